	.target	sm_90a

	.elftype	@"ET_EXEC"


//--------------------- .note.nv.tkinfo           --------------------------
	.section	.note.nv.tkinfo,"",@"SHT_NOTE"
	.sectionflags	@"SHF_NOTE_NV_TKINFO"
	.tkinfo
        /*0018*/ 	.word	0x00000002
        /*0030*/ 	.string	""
        /*0030*/ 	.string	"ptxas"
        /*0030*/ 	.string	"Cuda compilation tools, release 13.0, V13.0.88"
        /*0030*/ 	.string	"Build cuda_13.0.r13.0/compiler.36424714_0"
        /*0030*/ 	.string	"-arch sm_90a -m 64 "



//--------------------- .note.nv.cuinfo           --------------------------
	.section	.note.nv.cuinfo,"",@"SHT_NOTE"
	.sectionflags	@"SHF_NOTE_NV_CUINFO"
        /*0018*/ 	.short	0x0002
        /*001a*/ 	.short	0x005a
        /*001c*/ 	.short	0x0082
	.zero		2


//--------------------- .nv.info                  --------------------------
	.section	.nv.info,"",@"SHT_CUDA_INFO"
	.align	4


	//----- nvinfo : EIATTR_REGCOUNT
	.align		4
        /*0000*/ 	.byte	0x04, 0x2f
        /*0002*/ 	.short	(.L_12 - .L_11)
	.align		4
.L_11:
        /*0004*/ 	.word	index@(_ZN7cutlass13device_kernelINS_4gemm6kernel13GemmUniversalIN4cute5tupleIJiiiiEEENS1_10collective13CollectiveMmaINS1_37MainloopSm90TmaGmmaWarpSpecializedFP8ILi8ENS5_IJNS4_1CILi2EEENSA_ILi1EEESC_EEENS1_35KernelTmaWarpSpecializedCooperativeEEENS5_IJNSA_ILi512EEENSA_ILi384EEENSA_ILi32EEEEEENS_12float_e4m3_tENS5_IJlSC_lEEESK_SL_NS4_8TiledMMAINS4_8MMA_AtomIJNS4_4SM904GMMA31MMA_64x192x32_F32E4M3E4M3_SS_TNILNSP_7ScaleInE1ELSR_1EEEEEENS4_6LayoutISD_NS5_IJSC_NSA_ILi0EEESV_EEEEENS5_IJNS4_10UnderscoreESY_SY_EEEEENS4_13SM90_TMA_LOADENS4_14ComposedLayoutINS4_7SwizzleILi1ELi4ELi3EEENS4_18smem_ptr_flag_bitsILi8EEENSU_INS5_IJNSA_ILi8EEESI_EEENS5_IJSI_SC_EEEEEEEvNS4_8identityENS4_23SM90_TMA_LOAD_MULTICASTES1B_vS1C_EENS_8epilogue10collective6detail29Sm90TmaWarpSpecializedAdapterINS1G_15DefaultEpilogueISK_SL_SL_NS1F_6thread17LinearCombinationISK_Li1EffLNS1K_9ScaleType4KindE0ELNS_15FloatRoundStyleE2ESK_EENS1_15EpilogueDefaultEEEEEvvEEEEvNT_6ParamsE)
        /*0008*/ 	.word	0x000000a8


	//----- nvinfo : EIATTR_FRAME_SIZE
	.align		4
.L_12:
        /*000c*/ 	.byte	0x04, 0x11
        /*000e*/ 	.short	(.L_14 - .L_13)
	.align		4
.L_13:
        /*0010*/ 	.word	index@(_ZN7cutlass13device_kernelINS_4gemm6kernel13GemmUniversalIN4cute5tupleIJiiiiEEENS1_10collective13CollectiveMmaINS1_37MainloopSm90TmaGmmaWarpSpecializedFP8ILi8ENS5_IJNS4_1CILi2EEENSA_ILi1EEESC_EEENS1_35KernelTmaWarpSpecializedCooperativeEEENS5_IJNSA_ILi512EEENSA_ILi384EEENSA_ILi32EEEEEENS_12float_e4m3_tENS5_IJlSC_lEEESK_SL_NS4_8TiledMMAINS4_8MMA_AtomIJNS4_4SM904GMMA31MMA_64x192x32_F32E4M3E4M3_SS_TNILNSP_7ScaleInE1ELSR_1EEEEEENS4_6LayoutISD_NS5_IJSC_NSA_ILi0EEESV_EEEEENS5_IJNS4_10UnderscoreESY_SY_EEEEENS4_13SM90_TMA_LOADENS4_14ComposedLayoutINS4_7SwizzleILi1ELi4ELi3EEENS4_18smem_ptr_flag_bitsILi8EEENSU_INS5_IJNSA_ILi8EEESI_EEENS5_IJSI_SC_EEEEEEEvNS4_8identityENS4_23SM90_TMA_LOAD_MULTICASTES1B_vS1C_EENS_8epilogue10collective6detail29Sm90TmaWarpSpecializedAdapterINS1G_15DefaultEpilogueISK_SL_SL_NS1F_6thread17LinearCombinationISK_Li1EffLNS1K_9ScaleType4KindE0ELNS_15FloatRoundStyleE2ESK_EENS1_15EpilogueDefaultEEEEEvvEEEEvNT_6ParamsE)
        /*0014*/ 	.word	0x00001da0


	//----- nvinfo : EIATTR_MIN_STACK_SIZE
	.align		4
.L_14:
        /*0018*/ 	.byte	0x04, 0x12
        /*001a*/ 	.short	(.L_16 - .L_15)
	.align		4
.L_15:
        /*001c*/ 	.word	index@(_ZN7cutlass13device_kernelINS_4gemm6kernel13GemmUniversalIN4cute5tupleIJiiiiEEENS1_10collective13CollectiveMmaINS1_37MainloopSm90TmaGmmaWarpSpecializedFP8ILi8ENS5_IJNS4_1CILi2EEENSA_ILi1EEESC_EEENS1_35KernelTmaWarpSpecializedCooperativeEEENS5_IJNSA_ILi512EEENSA_ILi384EEENSA_ILi32EEEEEENS_12float_e4m3_tENS5_IJlSC_lEEESK_SL_NS4_8TiledMMAINS4_8MMA_AtomIJNS4_4SM904GMMA31MMA_64x192x32_F32E4M3E4M3_SS_TNILNSP_7ScaleInE1ELSR_1EEEEEENS4_6LayoutISD_NS5_IJSC_NSA_ILi0EEESV_EEEEENS5_IJNS4_10UnderscoreESY_SY_EEEEENS4_13SM90_TMA_LOADENS4_14ComposedLayoutINS4_7SwizzleILi1ELi4ELi3EEENS4_18smem_ptr_flag_bitsILi8EEENSU_INS5_IJNSA_ILi8EEESI_EEENS5_IJSI_SC_EEEEEEEvNS4_8identityENS4_23SM90_TMA_LOAD_MULTICASTES1B_vS1C_EENS_8epilogue10collective6detail29Sm90TmaWarpSpecializedAdapterINS1G_15DefaultEpilogueISK_SL_SL_NS1F_6thread17LinearCombinationISK_Li1EffLNS1K_9ScaleType4KindE0ELNS_15FloatRoundStyleE2ESK_EENS1_15EpilogueDefaultEEEEEvvEEEEvNT_6ParamsE)
        /*0020*/ 	.word	0x00001da0
.L_16:


//--------------------- .nv.compat                --------------------------
	.section	.nv.compat,"",@"SHT_CUDA_COMPAT_INFO"
	.align	4
        /*0000*/ 	.byte	0x02, 0x09, 0x01, 0x00, 0x02, 0x02, 0x04, 0x00, 0x02, 0x05, 0x05, 0x00, 0x03, 0x07, 0x01, 0x01
        /*0010*/ 	.byte	0x02, 0x03, 0x01, 0x00, 0x02, 0x06, 0x01, 0x00, 0x04, 0x0b, 0x08, 0x00, 0x00, 0x00, 0x00, 0x00
        /*0020*/ 	.byte	0x00, 0x00, 0x00, 0x00


//--------------------- .nv.info._ZN7cutlass13device_kernelINS_4gemm6kernel13GemmUniversalIN4cute5tupleIJiiiiEEENS1_10collective13CollectiveMmaINS1_37MainloopSm90TmaGmmaWarpSpecializedFP8ILi8ENS5_IJNS4_1CILi2EEENSA_ILi1EEESC_EEENS1_35KernelTmaWarpSpecializedCooperativeEEENS5_IJNSA_ILi512EEENSA_ILi384EEENSA_ILi32EEEEEENS_12float_e4m3_tENS5_IJlSC_lEEESK_SL_NS4_8TiledMMAINS4_8MMA_AtomIJNS4_4SM904GMMA31MMA_64x192x32_F32E4M3E4M3_SS_TNILNSP_7ScaleInE1ELSR_1EEEEEENS4_6LayoutISD_NS5_IJSC_NSA_ILi0EEESV_EEEEENS5_IJNS4_10UnderscoreESY_SY_EEEEENS4_13SM90_TMA_LOADENS4_14ComposedLayoutINS4_7SwizzleILi1ELi4ELi3EEENS4_18smem_ptr_flag_bitsILi8EEENSU_INS5_IJNSA_ILi8EEESI_EEENS5_IJSI_SC_EEEEEEEvNS4_8identityENS4_23SM90_TMA_LOAD_MULTICASTES1B_vS1C_EENS_8epilogue10collective6detail29Sm90TmaWarpSpecializedAdapterINS1G_15DefaultEpilogueISK_SL_SL_NS1F_6thread17LinearCombinationISK_Li1EffLNS1K_9ScaleType4KindE0ELNS_15FloatRoundStyleE2ESK_EENS1_15EpilogueDefaultEEEEEvvEEEEvNT_6ParamsE --------------------------
	.section	.nv.info._ZN7cutlass13device_kernelINS_4gemm6kernel13GemmUniversalIN4cute5tupleIJiiiiEEENS1_10collective13CollectiveMmaINS1_37MainloopSm90TmaGmmaWarpSpecializedFP8ILi8ENS5_IJNS4_1CILi2EEENSA_ILi1EEESC_EEENS1_35KernelTmaWarpSpecializedCooperativeEEENS5_IJNSA_ILi512EEENSA_ILi384EEENSA_ILi32EEEEEENS_12float_e4m3_tENS5_IJlSC_lEEESK_SL_NS4_8TiledMMAINS4_8MMA_AtomIJNS4_4SM904GMMA31MMA_64x192x32_F32E4M3E4M3_SS_TNILNSP_7ScaleInE1ELSR_1EEEEEENS4_6LayoutISD_NS5_IJSC_NSA_ILi0EEESV_EEEEENS5_IJNS4_10UnderscoreESY_SY_EEEEENS4_13SM90_TMA_LOADENS4_14ComposedLayoutINS4_7SwizzleILi1ELi4ELi3EEENS4_18smem_ptr_flag_bitsILi8EEENSU_INS5_IJNSA_ILi8EEESI_EEENS5_IJSI_SC_EEEEEEEvNS4_8identityENS4_23SM90_TMA_LOAD_MULTICASTES1B_vS1C_EENS_8epilogue10collective6detail29Sm90TmaWarpSpecializedAdapterINS1G_15DefaultEpilogueISK_SL_SL_NS1F_6thread17LinearCombinationISK_Li1EffLNS1K_9ScaleType4KindE0ELNS_15FloatRoundStyleE2ESK_EENS1_15EpilogueDefaultEEEEEvvEEEEvNT_6ParamsE,"",@"SHT_CUDA_INFO"
	.sectionflags	@""
	.align	4


	//----- nvinfo : EIATTR_CUDA_API_VERSION
	.align		4
        /*0000*/ 	.byte	0x04, 0x37
        /*0002*/ 	.short	(.L_18 - .L_17)
.L_17:
        /*0004*/ 	.word	0x00000082


	//----- nvinfo : EIATTR_KPARAM_INFO
	.align		4
.L_18:
        /*0008*/ 	.byte	0x04, 0x17
        /*000a*/ 	.short	(.L_20 - .L_19)
.L_19:
        /*000c*/ 	.word	0x00000000
        /*0010*/ 	.short	0x0000
        /*0012*/ 	.short	0x0070
        /*0014*/ 	.byte	0x00, 0xf0, 0x01, 0x10


	//----- nvinfo : EIATTR_SPARSE_MMA_MASK
	.align		4
.L_20:
        /*0018*/ 	.byte	0x03, 0x50
        /*001a*/ 	.short	0x0000


	//----- nvinfo : EIATTR_MAXREG_COUNT
	.align		4
        /*001c*/ 	.byte	0x03, 0x1b
        /*001e*/ 	.short	0x00a8


	//----- nvinfo : EIATTR_NUM_BARRIERS
	.align		4
        /*0020*/ 	.byte	0x02, 0x4c
        /*0022*/ 	.byte	0x01
	.zero		1


	//----- nvinfo : EIATTR_ANNOTATIONS
	.align		4
        /*0024*/ 	.byte	0x04, 0x55
        /*0026*/ 	.short	(.L_22 - .L_21)


	//   ....[0]....
.L_21:
        /*0028*/ 	.word	0x00000001
        /*002c*/ 	.byte	0xc0, 0x07, 0x00, 0x00, 0x01, 0x00, 0x00, 0x00, 0xb0, 0x08, 0x00, 0x00, 0x01, 0x00, 0x00, 0x00
        /* <DEDUP_REMOVED lines=1771> */
        /*6eec*/ 	.byte	0x50, 0x21, 0x01, 0x00, 0x01, 0x00, 0x00, 0x00, 0x60, 0x21, 0x01, 0x00


	//----- nvinfo : EIATTR_MERCURY_ISA_VERSION
	.align		4
.L_22:
        /*6ef8*/ 	.byte	0x03, 0x5f
        /*6efa*/ 	.short	0x0101


	//----- nvinfo : EIATTR_INT_WARP_WIDE_INSTR_OFFSETS
	.align		4
        /*6efc*/ 	.byte	0x04, 0x31
        /*6efe*/ 	.short	(.L_24 - .L_23)


	//   ....[0]....
.L_23:
        /*6f00*/ 	.word	0x00000600


	//   ....[1]....
        /*6f04*/ 	.word	0x00000620


	//   ....[2]....
        /*6f08*/ 	.word	0x00000790


	//   ....[3]....
        /*6f0c*/ 	.word	0x000245b0


	//   ....[4]....
        /*6f10*/ 	.word	0x000302c0


	//----- nvinfo : EIATTR_COOP_GROUP_MASK_REGIDS
	.align		4
.L_24:
        /*6f14*/ 	.byte	0x04, 0x29
        /*6f16*/ 	.short	(.L_26 - .L_25)


	//   ....[0]....
.L_25:
        /*6f18*/ 	.word	0xffffffff


	//   ....[1]....
        /*6f1c*/ 	.word	0xffffffff


	//   ....[2]....
        /*6f20*/ 	.word	0xffffffff


	//   ....[3]....
        /*6f24*/ 	.word	0xffffffff


	//   ....[4]....
        /*6f28*/ 	.word	0xffffffff


	//   ....[5]....
        /*6f2c*/ 	.word	0xffffffff


	//----- nvinfo : EIATTR_COOP_GROUP_INSTR_OFFSETS
	.align		4
.L_26:
        /*6f30*/ 	.byte	0x04, 0x28
        /*6f32*/ 	.short	(.L_28 - .L_27)


	//   ....[0]....
.L_27:
        /*6f34*/ 	.word	0x00000070


	//   ....[1]....
        /*6f38*/ 	.word	0x00000080


	//   ....[2]....
        /*6f3c*/ 	.word	0x000001a0


	//   ....[3]....
        /*6f40*/ 	.word	0x00000470


	//   ....[4]....
        /*6f44*/ 	.word	0x000008f0


	//   ....[5]....
        /*6f48*/ 	.word	0x00006b10


	//----- nvinfo : EIATTR_REG_RECONFIG
	.align		4
.L_28:
        /*6f4c*/ 	.byte	0x01, 0x54
	.zero		2


	//----- nvinfo : EIATTR_MBARRIER_INSTR_OFFSETS
	.align		4
        /*6f50*/ 	.byte	0x04, 0x39
        /*6f52*/ 	.short	(.L_30 - .L_29)


	//   ....[0]....
.L_29:
        /*6f54*/ 	.word	0x00000340
        /*6f58*/ 	.word	0x000000ff
        /*6f5c*/ 	.word	0x00000000
        /*6f60*/ 	.short	0x0100
        /*6f62*/ 	.byte	0x0a
	.zero		1


	//   ....[1]....
        /*6f64*/ 	.word	0x00000350
        /*6f68*/ 	.word	0x000000ff
        /*6f6c*/ 	.word	0x00000040
        /*6f70*/ 	.short	0x0100
        /*6f72*/ 	.byte	0x0a
	.zero		1


	//   ....[2]....
        /*6f74*/ 	.word	0x00000360
        /*6f78*/ 	.word	0x000000ff
        /*6f7c*/ 	.word	0x00000008
        /*6f80*/ 	.short	0x0100
        /*6f82*/ 	.byte	0x0a
	.zero		1


	//   ....[3]....
        /*6f84*/ 	.word	0x00000370
        /*6f88*/ 	.word	0x000000ff
        /*6f8c*/ 	.word	0x00000048
        /*6f90*/ 	.short	0x0100
        /*6f92*/ 	.byte	0x0a
	.zero		1


	//   ....[4]....
        /*6f94*/ 	.word	0x00000380
        /*6f98*/ 	.word	0x000000ff
        /*6f9c*/ 	.word	0x00000010
        /*6fa0*/ 	.short	0x0100
        /*6fa2*/ 	.byte	0x0a
	.zero		1


	//   ....[5]....
        /*6fa4*/ 	.word	0x00000390
        /*6fa8*/ 	.word	0x000000ff
        /*6fac*/ 	.word	0x00000050
        /*6fb0*/ 	.short	0x0100
        /*6fb2*/ 	.byte	0x0a
	.zero		1


	//   ....[6]....
        /*6fb4*/ 	.word	0x000003a0
        /*6fb8*/ 	.word	0x000000ff
        /*6fbc*/ 	.word	0x00000018
        /*6fc0*/ 	.short	0x0100
        /*6fc2*/ 	.byte	0x0a
	.zero		1


	//   ....[7]....
        /*6fc4*/ 	.word	0x000003b0
        /*6fc8*/ 	.word	0x000000ff
        /*6fcc*/ 	.word	0x00000058
        /*6fd0*/ 	.short	0x0100
        /*6fd2*/ 	.byte	0x0a
	.zero		1


	//   ....[8]....
        /*6fd4*/ 	.word	0x000003c0
        /*6fd8*/ 	.word	0x000000ff
        /*6fdc*/ 	.word	0x00000020
        /*6fe0*/ 	.short	0x0100
        /*6fe2*/ 	.byte	0x0a
	.zero		1


	//   ....[9]....
        /*6fe4*/ 	.word	0x000003d0
        /*6fe8*/ 	.word	0x000000ff
        /*6fec*/ 	.word	0x00000060
        /*6ff0*/ 	.short	0x0100
        /*6ff2*/ 	.byte	0x0a
	.zero		1


	//   ....[10]....
        /*6ff4*/ 	.word	0x000003e0
        /*6ff8*/ 	.word	0x000000ff
        /*6ffc*/ 	.word	0x00000028
        /*7000*/ 	.short	0x0100
        /*7002*/ 	.byte	0x0a
	.zero		1


	//   ....[11]....
        /*7004*/ 	.word	0x000003f0
        /*7008*/ 	.word	0x000000ff
        /*700c*/ 	.word	0x00000068
        /*7010*/ 	.short	0x0100
        /*7012*/ 	.byte	0x0a
	.zero		1


	//   ....[12]....
        /*7014*/ 	.word	0x00000400
        /*7018*/ 	.word	0x000000ff
        /*701c*/ 	.word	0x00000030
        /*7020*/ 	.short	0x0100
        /*7022*/ 	.byte	0x0a
	.zero		1


	//   ....[13]....
        /*7024*/ 	.word	0x00000410
        /*7028*/ 	.word	0x000000ff
        /*702c*/ 	.word	0x00000070
        /*7030*/ 	.short	0x0100
        /*7032*/ 	.byte	0x0a
	.zero		1


	//   ....[14]....
        /*7034*/ 	.word	0x00000420
        /*7038*/ 	.word	0x000000ff
        /*703c*/ 	.word	0x00000038
        /*7040*/ 	.short	0x0100
        /*7042*/ 	.byte	0x0a
	.zero		1


	//   ....[15]....
        /*7044*/ 	.word	0x00000430
        /*7048*/ 	.word	0x000000ff
        /*704c*/ 	.word	0x00000078
        /*7050*/ 	.short	0x0100
        /*7052*/ 	.byte	0x0a
	.zero		1


	//   ....[16]....
        /*7054*/ 	.word	0x00000820
        /*7058*/ 	.word	0x000000ff
        /*705c*/ 	.word	0x00000090
        /*7060*/ 	.short	0x0100
        /*7062*/ 	.byte	0x08
	.zero		1


	//   ....[17]....
        /*7064*/ 	.word	0x00000890
        /*7068*/ 	.word	0x000000ff
        /*706c*/ 	.word	0x00000098
        /*7070*/ 	.short	0x0100
        /*7072*/ 	.byte	0x08
	.zero		1


	//   ....[18]....
        /*7074*/ 	.word	0x00006f10
        /*7078*/ 	.word	0x000000ff
        /*707c*/ 	.word	0x00000000
        /*7080*/ 	.short	0x010a
        /*7082*/ 	.byte	0x10
	.zero		1


	//   ....[19]....
        /*7084*/ 	.word	0x00006f70
        /*7088*/ 	.word	0x000000ff
        /*708c*/ 	.word	0x00000000
        /*7090*/ 	.short	0x010a
        /*7092*/ 	.byte	0x10
	.zero		1


	//   ....[20]....
        /*7094*/ 	.word	0x00014180
        /*7098*/ 	.word	0x000000ff
        /*709c*/ 	.word	0x00000000
        /*70a0*/ 	.short	0x010a
        /*70a2*/ 	.byte	0x11
	.zero		1


	//   ....[21]....
        /*70a4*/ 	.word	0x000141c0
        /*70a8*/ 	.word	0x000000ff
        /*70ac*/ 	.word	0x00000000
        /*70b0*/ 	.short	0x010a
        /*70b2*/ 	.byte	0x11
	.zero		1


	//   ....[22]....
        /*70b4*/ 	.word	0x00024620
        /*70b8*/ 	.word	0x0000000d
        /*70bc*/ 	.word	0x00000000
        /*70c0*/ 	.short	0x0101
        /*70c2*/ 	.byte	0x3f
	.zero		1


	//   ....[23]....
        /*70c4*/ 	.word	0x00030350
        /*70c8*/ 	.word	0x0000000b
        /*70cc*/ 	.word	0x00000000
        /*70d0*/ 	.short	0x0101
        /*70d2*/ 	.byte	0x3f
	.zero		1


	//   ....[24]....
        /*70d4*/ 	.word	0x0008fe00
        /*70d8*/ 	.word	0x0000000f
        /*70dc*/ 	.word	0x00000040
        /*70e0*/ 	.short	0x010a
        /*70e2*/ 	.byte	0x3f
	.zero		1


	//   ....[25]....
        /*70e4*/ 	.word	0x00090210
        /*70e8*/ 	.word	0x00000002
        /*70ec*/ 	.word	0x00000098
        /*70f0*/ 	.short	0x0101
        /*70f2*/ 	.byte	0x3f
	.zero		1


	//   ....[26]....
        /*70f4*/ 	.word	0x00090960
        /*70f8*/ 	.word	0x00000005
        /*70fc*/ 	.word	0x00000000
        /*7100*/ 	.short	0x010a
        /*7102*/ 	.byte	0x3f
	.zero		1


	//   ....[27]....
        /*7104*/ 	.word	0x000909f0
        /*7108*/ 	.word	0x00000007
        /*710c*/ 	.word	0x00000000
        /*7110*/ 	.short	0x010a
        /*7112*/ 	.byte	0x3f
	.zero		1


	//   ....[28]....
        /*7114*/ 	.word	0x00090a80
        /*7118*/ 	.word	0x00000007
        /*711c*/ 	.word	0x00000000
        /*7120*/ 	.short	0x010a
        /*7122*/ 	.byte	0x3f
	.zero		1


	//   ....[29]....
        /*7124*/ 	.word	0x00090b10
        /*7128*/ 	.word	0x00000007
        /*712c*/ 	.word	0x00000000
        /*7130*/ 	.short	0x010a
        /*7132*/ 	.byte	0x3f
	.zero		1


	//   ....[30]....
        /*7134*/ 	.word	0x00090ba0
        /*7138*/ 	.word	0x00000007
        /*713c*/ 	.word	0x00000000
        /*7140*/ 	.short	0x010a
        /*7142*/ 	.byte	0x3f
	.zero		1


	//   ....[31]....
        /*7144*/ 	.word	0x00090c30
        /*7148*/ 	.word	0x00000007
        /*714c*/ 	.word	0x00000000
        /*7150*/ 	.short	0x010a
        /*7152*/ 	.byte	0x3f
	.zero		1


	//   ....[32]....
        /*7154*/ 	.word	0x00090cc0
        /*7158*/ 	.word	0x00000007
        /*715c*/ 	.word	0x00000000
        /*7160*/ 	.short	0x010a
        /*7162*/ 	.byte	0x3f
	.zero		1


	//   ....[33]....
        /*7164*/ 	.word	0x00090d50
        /*7168*/ 	.word	0x00000003
        /*716c*/ 	.word	0x00000000
        /*7170*/ 	.short	0x010a
        /*7172*/ 	.byte	0x3f
	.zero		1


	//   ....[34]....
        /*7174*/ 	.word	0x00090dc0
        /*7178*/ 	.word	0x0000000c
        /*717c*/ 	.word	0x00000000
        /*7180*/ 	.short	0x010a
        /*7182*/ 	.byte	0x3f
	.zero		1


	//   ....[35]....
        /*7184*/ 	.word	0x00090e30
        /*7188*/ 	.word	0x00000000
        /*718c*/ 	.word	0x00000000
        /*7190*/ 	.short	0x010a
        /*7192*/ 	.byte	0x3f
	.zero		1


	//   ....[36]....
        /*7194*/ 	.word	0x00090f10
        /*7198*/ 	.word	0x0000000f
        /*719c*/ 	.word	0x00000040
        /*71a0*/ 	.short	0x010a
        /*71a2*/ 	.byte	0x3f
	.zero		1


	//   ....[37]....
        /*71a4*/ 	.word	0x00090fe0
        /*71a8*/ 	.word	0x00000005
        /*71ac*/ 	.word	0x00000000
        /*71b0*/ 	.short	0x010a
        /*71b2*/ 	.byte	0x3f
	.zero		1


	//   ....[38]....
        /*71b4*/ 	.word	0x00091030
        /*71b8*/ 	.word	0x00000007
        /*71bc*/ 	.word	0x00000000
        /*71c0*/ 	.short	0x010a
        /*71c2*/ 	.byte	0x3f
	.zero		1


	//   ....[39]....
        /*71c4*/ 	.word	0x00091080
        /*71c8*/ 	.word	0x00000007
        /*71cc*/ 	.word	0x00000000
        /*71d0*/ 	.short	0x010a
        /*71d2*/ 	.byte	0x3f
	.zero		1


	//   ....[40]....
        /*71d4*/ 	.word	0x000910d0
        /*71d8*/ 	.word	0x00000007
        /*71dc*/ 	.word	0x00000000
        /*71e0*/ 	.short	0x010a
        /*71e2*/ 	.byte	0x3f
	.zero		1


	//   ....[41]....
        /*71e4*/ 	.word	0x00091120
        /*71e8*/ 	.word	0x00000007
        /*71ec*/ 	.word	0x00000000
        /*71f0*/ 	.short	0x010a
        /*71f2*/ 	.byte	0x3f
	.zero		1


	//   ....[42]....
        /*71f4*/ 	.word	0x00091170
        /*71f8*/ 	.word	0x00000007
        /*71fc*/ 	.word	0x00000000
        /*7200*/ 	.short	0x010a
        /*7202*/ 	.byte	0x3f
	.zero		1


	//   ....[43]....
        /*7204*/ 	.word	0x000911c0
        /*7208*/ 	.word	0x00000007
        /*720c*/ 	.word	0x00000000
        /*7210*/ 	.short	0x010a
        /*7212*/ 	.byte	0x3f
	.zero		1


	//----- nvinfo : EIATTR_NUM_MBARRIERS
	.align		4
.L_30:
        /*7214*/ 	.byte	0x03, 0x38
        /*7216*/ 	.short	0x0012


	//----- nvinfo : EIATTR_EXIT_INSTR_OFFSETS
	.align		4
        /*7218*/ 	.byte	0x04, 0x1c
        /*721a*/ 	.short	(.L_32 - .L_31)


	//   ....[0]....
.L_31:
        /*721c*/ 	.word	0x00000aa0


	//   ....[1]....
        /*7220*/ 	.word	0x00001330


	//   ....[2]....
        /*7224*/ 	.word	0x0008f500


	//   ....[3]....
        /*7228*/ 	.word	0x0008fab0


	//   ....[4]....
        /*722c*/ 	.word	0x00090da0


	//----- nvinfo : EIATTR_MAX_THREADS
	.align		4
.L_32:
        /*7230*/ 	.byte	0x04, 0x05
        /*7232*/ 	.short	(.L_34 - .L_33)
.L_33:
        /*7234*/ 	.word	0x00000180
        /*7238*/ 	.word	0x00000001
        /*723c*/ 	.word	0x00000001


	//----- nvinfo : EIATTR_CRS_STACK_SIZE
	.align		4
.L_34:
        /*7240*/ 	.byte	0x04, 0x1e
        /*7242*/ 	.short	(.L_36 - .L_35)
.L_35:
        /*7244*/ 	.word	0x00000000


	//----- nvinfo : EIATTR_CBANK_PARAM_SIZE
	.align		4
.L_36:
        /*7248*/ 	.byte	0x03, 0x19
        /*724a*/ 	.short	0x0470


	//----- nvinfo : EIATTR_PARAM_CBANK
	.align		4
        /*724c*/ 	.byte	0x04, 0x0a
        /*724e*/ 	.short	(.L_38 - .L_37)
	.align		4
.L_37:
        /*7250*/ 	.word	index@(.nv.constant0._ZN7cutlass13device_kernelINS_4gemm6kernel13GemmUniversalIN4cute5tupleIJiiiiEEENS1_10collective13CollectiveMmaINS1_37MainloopSm90TmaGmmaWarpSpecializedFP8ILi8ENS5_IJNS4_1CILi2EEENSA_ILi1EEESC_EEENS1_35KernelTmaWarpSpecializedCooperativeEEENS5_IJNSA_ILi512EEENSA_ILi384EEENSA_ILi32EEEEEENS_12float_e4m3_tENS5_IJlSC_lEEESK_SL_NS4_8TiledMMAINS4_8MMA_AtomIJNS4_4SM904GMMA31MMA_64x192x32_F32E4M3E4M3_SS_TNILNSP_7ScaleInE1ELSR_1EEEEEENS4_6LayoutISD_NS5_IJSC_NSA_ILi0EEESV_EEEEENS5_IJNS4_10UnderscoreESY_SY_EEEEENS4_13SM90_TMA_LOADENS4_14ComposedLayoutINS4_7SwizzleILi1ELi4ELi3EEENS4_18smem_ptr_flag_bitsILi8EEENSU_INS5_IJNSA_ILi8EEESI_EEENS5_IJSI_SC_EEEEEEEvNS4_8identityENS4_23SM90_TMA_LOAD_MULTICASTES1B_vS1C_EENS_8epilogue10collective6detail29Sm90TmaWarpSpecializedAdapterINS1G_15DefaultEpilogueISK_SL_SL_NS1F_6thread17LinearCombinationISK_Li1EffLNS1K_9ScaleType4KindE0ELNS_15FloatRoundStyleE2ESK_EENS1_15EpilogueDefaultEEEEEvvEEEEvNT_6ParamsE)
        /*7254*/ 	.short	0x0210
        /*7256*/ 	.short	0x0470


	//----- nvinfo : EIATTR_SW_WAR
	.align		4
.L_38:
        /*7258*/ 	.byte	0x04, 0x36
        /*725a*/ 	.short	(.L_40 - .L_39)
.L_39:
        /*725c*/ 	.word	0x00000008
.L_40:


//--------------------- .nv.callgraph             --------------------------
	.section	.nv.callgraph,"",@"SHT_CUDA_CALLGRAPH"
	.align	4
	.sectionentsize	8
	.align		4
        /*0000*/ 	.word	0x00000000
	.align		4
        /*0004*/ 	.word	0xffffffff
	.align		4
        /*0008*/ 	.word	0x00000000
	.align		4
        /*000c*/ 	.word	0xfffffffe
	.align		4
        /*0010*/ 	.word	0x00000000
	.align		4
        /*0014*/ 	.word	0xfffffffd
	.align		4
        /*0018*/ 	.word	0x00000000
	.align		4
        /*001c*/ 	.word	0xfffffffc


//--------------------- .nv.constant4             --------------------------
	.section	.nv.constant4,"a",@progbits
	.align	8
	.align		8
.nv.constant4:
        /*0000*/ 	.dword	_ZN39_INTERNAL_668addc2_4_k_cu_e18fb28c_76274cuda3std3__45__cpo5beginE
	.align		8
        /*0008*/ 	.dword	_ZN39_INTERNAL_668addc2_4_k_cu_e18fb28c_76274cuda3std3__45__cpo3endE
	.align		8
        /*0010*/ 	.dword	_ZN39_INTERNAL_668addc2_4_k_cu_e18fb28c_76274cuda3std3__45__cpo6cbeginE
	.align		8
        /*0018*/ 	.dword	_ZN39_INTERNAL_668addc2_4_k_cu_e18fb28c_76274cuda3std3__45__cpo4cendE
	.align		8
        /*0020*/ 	.dword	_ZN39_INTERNAL_668addc2_4_k_cu_e18fb28c_76274cuda3std3__441_GLOBAL__N__668addc2_4_k_cu_e18fb28c_76276ignoreE
	.align		8
        /*0028*/ 	.dword	_ZN39_INTERNAL_668addc2_4_k_cu_e18fb28c_76274cuda3std3__419piecewise_constructE
	.align		8
        /*0030*/ 	.dword	_ZN39_INTERNAL_668addc2_4_k_cu_e18fb28c_76274cuda3std3__48in_placeE
	.align		8
        /*0038*/ 	.dword	_ZN39_INTERNAL_668addc2_4_k_cu_e18fb28c_76274cuda3std6ranges3__45__cpo4swapE
	.align		8
        /*0040*/ 	.dword	_ZN39_INTERNAL_668addc2_4_k_cu_e18fb28c_76274cuda3std6ranges3__45__cpo9iter_moveE
	.align		8
        /*0048*/ 	.dword	_ZN39_INTERNAL_668addc2_4_k_cu_e18fb28c_76274cute7productE
	.align		8
        /*0050*/ 	.dword	_ZN39_INTERNAL_668addc2_4_k_cu_e18fb28c_76274cute1_E


//--------------------- .text._ZN7cutlass13device_kernelINS_4gemm6kernel13GemmUniversalIN4cute5tupleIJiiiiEEENS1_10collective13CollectiveMmaINS1_37MainloopSm90TmaGmmaWarpSpecializedFP8ILi8ENS5_IJNS4_1CILi2EEENSA_ILi1EEESC_EEENS1_35KernelTmaWarpSpecializedCooperativeEEENS5_IJNSA_ILi512EEENSA_ILi384EEENSA_ILi32EEEEEENS_12float_e4m3_tENS5_IJlSC_lEEESK_SL_NS4_8TiledMMAINS4_8MMA_AtomIJNS4_4SM904GMMA31MMA_64x192x32_F32E4M3E4M3_SS_TNILNSP_7ScaleInE1ELSR_1EEEEEENS4_6LayoutISD_NS5_IJSC_NSA_ILi0EEESV_EEEEENS5_IJNS4_10UnderscoreESY_SY_EEEEENS4_13SM90_TMA_LOADENS4_14ComposedLayoutINS4_7SwizzleILi1ELi4ELi3EEENS4_18smem_ptr_flag_bitsILi8EEENSU_INS5_IJNSA_ILi8EEESI_EEENS5_IJSI_SC_EEEEEEEvNS4_8identityENS4_23SM90_TMA_LOAD_MULTICASTES1B_vS1C_EENS_8epilogue10collective6detail29Sm90TmaWarpSpecializedAdapterINS1G_15DefaultEpilogueISK_SL_SL_NS1F_6thread17LinearCombinationISK_Li1EffLNS1K_9ScaleType4KindE0ELNS_15FloatRoundStyleE2ESK_EENS1_15EpilogueDefaultEEEEEvvEEEEvNT_6ParamsE --------------------------
	.section	.text._ZN7cutlass13device_kernelINS_4gemm6kernel13GemmUniversalIN4cute5tupleIJiiiiEEENS1_10collective13CollectiveMmaINS1_37MainloopSm90TmaGmmaWarpSpecializedFP8ILi8ENS5_IJNS4_1CILi2EEENSA_ILi1EEESC_EEENS1_35KernelTmaWarpSpecializedCooperativeEEENS5_IJNSA_ILi512EEENSA_ILi384EEENSA_ILi32EEEEEENS_12float_e4m3_tENS5_IJlSC_lEEESK_SL_NS4_8TiledMMAINS4_8MMA_AtomIJNS4_4SM904GMMA31MMA_64x192x32_F32E4M3E4M3_SS_TNILNSP_7ScaleInE1ELSR_1EEEEEENS4_6LayoutISD_NS5_IJSC_NSA_ILi0EEESV_EEEEENS5_IJNS4_10UnderscoreESY_SY_EEEEENS4_13SM90_TMA_LOADENS4_14ComposedLayoutINS4_7SwizzleILi1ELi4ELi3EEENS4_18smem_ptr_flag_bitsILi8EEENSU_INS5_IJNSA_ILi8EEESI_EEENS5_IJSI_SC_EEEEEEEvNS4_8identityENS4_23SM90_TMA_LOAD_MULTICASTES1B_vS1C_EENS_8epilogue10collective6detail29Sm90TmaWarpSpecializedAdapterINS1G_15DefaultEpilogueISK_SL_SL_NS1F_6thread17LinearCombinationISK_Li1EffLNS1K_9ScaleType4KindE0ELNS_15FloatRoundStyleE2ESK_EENS1_15EpilogueDefaultEEEEEvvEEEEvNT_6ParamsE,"ax",@progbits
	.align	128
.text._ZN7cutlass13device_kernelINS_4gemm6kernel13GemmUniversalIN4cute5tupleIJiiiiEEENS1_10collective13CollectiveMmaINS1_37MainloopSm90TmaGmmaWarpSpecializedFP8ILi8ENS5_IJNS4_1CILi2EEENSA_ILi1EEESC_EEENS1_35KernelTmaWarpSpecializedCooperativeEEENS5_IJNSA_ILi512EEENSA_ILi384EEENSA_ILi32EEEEEENS_12float_e4m3_tENS5_IJlSC_lEEESK_SL_NS4_8TiledMMAINS4_8MMA_AtomIJNS4_4SM904GMMA31MMA_64x192x32_F32E4M3E4M3_SS_TNILNSP_7ScaleInE1ELSR_1EEEEEENS4_6LayoutISD_NS5_IJSC_NSA_ILi0EEESV_EEEEENS5_IJNS4_10UnderscoreESY_SY_EEEEENS4_13SM90_TMA_LOADENS4_14ComposedLayoutINS4_7SwizzleILi1ELi4ELi3EEENS4_18smem_ptr_flag_bitsILi8EEENSU_INS5_IJNSA_ILi8EEESI_EEENS5_IJSI_SC_EEEEEEEvNS4_8identityENS4_23SM90_TMA_LOAD_MULTICASTES1B_vS1C_EENS_8epilogue10collective6detail29Sm90TmaWarpSpecializedAdapterINS1G_15DefaultEpilogueISK_SL_SL_NS1F_6thread17LinearCombinationISK_Li1EffLNS1K_9ScaleType4KindE0ELNS_15FloatRoundStyleE2ESK_EENS1_15EpilogueDefaultEEEEEvvEEEEvNT_6ParamsE:
        .type           _ZN7cutlass13device_kernelINS_4gemm6kernel13GemmUniversalIN4cute5tupleIJiiiiEEENS1_10collective13CollectiveMmaINS1_37MainloopSm90TmaGmmaWarpSpecializedFP8ILi8ENS5_IJNS4_1CILi2EEENSA_ILi1EEESC_EEENS1_35KernelTmaWarpSpecializedCooperativeEEENS5_IJNSA_ILi512EEENSA_ILi384EEENSA_ILi32EEEEEENS_12float_e4m3_tENS5_IJlSC_lEEESK_SL_NS4_8TiledMMAINS4_8MMA_AtomIJNS4_4SM904GMMA31MMA_64x192x32_F32E4M3E4M3_SS_TNILNSP_7ScaleInE1ELSR_1EEEEEENS4_6LayoutISD_NS5_IJSC_NSA_ILi0EEESV_EEEEENS5_IJNS4_10UnderscoreESY_SY_EEEEENS4_13SM90_TMA_LOADENS4_14ComposedLayoutINS4_7SwizzleILi1ELi4ELi3EEENS4_18smem_ptr_flag_bitsILi8EEENSU_INS5_IJNSA_ILi8EEESI_EEENS5_IJSI_SC_EEEEEEEvNS4_8identityENS4_23SM90_TMA_LOAD_MULTICASTES1B_vS1C_EENS_8epilogue10collective6detail29Sm90TmaWarpSpecializedAdapterINS1G_15DefaultEpilogueISK_SL_SL_NS1F_6thread17LinearCombinationISK_Li1EffLNS1K_9ScaleType4KindE0ELNS_15FloatRoundStyleE2ESK_EENS1_15EpilogueDefaultEEEEEvvEEEEvNT_6ParamsE,@function
        .size           _ZN7cutlass13device_kernelINS_4gemm6kernel13GemmUniversalIN4cute5tupleIJiiiiEEENS1_10collective13CollectiveMmaINS1_37MainloopSm90TmaGmmaWarpSpecializedFP8ILi8ENS5_IJNS4_1CILi2EEENSA_ILi1EEESC_EEENS1_35KernelTmaWarpSpecializedCooperativeEEENS5_IJNSA_ILi512EEENSA_ILi384EEENSA_ILi32EEEEEENS_12float_e4m3_tENS5_IJlSC_lEEESK_SL_NS4_8TiledMMAINS4_8MMA_AtomIJNS4_4SM904GMMA31MMA_64x192x32_F32E4M3E4M3_SS_TNILNSP_7ScaleInE1ELSR_1EEEEEENS4_6LayoutISD_NS5_IJSC_NSA_ILi0EEESV_EEEEENS5_IJNS4_10UnderscoreESY_SY_EEEEENS4_13SM90_TMA_LOADENS4_14ComposedLayoutINS4_7SwizzleILi1ELi4ELi3EEENS4_18smem_ptr_flag_bitsILi8EEENSU_INS5_IJNSA_ILi8EEESI_EEENS5_IJSI_SC_EEEEEEEvNS4_8identityENS4_23SM90_TMA_LOAD_MULTICASTES1B_vS1C_EENS_8epilogue10collective6detail29Sm90TmaWarpSpecializedAdapterINS1G_15DefaultEpilogueISK_SL_SL_NS1F_6thread17LinearCombinationISK_Li1EffLNS1K_9ScaleType4KindE0ELNS_15FloatRoundStyleE2ESK_EENS1_15EpilogueDefaultEEEEEvvEEEEvNT_6ParamsE,(.L_x_277 - _ZN7cutlass13device_kernelINS_4gemm6kernel13GemmUniversalIN4cute5tupleIJiiiiEEENS1_10collective13CollectiveMmaINS1_37MainloopSm90TmaGmmaWarpSpecializedFP8ILi8ENS5_IJNS4_1CILi2EEENSA_ILi1EEESC_EEENS1_35KernelTmaWarpSpecializedCooperativeEEENS5_IJNSA_ILi512EEENSA_ILi384EEENSA_ILi32EEEEEENS_12float_e4m3_tENS5_IJlSC_lEEESK_SL_NS4_8TiledMMAINS4_8MMA_AtomIJNS4_4SM904GMMA31MMA_64x192x32_F32E4M3E4M3_SS_TNILNSP_7ScaleInE1ELSR_1EEEEEENS4_6LayoutISD_NS5_IJSC_NSA_ILi0EEESV_EEEEENS5_IJNS4_10UnderscoreESY_SY_EEEEENS4_13SM90_TMA_LOADENS4_14ComposedLayoutINS4_7SwizzleILi1ELi4ELi3EEENS4_18smem_ptr_flag_bitsILi8EEENSU_INS5_IJNSA_ILi8EEESI_EEENS5_IJSI_SC_EEEEEEEvNS4_8identityENS4_23SM90_TMA_LOAD_MULTICASTES1B_vS1C_EENS_8epilogue10collective6detail29Sm90TmaWarpSpecializedAdapterINS1G_15DefaultEpilogueISK_SL_SL_NS1F_6thread17LinearCombinationISK_Li1EffLNS1K_9ScaleType4KindE0ELNS_15FloatRoundStyleE2ESK_EENS1_15EpilogueDefaultEEEEEvvEEEEvNT_6ParamsE)
        .other          _ZN7cutlass13device_kernelINS_4gemm6kernel13GemmUniversalIN4cute5tupleIJiiiiEEENS1_10collective13CollectiveMmaINS1_37MainloopSm90TmaGmmaWarpSpecializedFP8ILi8ENS5_IJNS4_1CILi2EEENSA_ILi1EEESC_EEENS1_35KernelTmaWarpSpecializedCooperativeEEENS5_IJNSA_ILi512EEENSA_ILi384EEENSA_ILi32EEEEEENS_12float_e4m3_tENS5_IJlSC_lEEESK_SL_NS4_8TiledMMAINS4_8MMA_AtomIJNS4_4SM904GMMA31MMA_64x192x32_F32E4M3E4M3_SS_TNILNSP_7ScaleInE1ELSR_1EEEEEENS4_6LayoutISD_NS5_IJSC_NSA_ILi0EEESV_EEEEENS5_IJNS4_10UnderscoreESY_SY_EEEEENS4_13SM90_TMA_LOADENS4_14ComposedLayoutINS4_7SwizzleILi1ELi4ELi3EEENS4_18smem_ptr_flag_bitsILi8EEENSU_INS5_IJNSA_ILi8EEESI_EEENS5_IJSI_SC_EEEEEEEvNS4_8identityENS4_23SM90_TMA_LOAD_MULTICASTES1B_vS1C_EENS_8epilogue10collective6detail29Sm90TmaWarpSpecializedAdapterINS1G_15DefaultEpilogueISK_SL_SL_NS1F_6thread17LinearCombinationISK_Li1EffLNS1K_9ScaleType4KindE0ELNS_15FloatRoundStyleE2ESK_EENS1_15EpilogueDefaultEEEEEvvEEEEvNT_6ParamsE,@"STO_CUDA_ENTRY STV_DEFAULT"
_ZN7cutlass13device_kernelINS_4gemm6kernel13GemmUniversalIN4cute5tupleIJiiiiEEENS1_10collective13CollectiveMmaINS1_37MainloopSm90TmaGmmaWarpSpecializedFP8ILi8ENS5_IJNS4_1CILi2EEENSA_ILi1EEESC_EEENS1_35KernelTmaWarpSpecializedCooperativeEEENS5_IJNSA_ILi512EEENSA_ILi384EEENSA_ILi32EEEEEENS_12float_e4m3_tENS5_IJlSC_lEEESK_SL_NS4_8TiledMMAINS4_8MMA_AtomIJNS4_4SM904GMMA31MMA_64x192x32_F32E4M3E4M3_SS_TNILNSP_7ScaleInE1ELSR_1EEEEEENS4_6LayoutISD_NS5_IJSC_NSA_ILi0EEESV_EEEEENS5_IJNS4_10UnderscoreESY_SY_EEEEENS4_13SM90_TMA_LOADENS4_14ComposedLayoutINS4_7SwizzleILi1ELi4ELi3EEENS4_18smem_ptr_flag_bitsILi8EEENSU_INS5_IJNSA_ILi8EEESI_EEENS5_IJSI_SC_EEEEEEEvNS4_8identityENS4_23SM90_TMA_LOAD_MULTICASTES1B_vS1C_EENS_8epilogue10collective6detail29Sm90TmaWarpSpecializedAdapterINS1G_15DefaultEpilogueISK_SL_SL_NS1F_6thread17LinearCombinationISK_Li1EffLNS1K_9ScaleType4KindE0ELNS_15FloatRoundStyleE2ESK_EENS1_15EpilogueDefaultEEEEEvvEEEEvNT_6ParamsE:
[----:B------:R-:W0:Y:S02]  /*0000*/  LDC R1, c[0x0][0x28] ;  /* 0x00000a00ff017b82 */ /* 0x000e240000000800 */
[----:B0-----:R-:W-:Y:S01]  /*0010*/  VIADD R1, R1, 0xffffe260 ;  /* 0xffffe26001017836 */ /* 0x001fe20000000000 */
[----:B------:R-:W0:Y:S01]  /*0020*/  S2R R4, SR_TID.X ;  /* 0x0000000000047919 */ /* 0x000e220000002100 */
[----:B------:R-:W-:Y:S01]  /*0030*/  ELECT P0, URZ, PT ;  /* 0x00000000003f782f */ /* 0x000fe20003800000 */
[----:B------:R-:W-:Y:S01]  /*0040*/  BSSY B0, `(.L_x_0) ;  /* 0x0000015000007945 */ /* 0x000fe20003800000 */
[--C-:B0-----:R-:W-:Y:S02]  /*0050*/  SHF.R.U32.HI R0, RZ, 0x5, R4.reuse ;  /* 0x00000005ff007819 */ /* 0x101fe40000011604 */
[----:B------:R-:W-:-:S03]  /*0060*/  SHF.R.U32.HI R2, RZ, 0x7, R4 ;  /* 0x00000007ff027819 */ /* 0x000fc60000011604 */
[----:B------:R-:W0:Y:S04]  /*0070*/  SHFL.IDX PT, R3, R0, RZ, 0x1f ;  /* 0x00001fff00037589 */ /* 0x000e2800000e0000 */
[----:B------:R-:W1:Y:S01]  /*0080*/  SHFL.IDX PT, R2, R2, RZ, 0x1f ;  /* 0x00001fff02027589 */ /* 0x000e6200000e0000 */
[----:B0-----:R-:W-:Y:S02]  /*0090*/  R2UR UR4, R3 ;  /* 0x00000000030472ca */ /* 0x001fe400000e0000 */
[----:B-1----:R-:W-:-:S11]  /*00a0*/  R2UR UR8, R2 ;  /* 0x00000000020872ca */ /* 0x002fd600000e0000 */
[----:B------:R-:W-:Y:S02]  /*00b0*/  USHF.R.S32.HI UR5, URZ, 0x1f, UR4 ;  /* 0x0000001f3f057899 */ /* 0x000fe40008011404 */
[----:B------:R-:W-:Y:S02]  /*00c0*/  ISETP.NE.OR P0, PT, RZ, UR4, !P0 ;  /* 0x00000004ff007c0c */ /* 0x000fe4000c705670 */
[----:B------:R-:W-:-:S04]  /*00d0*/  ULEA.HI UR5, UR5, UR4, URZ, 0x2 ;  /* 0x0000000405057291 */ /* 0x000fc8000f8f103f */
[----:B------:R-:W-:-:S04]  /*00e0*/  ULOP3.LUT UR5, UR5, 0xfffffffc, URZ, 0xc0, !UPT ;  /* 0xfffffffc05057892 */ /* 0x000fc8000f8ec03f */
[----:B------:R-:W-:-:S03]  /*00f0*/  UIADD3 UR6, UR4, -UR5, URZ ;  /* 0x8000000504067290 */ /* 0x000fc6000fffe03f */
[----:B------:R-:W-:Y:S09]  /*0100*/  @P0 BRA `(.L_x_1) ;  /* 0x0000000000200947 */ /* 0x000ff20003800000 */
[----:B------:R-:W-:Y:S02]  /*0110*/  ULDC.64 UR4, c[0x0][0x198] ;  /* 0x0000660000047ab9 */ /* 0x000fe40000000a00 */
[----:B------:R-:W-:Y:S02]  /*0120*/  UIADD3 UR10, UP0, UR4, 0xf0, URZ ;  /* 0x000000f0040a7890 */ /* 0x000fe4000ff1e03f */
[----:B------:R-:W-:Y:S02]  /*0130*/  UIADD3 UR4, UP1, UR4, 0x1f0, URZ ;  /* 0x000001f004047890 */ /* 0x000fe4000ff3e03f */
[----:B------:R-:W-:Y:S02]  /*0140*/  UIADD3.X UR11, URZ, UR5, URZ, UP0, !UPT ;  /* 0x000000053f0b7290 */ /* 0x000fe400087fe43f */
[----:B------:R-:W-:-:S07]  /*0150*/  UIADD3.X UR5, URZ, UR5, URZ, UP1, !UPT ;  /* 0x000000053f057290 */ /* 0x000fce0008ffe43f */
[----:B------:R0:W-:Y:S02]  /*0160*/  UTMACCTL.PF [UR10] ;  /* 0x000000000a0079b9 */ /* 0x0001e40008040000 */
[----:B------:R0:W-:Y:S02]  /*0170*/  UTMACCTL.PF [UR4] ;  /* 0x00000000040079b9 */ /* 0x0001e40008040000 */
[----:B0-----:R-:W-:Y:S01]  /*0180*/  NOP ;  /* 0x0000000000007918 */ /* 0x001fe20000000000 */
.L_x_1:
[----:B------:R-:W-:Y:S05]  /*0190*/  BSYNC B0 ;  /* 0x0000000000007941 */ /* 0x000fea0003800000 */
.L_x_0:
[----:B------:R-:W0:Y:S01]  /*01a0*/  SHFL.IDX PT, R3, R0, RZ, 0x1f ;  /* 0x00001fff00037589 */ /* 0x000e2200000e0000 */
[----:B------:R-:W-:Y:S01]  /*01b0*/  UISETP.NE.AND UP0, UPT, UR6, 0x3, UPT ;  /* 0x000000030600788c */ /* 0x000fe2000bf05270 */
[----:B------:R-:W-:Y:S01]  /*01c0*/  ISETP.NE.AND P1, PT, RZ, UR8, PT ;  /* 0x00000008ff007c0c */ /* 0x000fe2000bf25270 */
[----:B------:R-:W-:Y:S02]  /*01d0*/  UIADD3 UR11, UR8, -0x1, URZ ;  /* 0xffffffff080b7890 */ /* 0x000fe4000fffe03f */
[----:B------:R-:W-:Y:S02]  /*01e0*/  UISETP.EQ.OR UP0, UPT, UR6, URZ, !UP0 ;  /* 0x0000003f0600728c */ /* 0x000fe4000c702670 */
[----:B------:R-:W-:Y:S02]  /*01f0*/  UISETP.GE.U32.AND UP1, UPT, UR11, 0x2, UPT ;  /* 0x000000020b00788c */ /* 0x000fe4000bf26070 */
[----:B------:R-:W-:-:S04]  /*0200*/  UISETP.EQ.AND UP0, UPT, UR8, URZ, UP0 ;  /* 0x0000003f0800728c */ /* 0x000fc80008702270 */
[----:B------:R-:W-:-:S04]  /*0210*/  USEL UR7, URZ, 0x1, !UP0 ;  /* 0x000000013f077887 */ /* 0x000fc8000c000000 */
[----:B------:R-:W-:Y:S01]  /*0220*/  USEL UR7, UR7, 0x2, UP1 ;  /* 0x0000000207077887 */ /* 0x000fe20008800000 */
[----:B0-----:R-:W-:-:S13]  /*0230*/  ISETP.NE.AND P0, PT, R3, RZ, PT ;  /* 0x000000ff0300720c */ /* 0x001fda0003f05270 */
[----:B------:R-:W-:Y:S05]  /*0240*/  @P0 BRA `(.L_x_2) ;  /* 0x0000000000840947 */ /* 0x000fea0003800000 */
[----:B------:R-:W-:Y:S01]  /*0250*/  ELECT P0, URZ, PT ;  /* 0x00000000003f782f */ /* 0x000fe20003800000 */
[----:B------:R-:W-:-:S12]  /*0260*/  BSSY B0, `(.L_x_2) ;  /* 0x000001f000007945 */ /* 0x000fd80003800000 */
[----:B------:R-:W-:Y:S05]  /*0270*/  @!P0 BRA `(.L_x_3) ;  /* 0x0000000000748947 */ /* 0x000fea0003800000 */
[----:B------:R-:W0:Y:S01]  /*0280*/  S2UR UR10, SR_CgaCtaId ;  /* 0x00000000000a79c3 */ /* 0x000e220000008800 */
[----:B------:R-:W-:Y:S01]  /*0290*/  UMOV UR4, 0x400 ;  /* 0x0000040000047882 */ /* 0x000fe20000000000 */
[----:B------:R-:W-:Y:S01]  /*02a0*/  UMOV UR5, 0x1 ;  /* 0x0000000100057882 */ /* 0x000fe20000000000 */
[----:B------:R-:W-:Y:S02]  /*02b0*/  UMOV UR8, 0x4 ;  /* 0x0000000400087882 */ /* 0x000fe40000000000 */
[----:B------:R-:W-:-:S04]  /*02c0*/  UIADD3 UR8, -UR8, 0x100000, URZ ;  /* 0x0010000008087890 */ /* 0x000fc8000fffe13f */
[----:B------:R-:W-:Y:S02]  /*02d0*/  USHF.L.U32 UR9, UR8, 0xb, URZ ;  /* 0x0000000b08097899 */ /* 0x000fe4000800063f */
[----:B------:R-:W-:Y:S02]  /*02e0*/  USHF.L.U32 UR8, UR8, 0x1, URZ ;  /* 0x0000000108087899 */ /* 0x000fe4000800063f */
[----:B0-----:R-:W-:Y:S02]  /*02f0*/  ULEA UR10, UR10, UR4, 0x18 ;  /* 0x000000040a0a7291 */ /* 0x001fe4000f8ec03f */
[----:B------:R-:W-:-:S04]  /*0300*/  UIADD3 UR4, -UR5, 0x100000, URZ ;  /* 0x0010000005047890 */ /* 0x000fc8000fffe13f */
[----:B------:R-:W-:Y:S02]  /*0310*/  USHF.L.U32 UR5, UR4, 0xb, URZ ;  /* 0x0000000b04057899 */ /* 0x000fe4000800063f */
[----:B------:R-:W-:Y:S01]  /*0320*/  USHF.L.U32 UR4, UR4, 0x1, URZ ;  /* 0x0000000104047899 */ /* 0x000fe2000800063f */
[----:B------:R-:W0:Y:S11]  /*0330*/  FENCE.VIEW.ASYNC.S ;  /* 0x00000000000073c6 */ /* 0x000e360000000000 */
[----:B0-----:R0:W1:Y:S01]  /*0340*/  SYNCS.EXCH.64 URZ, [UR10], UR4 ;  /* 0x000000040a3f75b2 */ /* 0x0010620008000100 */
[----:B------:R0:W2:Y:S01]  /*0350*/  SYNCS.EXCH.64 URZ, [UR10+0x40], UR8 ;  /* 0x000040080a3f75b2 */ /* 0x0000a20008000100 */
[----:B------:R0:W3:Y:S01]  /*0360*/  SYNCS.EXCH.64 URZ, [UR10+0x8], UR4 ;  /* 0x000008040a3f75b2 */ /* 0x0000e20008000100 */
[----:B------:R0:W4:Y:S01]  /*0370*/  SYNCS.EXCH.64 URZ, [UR10+0x48], UR8 ;  /* 0x000048080a3f75b2 */ /* 0x0001220008000100 */
[----:B------:R0:W0:Y:S01]  /*0380*/  SYNCS.EXCH.64 URZ, [UR10+0x10], UR4 ;  /* 0x000010040a3f75b2 */ /* 0x0000220008000100 */
        /* <DEDUP_REMOVED lines=11> */
[----:B------:R-:W-:Y:S01]  /*0440*/  NOP ;  /* 0x0000000000007918 */ /* 0x000fe20000000000 */
.L_x_3:
[----:B0-----:R-:W-:Y:S05]  /*0450*/  BSYNC B0 ;  /* 0x0000000000007941 */ /* 0x001fea0003800000 */
.L_x_2:
[----:B------:R-:W-:Y:S01]  /*0460*/  SHF.R.S32.HI R2, RZ, 0x1f, R4 ;  /* 0x0000001fff027819 */ /* 0x000fe20000011404 */
[----:B------:R-:W0:Y:S01]  /*0470*/  SHFL.IDX PT, R0, R0, RZ, 0x1f ;  /* 0x00001fff00007589 */ /* 0x000e2200000e0000 */
[----:B------:R-:W5:Y:S01]  /*0480*/  S2UR UR10, SR_CTAID.X ;  /* 0x00000000000a79c3 */ /* 0x000f620000002500 */
[----:B------:R-:W-:Y:S02]  /*0490*/  ELECT P0, URZ, PT ;  /* 0x00000000003f782f */ /* 0x000fe40003800000 */
[----:B------:R-:W-:Y:S01]  /*04a0*/  LEA.HI R2, R2, R4, RZ, 0x7 ;  /* 0x0000000402027211 */ /* 0x000fe200078f38ff */
[----:B------:R-:W-:Y:S01]  /*04b0*/  ULDC UR4, c[0x0][0x150] ;  /* 0x0000540000047ab9 */ /* 0x000fe20000000800 */
[----:B------:R-:W-:Y:S01]  /*04c0*/  SHF.R.S32.HI R6, RZ, 0x1f, R3 ;  /* 0x0000001fff067819 */ /* 0x000fe20000011403 */
[----:B------:R-:W-:Y:S01]  /*04d0*/  NOP ;  /* 0x0000000000007918 */ /* 0x000fe20000000000 */
[----:B------:R-:W-:Y:S01]  /*04e0*/  LOP3.LUT R2, R2, 0xffffff80, RZ, 0xc0, !PT ;  /* 0xffffff8002027812 */ /* 0x000fe200078ec0ff */
[----:B------:R-:W-:Y:S01]  /*04f0*/  NOP ;  /* 0x0000000000007918 */ /* 0x000fe20000000000 */
[----:B------:R-:W-:Y:S01]  /*0500*/  LEA.HI R6, R6, R3, RZ, 0x2 ;  /* 0x0000000306067211 */ /* 0x000fe200078f10ff */
[----:B------:R-:W1:Y:S02]  /*0510*/  LDC R8, c[0x0][0x144] ;  /* 0x00005100ff087b82 */ /* 0x000e640000000800 */
[----:B------:R-:W-:Y:S01]  /*0520*/  IMAD.IADD R4, R4, 0x1, -R2 ;  /* 0x0000000104047824 */ /* 0x000fe200078e0a02 */
[----:B------:R-:W-:Y:S01]  /*0530*/  LOP3.LUT R6, R6, 0x3ffffffc, RZ, 0xc0, !PT ;  /* 0x3ffffffc06067812 */ /* 0x000fe200078ec0ff */
[----:B------:R-:W2:Y:S03]  /*0540*/  S2R R2, SR_CTAID.Y ;  /* 0x0000000000027919 */ /* 0x000ea60000002600 */
[----:B------:R-:W-:Y:S01]  /*0550*/  SHF.R.S32.HI R5, RZ, 0x1f, R4 ;  /* 0x0000001fff057819 */ /* 0x000fe20000011404 */
[----:B------:R-:W-:Y:S01]  /*0560*/  IMAD.IADD R6, R3, 0x1, -R6 ;  /* 0x0000000103067824 */ /* 0x000fe200078e0a06 */
[----:B------:R-:W3:Y:S02]  /*0570*/  LDC R13, c[0x0][0x148] ;  /* 0x00005200ff0d7b82 */ /* 0x000ee40000000800 */
[----:B------:R-:W-:-:S02]  /*0580*/  LEA.HI R5, R5, R4, RZ, 0x3 ;  /* 0x0000000405057211 */ /* 0x000fc400078f18ff */
[----:B0-----:R-:W-:Y:S02]  /*0590*/  ISETP.NE.OR P0, PT, R0, RZ, !P0 ;  /* 0x000000ff0000720c */ /* 0x001fe40004705670 */
[--C-:B------:R-:W-:Y:S02]  /*05a0*/  SHF.R.S32.HI R0, RZ, 0x3, R5.reuse ;  /* 0x00000003ff007819 */ /* 0x100fe40000011405 */
[----:B------:R-:W-:Y:S02]  /*05b0*/  SHF.R.S32.HI R5, RZ, 0x1f, R5 ;  /* 0x0000001fff057819 */ /* 0x000fe40000011405 */
[----:B-----5:R-:W-:Y:S02]  /*05c0*/  I2FP.F32.U32 R7, UR10 ;  /* 0x0000000a00077c45 */ /* 0x020fe40008201000 */
[----:B------:R-:W-:-:S03]  /*05d0*/  LEA.HI R5, R5, R0, RZ, 0x2 ;  /* 0x0000000005057211 */ /* 0x000fc600078f10ff */
[----:B------:R-:W-:Y:S01]  /*05e0*/  FMUL R7, R7, UR4 ;  /* 0x0000000407077c20 */ /* 0x000fe20008400000 */
[----:B------:R-:W-:Y:S01]  /*05f0*/  LOP3.LUT R5, R5, 0xfffffffc, RZ, 0xc0, !PT ;  /* 0xfffffffc05057812 */ /* 0x000fe200078ec0ff */
[----:B------:R-:W-:Y:S01]  /*0600*/  VOTEU.ALL UP0, P0 ;  /* 0x00000000003f7886 */ /* 0x000fe20000000000 */
[----:B------:R-:W-:Y:S01]  /*0610*/  ULDC UR4, c[0x0][0x154] ;  /* 0x0000550000047ab9 */ /* 0x000fe20000000800 */
[----:B------:R-:W-:Y:S02]  /*0620*/  VOTEU.ALL UP1, P0 ;  /* 0x00000000003f7886 */ /* 0x000fe40000020000 */
[----:B------:R-:W0:Y:S01]  /*0630*/  F2I.U32.TRUNC.NTZ R7, R7 ;  /* 0x0000000700077305 */ /* 0x000e22000020f000 */
[----:B------:R-:W-:Y:S01]  /*0640*/  IMAD.IADD R5, R0, 0x1, -R5 ;  /* 0x0000000100057824 */ /* 0x000fe200078e0a05 */
[----:B------:R-:W5:Y:S01]  /*0650*/  @!UP0 S2UR UR9, SR_CgaCtaId ;  /* 0x00000000000989c3 */ /* 0x000f620000008800 */
[----:B------:R-:W-:Y:S02]  /*0660*/  @!UP0 UMOV UR8, 0x400 ;  /* 0x0000040000088882 */ /* 0x000fe40000000000 */
[----:B------:R-:W-:Y:S01]  /*0670*/  IMAD R5, R6, 0x4, R5 ;  /* 0x0000000406057824 */ /* 0x000fe200078e0205 */
[----:B--2---:R-:W-:-:S04]  /*0680*/  I2FP.F32.U32 R9, R2 ;  /* 0x0000000200097245 */ /* 0x004fc80000201000 */
[----:B------:R-:W-:Y:S01]  /*0690*/  LEA.HI R0, R5, R5, RZ, 0x1 ;  /* 0x0000000505007211 */ /* 0x000fe200078f08ff */
[----:B------:R-:W-:Y:S01]  /*06a0*/  FMUL R9, R9, UR4 ;  /* 0x0000000409097c20 */ /* 0x000fe20008400000 */
[----:B------:R-:W-:Y:S02]  /*06b0*/  UMOV UR4, 0x20 ;  /* 0x0000002000047882 */ /* 0x000fe40000000000 */
[----:B------:R-:W-:Y:S01]  /*06c0*/  LOP3.LUT R6, R0, 0xfffffffe, RZ, 0xc0, !PT ;  /* 0xfffffffe00067812 */ /* 0x000fe200078ec0ff */
[----:B0-----:R-:W-:Y:S01]  /*06d0*/  IMAD.MOV R11, RZ, RZ, -R7 ;  /* 0x000000ffff0b7224 */ /* 0x001fe200078e0a07 */
[----:B------:R-:W-:-:S04]  /*06e0*/  @!UP0 UIADD3 UR4, -UR4, 0x100000, URZ ;  /* 0x0010000004048890 */ /* 0x000fc8000fffe13f */
[----:B------:R-:W-:Y:S02]  /*06f0*/  @!UP0 USHF.L.U32 UR5, UR4, 0xb, URZ ;  /* 0x0000000b04058899 */ /* 0x000fe4000800063f */
[----:B------:R-:W-:Y:S01]  /*0700*/  @!UP0 USHF.L.U32 UR4, UR4, 0x1, URZ ;  /* 0x0000000104048899 */ /* 0x000fe2000800063f */
[----:B------:R-:W0:Y:S01]  /*0710*/  F2I.U32.TRUNC.NTZ R9, R9 ;  /* 0x0000000900097305 */ /* 0x000e22000020f000 */
[----:B-1----:R-:W-:Y:S02]  /*0720*/  IMAD R0, R8, R11, UR10 ;  /* 0x0000000a08007e24 */ /* 0x002fe4000f8e020b */
[C---:B------:R-:W-:Y:S02]  /*0730*/  IMAD.IADD R7, R5.reuse, 0x1, -R6 ;  /* 0x0000000105077824 */ /* 0x040fe400078e0a06 */
[----:B------:R-:W-:-:S03]  /*0740*/  IMAD.SHL.U32 R6, R5, 0x4, RZ ;  /* 0x0000000405067824 */ /* 0x000fc600078e00ff */
[----:B------:R-:W-:Y:S01]  /*0750*/  ISETP.NE.AND P2, PT, R7, R0, PT ;  /* 0x000000000700720c */ /* 0x000fe20003f45270 */
[----:B-----5:R-:W-:Y:S01]  /*0760*/  @!UP0 ULEA UR8, UR9, UR8, 0x18 ;  /* 0x0000000809088291 */ /* 0x020fe2000f8ec03f */
[----:B------:R-:W-:Y:S01]  /*0770*/  LOP3.LUT R10, R5, 0xc, R6, 0x78, !PT ;  /* 0x0000000c050a7812 */ /* 0x000fe200078e7806 */
[----:B------:R-:W1:Y:S01]  /*0780*/  LDC R7, c[0x0][0x140] ;  /* 0x00005000ff077b82 */ /* 0x000e620000000800 */
[----:B------:R-:W-:Y:S01]  /*0790*/  VOTEU.ALL UP0, P0 ;  /* 0x00000000003f7886 */ /* 0x000fe20000000000 */
[----:B------:R-:W-:Y:S01]  /*07a0*/  LOP3.LUT P0, RZ, R4, 0x7, RZ, 0xc0, !PT ;  /* 0x0000000704ff7812 */ /* 0x000fe2000780c0ff */
[----:B0-----:R-:W-:Y:S01]  /*07b0*/  IMAD.MOV R12, RZ, RZ, -R9 ;  /* 0x000000ffff0c7224 */ /* 0x001fe200078e0a09 */
[----:B------:R0:W-:Y:S01]  /*07c0*/  STL [R1+0x148c], R10 ;  /* 0x00148c0a01007387 */ /* 0x0001e20000100800 */
[----:B------:R-:W-:Y:S01]  /*07d0*/  IMAD.MOV.U32 R4, RZ, RZ, 0x1 ;  /* 0x00000001ff047424 */ /* 0x000fe200078e00ff */
[----:B------:R-:W-:Y:S01]  /*07e0*/  ISETP.LT.U32.AND P0, PT, R10, 0x2, !P0 ;  /* 0x000000020a00780c */ /* 0x000fe20004701070 */
[----:B---3--:R-:W-:-:S03]  /*07f0*/  IMAD R6, R13, R12, R2 ;  /* 0x0000000c0d067224 */ /* 0x008fc600078e0202 */
[----:B------:R-:W-:Y:S01]  /*0800*/  @P2 LEA.HI R5, R10, R10, RZ, 0x1 ;  /* 0x0000000a0a052211 */ /* 0x000fe200078f08ff */
[----:B------:R-:W2:Y:S02]  /*0810*/  FENCE.VIEW.ASYNC.S ;  /* 0x00000000000073c6 */ /* 0x000ea40000000000 */
[----:B--2---:R0:W2:Y:S01]  /*0820*/  @!UP0 SYNCS.EXCH.64 URZ, [UR8+0x90], UR4 ;  /* 0x00009004083f85b2 */ /* 0x0040a20008000100 */
[----:B------:R-:W-:-:S04]  /*0830*/  @P2 SHF.R.S32.HI R5, RZ, 0x1, R5 ;  /* 0x00000001ff052819 */ /* 0x000fc80000011405 */
[----:B------:R-:W-:Y:S02]  /*0840*/  @P2 ISETP.NE.AND P3, PT, R5, R6, PT ;  /* 0x000000060500220c */ /* 0x000fe40003f65270 */
[----:B------:R-:W-:Y:S02]  /*0850*/  SEL R5, RZ, 0x1, !P0 ;  /* 0x00000001ff057807 */ /* 0x000fe40004000000 */
[----:B------:R-:W-:Y:S02]  /*0860*/  @P2 SEL R4, RZ, 0x1, P3 ;  /* 0x00000001ff042807 */ /* 0x000fe40001800000 */
[----:B-1----:R-:W-:Y:S02]  /*0870*/  ISETP.EQ.U32.AND P4, PT, R7, 0x1, PT ;  /* 0x000000010700780c */ /* 0x002fe40003f82070 */
[----:B------:R-:W-:Y:S01]  /*0880*/  LOP3.LUT R4, R4, R5, RZ, 0xc0, !PT ;  /* 0x0000000504047212 */ /* 0x000fe200078ec0ff */
[----:B------:R0:W1:Y:S01]  /*0890*/  @!UP1 SYNCS.EXCH.64 URZ, [UR8+0x98], UR4 ;  /* 0x00009804083f95b2 */ /* 0x0000620008000100 */
[----:B------:R-:W-:-:S03]  /*08a0*/  NOP ;  /* 0x0000000000007918 */ /* 0x000fc60000000000 */
[----:B------:R0:W-:Y:S06]  /*08b0*/  STL [R1+0x1488], R4 ;  /* 0x0014880401007387 */ /* 0x0001ec0000100800 */
[----:B--2---:R-:W-:Y:S05]  /*08c0*/  @!P4 BRA `(.L_x_4) ;  /* 0x000000000008c947 */ /* 0x004fea0003800000 */
[----:B-1--4-:R-:W-:Y:S01]  /*08d0*/  UCGABAR_ARV ;  /* 0x00000000000079c7 */ /* 0x012fe20008000000 */
[----:B------:R-:W-:Y:S05]  /*08e0*/  BRA `(.L_x_5) ;  /* 0x0000000000047947 */ /* 0x000fea0003800000 */
.L_x_4:
[----:B-1--4-:R-:W-:Y:S01]  /*08f0*/  NOP ;  /* 0x0000000000007918 */ /* 0x012fe20000000000 */
.L_x_5:
[----:B0-----:R-:W0:Y:S01]  /*0900*/  LDC R4, c[0x0][0x65c] ;  /* 0x00019700ff047b82 */ /* 0x001e220000000800 */
[----:B------:R-:W-:Y:S01]  /*0910*/  IMAD.MOV.U32 R5, RZ, RZ, RZ ;  /* 0x000000ffff057224 */ /* 0x000fe200078e00ff */
[----:B------:R-:W-:Y:S02]  /*0920*/  LOP3.LUT R9, R9, 0xffdfffff, RZ, 0xc0, !PT ;  /* 0xffdfffff09097812 */ /* 0x000fe400078ec0ff */
[----:B0-----:R-:W-:Y:S01]  /*0930*/  ISETP.NE.AND P2, PT, R4, 0x1, PT ;  /* 0x000000010400780c */ /* 0x001fe20003f45270 */
[----:B------:R-:W-:-:S12]  /*0940*/  IMAD.U32 R4, RZ, RZ, UR10 ;  /* 0x0000000aff047e24 */ /* 0x000fd8000f8e00ff */
[----:B------:R-:W0:Y:S01]  /*0950*/  @P2 LDC R7, c[0x0][0x10] ;  /* 0x00000400ff072b82 */ /* 0x000e220000000800 */
[----:B------:R-:W-:Y:S01]  /*0960*/  @P2 IMAD.MOV.U32 R3, RZ, RZ, RZ ;  /* 0x000000ffff032224 */ /* 0x000fe200078e00ff */
[----:B------:R-:W-:Y:S01]  /*0970*/  @P2 LOP3.LUT R9, R9, 0x200000, RZ, 0xfc, !PT ;  /* 0x0020000009092812 */ /* 0x000fe200078efcff */
[----:B------:R-:W-:-:S05]  /*0980*/  @P2 IMAD.MOV.U32 R15, RZ, RZ, RZ ;  /* 0x000000ffff0f2224 */ /* 0x000fca00078e00ff */
[----:B------:R-:W1:Y:S01]  /*0990*/  @!P2 LDC R11, c[0x0][0xc] ;  /* 0x00000300ff0bab82 */ /* 0x000e620000000800 */
[----:B0-----:R-:W-:-:S04]  /*09a0*/  @P2 IMAD.WIDE.U32 R6, R7, UR10, R2 ;  /* 0x0000000a07062c25 */ /* 0x001fc8000f8e0002 */
[----:B------:R-:W-:Y:S02]  /*09b0*/  @P2 IMAD.MOV.U32 R23, RZ, RZ, R6 ;  /* 0x000000ffff172224 */ /* 0x000fe400078e0006 */
[----:B------:R-:W-:Y:S02]  /*09c0*/  @P2 IMAD.IADD R24, R7, 0x1, R15 ;  /* 0x0000000107182824 */ /* 0x000fe400078e020f */
[----:B-1----:R-:W-:-:S04]  /*09d0*/  @!P2 IMAD.WIDE.U32 R4, R2, R11, R4 ;  /* 0x0000000b0204a225 */ /* 0x002fc800078e0004 */
[----:B------:R-:W-:Y:S02]  /*09e0*/  @!P2 IMAD.MOV.U32 R23, RZ, RZ, R4 ;  /* 0x000000ffff17a224 */ /* 0x000fe400078e0004 */
[----:B------:R-:W-:-:S03]  /*09f0*/  @!P2 IMAD.MOV.U32 R24, RZ, RZ, R5 ;  /* 0x000000ffff18a224 */ /* 0x000fc600078e0005 */
[----:B------:R0:W-:Y:S04]  /*0a00*/  STL [R1+0x1494], R23 ;  /* 0x0014941701007387 */ /* 0x0001e80000100800 */
[----:B------:R0:W-:Y:S01]  /*0a10*/  STL [R1+0x1490], R24 ;  /* 0x0014901801007387 */ /* 0x0001e20000100800 */
[----:B------:R-:W-:Y:S05]  /*0a20*/  @!P4 BRA `(.L_x_6) ;  /* 0x00000000000cc947 */ /* 0x000fea0003800000 */
[----:B------:R-:W-:Y:S01]  /*0a30*/  UCGABAR_WAIT ;  /* 0x0000000000007dc7 */ /* 0x000fe20008000000 */
[----:B------:R-:W-:Y:S01]  /*0a40*/  CCTL.IVALL ;  /* 0x00000000ff00798f */ /* 0x000fe20002000000 */
[----:B------:R-:W-:Y:S05]  /*0a50*/  BRA `(.L_x_7) ;  /* 0x0000000000047947 */ /* 0x000fea0003800000 */
.L_x_6:
[----:B------:R-:W-:Y:S06]  /*0a60*/  BAR.SYNC.DEFER_BLOCKING 0x0 ;  /* 0x0000000000007b1d */ /* 0x000fec0000010000 */
.L_x_7:
[----:B------:R-:W-:Y:S05]  /*0a70*/  @!P1 BRA `(.L_x_8) ;  /* 0x000008e800a49947 */ /* 0x000fea0003800000 */
[----:B------:R-:W-:-:S06]  /*0a80*/  UISETP.GT.U32.AND UP0, UPT, UR11, 0x1, UPT ;  /* 0x000000010b00788c */ /* 0x000fcc000bf04070 */
[----:B------:R-:W-:-:S13]  /*0a90*/  PLOP3.LUT P0, PT, PT, PT, UP0, 0x80, 0x0 ;  /* 0x000000000000781c */ /* 0x000fda0003f0f008 */
[----:B------:R-:W-:Y:S05]  /*0aa0*/  @P0 EXIT ;  /* 0x000000000000094d */ /* 0x000fea0003800000 */
[----:B------:R-:W-:Y:S01]  /*0ab0*/  IMAD.MOV.U32 R6, RZ, RZ, -0x1 ;  /* 0xffffffffff067424 */ /* 0x000fe200078e00ff */
[----:B------:R-:W-:Y:S01]  /*0ac0*/  ULDC.64 UR4, c[0x0][0x650] ;  /* 0x0001940000047ab9 */ /* 0x000fe20000000a00 */
[----:B------:R-:W-:Y:S01]  /*0ad0*/  IMAD.MOV.U32 R5, RZ, RZ, -0x1 ;  /* 0xffffffffff057424 */ /* 0x000fe200078e00ff */
[----:B------:R-:W-:Y:S01]  /*0ae0*/  ISETP.GE.U32.AND P0, PT, R23, UR4, PT ;  /* 0x0000000417007c0c */ /* 0x000fe2000bf06070 */
[----:B------:R-:W-:Y:S01]  /*0af0*/  UMOV UR28, 0xffffffff ;  /* 0xffffffff001c7882 */ /* 0x000fe20000000000 */
[----:B------:R1:W-:Y:S01]  /*0b00*/  STL [R1+0x1480], R6 ;  /* 0x0014800601007387 */ /* 0x0003e20000100800 */
[----:B------:R-:W-:Y:S02]  /*0b10*/  PRMT R4, RZ, 0x7610, R4 ;  /* 0x00007610ff047816 */ /* 0x000fe40000000004 */
[----:B------:R-:W-:Y:S01]  /*0b20*/  ISETP.GE.U32.AND.EX P0, PT, R24, UR5, PT, P0 ;  /* 0x0000000518007c0c */ /* 0x000fe2000bf06100 */
[----:B------:R1:W-:-:S12]  /*0b30*/  STL [R1+0x1484], R5 ;  /* 0x0014840501007387 */ /* 0x0003d80000100800 */
[----:B-1----:R-:W-:Y:S05]  /*0b40*/  @P0 BRA `(.L_x_9) ;  /* 0x0000000400380947 */ /* 0x002fea0003800000 */
[----:B------:R-:W1:Y:S01]  /*0b50*/  LDC.64 R16, c[0x0][0x628] ;  /* 0x00018a00ff107b82 */ /* 0x000e620000000a00 */
[----:B------:R-:W-:Y:S02]  /*0b60*/  IMAD.MOV.U32 R4, RZ, RZ, R23 ;  /* 0x000000ffff047224 */ /* 0x000fe400078e0017 */
[----:B------:R-:W-:-:S05]  /*0b70*/  IMAD.MOV.U32 R5, RZ, RZ, R24 ;  /* 0x000000ffff057224 */ /* 0x000fca00078e0018 */
[----:B------:R-:W2:Y:S08]  /*0b80*/  LDC R8, c[0x0][0x630] ;  /* 0x00018c00ff087b82 */ /* 0x000eb00000000800 */
[----:B------:R-:W3:Y:S01]  /*0b90*/  LDC.64 R18, c[0x0][0x620] ;  /* 0x00018800ff127b82 */ /* 0x000ee20000000a00 */
[----:B-1----:R-:W-:-:S04]  /*0ba0*/  ISETP.NE.U32.AND P0, PT, R16, RZ, PT ;  /* 0x000000ff1000720c */ /* 0x002fc80003f05070 */
[----:B------:R-:W-:-:S13]  /*0bb0*/  ISETP.NE.AND.EX P0, PT, R17, RZ, PT, P0 ;  /* 0x000000ff1100720c */ /* 0x000fda0003f05300 */
[----:B--23--:R-:W-:Y:S05]  /*0bc0*/  @!P0 BRA `(.L_x_10) ;  /* 0x0000000000288947 */ /* 0x00cfea0003800000 */
[----:B------:R-:W1:Y:S02]  /*0bd0*/  LDC R11, c[0x0][0x634] ;  /* 0x00018d00ff0b7b82 */ /* 0x000e640000000800 */
[----:B-1----:R-:W-:-:S05]  /*0be0*/  IADD3 R11, P0, R23, R11, RZ ;  /* 0x0000000b170b7210 */ /* 0x002fca0007f1e0ff */
[----:B------:R-:W-:-:S04]  /*0bf0*/  IMAD.X R15, RZ, RZ, R24, P0 ;  /* 0x000000ffff0f7224 */ /* 0x000fc800000e0618 */
[----:B------:R-:W-:-:S04]  /*0c00*/  IMAD.WIDE.U32 R4, R15, R16, RZ ;  /* 0x000000100f047225 */ /* 0x000fc800078e00ff */
[----:B------:R-:W-:-:S04]  /*0c10*/  IMAD.WIDE.U32 R6, P0, R11, R17, R4 ;  /* 0x000000110b067225 */ /* 0x000fc80007800004 */
[----:B------:R-:W-:-:S04]  /*0c20*/  IMAD.WIDE.U32 R4, R11, R16, RZ ;  /* 0x000000100b047225 */ /* 0x000fc800078e00ff */
[----:B------:R-:W-:Y:S01]  /*0c30*/  IMAD.X R11, RZ, RZ, RZ, P0 ;  /* 0x000000ffff0b7224 */ /* 0x000fe200000e06ff */
[----:B------:R-:W-:Y:S01]  /*0c40*/  IADD3 RZ, P0, R5, R6, RZ ;  /* 0x0000000605ff7210 */ /* 0x000fe20007f1e0ff */
[----:B------:R-:W-:-:S04]  /*0c50*/  IMAD.MOV.U32 R10, RZ, RZ, R7 ;  /* 0x000000ffff0a7224 */ /* 0x000fc800078e0007 */
[----:B------:R-:W-:-:S08]  /*0c60*/  IMAD.WIDE.U32.X R4, R15, R17, R10, P0 ;  /* 0x000000110f047225 */ /* 0x000fd000000e040a */
.L_x_10:
[----:B------:R-:W1:Y:S01]  /*0c70*/  LDC.64 R20, c[0x0][0x640] ;  /* 0x00019000ff147b82 */ /* 0x000e620000000a00 */
[-C--:B------:R-:W-:Y:S01]  /*0c80*/  SHF.R.U64 R22, R4, R8.reuse, R5 ;  /* 0x0000000804167219 */ /* 0x080fe20000001205 */
[----:B------:R-:W-:Y:S01]  /*0c90*/  IMAD.MOV.U32 R4, RZ, RZ, R23 ;  /* 0x000000ffff047224 */ /* 0x000fe200078e0017 */
[----:B------:R-:W-:Y:S01]  /*0ca0*/  SHF.R.U32.HI R3, RZ, R8, R5 ;  /* 0x00000008ff037219 */ /* 0x000fe20000011605 */
[----:B------:R-:W-:Y:S01]  /*0cb0*/  IMAD.MOV.U32 R5, RZ, RZ, R24 ;  /* 0x000000ffff057224 */ /* 0x000fe200078e0018 */
[----:B------:R-:W-:Y:S01]  /*0cc0*/  IADD3 R7, P0, RZ, -R22, RZ ;  /* 0x80000016ff077210 */ /* 0x000fe20007f1e0ff */
[----:B------:R-:W-:Y:S02]  /*0cd0*/  IMAD R25, R13, R12, R2 ;  /* 0x0000000c0d197224 */ /* 0x000fe400078e0202 */
[----:B------:R-:W2:Y:S01]  /*0ce0*/  LDC R14, c[0x0][0x618] ;  /* 0x00018600ff0e7b82 */ /* 0x000ea20000000800 */
[----:B------:R-:W-:Y:S02]  /*0cf0*/  IMAD.MOV.U32 R13, RZ, RZ, 0x1 ;  /* 0x00000001ff0d7424 */ /* 0x000fe400078e00ff */
[----:B------:R-:W-:-:S02]  /*0d00*/  IMAD.X R3, RZ, RZ, ~R3, P0 ;  /* 0x000000ffff037224 */ /* 0x000fc400000e0e03 */
[----:B------:R-:W-:-:S03]  /*0d10*/  IMAD.WIDE.U32 R4, R7, R18, R4 ;  /* 0x0000001207047225 */ /* 0x000fc600078e0004 */
[----:B------:R-:W0:Y:S01]  /*0d20*/  LDC R8, c[0x0][0x608] ;  /* 0x00018200ff087b82 */ /* 0x000e220000000800 */
[----:B------:R-:W-:-:S04]  /*0d30*/  IMAD R6, R3, R18, RZ ;  /* 0x0000001203067224 */ /* 0x000fc800078e02ff */
[----:B------:R-:W-:-:S03]  /*0d40*/  IMAD R3, R7, R19, R6 ;  /* 0x0000001307037224 */ /* 0x000fc600078e0206 */
[----:B------:R-:W3:Y:S01]  /*0d50*/  LDC R16, c[0x0][0x658] ;  /* 0x00019600ff107b82 */ /* 0x000ee20000000800 */
[----:B------:R-:W-:Y:S01]  /*0d60*/  IMAD.IADD R3, R5, 0x1, R3 ;  /* 0x0000000105037824 */ /* 0x000fe200078e0203 */
[----:B-1----:R-:W-:Y:S01]  /*0d70*/  ISETP.NE.U32.AND P0, PT, R20, RZ, PT ;  /* 0x000000ff1400720c */ /* 0x002fe20003f05070 */
[----:B------:R-:W-:-:S03]  /*0d80*/  IMAD.MOV.U32 R5, RZ, RZ, -0x1 ;  /* 0xffffffffff057424 */ /* 0x000fc600078e00ff */
[----:B------:R-:W-:Y:S02]  /*0d90*/  ISETP.NE.AND.EX P0, PT, R21, RZ, PT, P0 ;  /* 0x000000ff1500720c */ /* 0x000fe40003f05300 */
[----:B------:R-:W1:Y:S01]  /*0da0*/  LDC R15, c[0x0][0x600] ;  /* 0x00018000ff0f7b82 */ /* 0x000e620000000800 */
[-CC-:B--2---:R-:W-:Y:S02]  /*0db0*/  SHF.R.U64 R10, R4, R14.reuse, R3.reuse ;  /* 0x0000000e040a7219 */ /* 0x184fe40000001203 */
[----:B------:R-:W-:-:S05]  /*0dc0*/  SHF.R.U32.HI R3, RZ, R14, R3 ;  /* 0x0000000eff037219 */ /* 0x000fca0000011603 */
[----:B------:R-:W2:Y:S01]  /*0dd0*/  LDC R17, c[0x0][0x648] ;  /* 0x00019200ff117b82 */ /* 0x000ea20000000800 */
[-CC-:B0-----:R-:W-:Y:S02]  /*0de0*/  SHF.R.U64 R23, R10, R8.reuse, R3.reuse ;  /* 0x000000080a177219 */ /* 0x181fe40000001203 */
[----:B------:R-:W-:-:S05]  /*0df0*/  SHF.R.U32.HI R3, RZ, R8, R3 ;  /* 0x00000008ff037219 */ /* 0x000fca0000011603 */
[----:B------:R-:W0:Y:S01]  /*0e00*/  LDC R19, c[0x0][0x638] ;  /* 0x00018e00ff137b82 */ /* 0x000e220000000800 */
[-C--:B---3--:R-:W-:Y:S02]  /*0e10*/  SHF.L.U32 R2, R5, R16.reuse, RZ ;  /* 0x0000001005027219 */ /* 0x088fe400000006ff */
[--C-:B------:R-:W-:Y:S02]  /*0e20*/  SHF.R.U64 R12, R23, R16, R3.reuse ;  /* 0x00000010170c7219 */ /* 0x100fe40000001203 */
[----:B------:R-:W-:Y:S02]  /*0e30*/  LOP3.LUT R8, RZ, R2, RZ, 0x33, !PT ;  /* 0x00000002ff087212 */ /* 0x000fe400078e33ff */
[----:B------:R-:W-:Y:S01]  /*0e40*/  SHF.R.U32.HI R3, RZ, R16, R3 ;  /* 0x00000010ff037219 */ /* 0x000fe20000011603 */
[----:B------:R-:W3:Y:S01]  /*0e50*/  LDC R18, c[0x0][0x610] ;  /* 0x00018400ff127b82 */ /* 0x000ee20000000800 */
[----:B------:R-:W-:Y:S01]  /*0e60*/  IMAD.MOV.U32 R2, RZ, RZ, R12 ;  /* 0x000000ffff027224 */ /* 0x000fe200078e000c */
[----:B------:R-:W-:Y:S06]  /*0e70*/  @!P0 BRA `(.L_x_11) ;  /* 0x0000000000288947 */ /* 0x000fec0003800000 */
[----:B------:R-:W4:Y:S02]  /*0e80*/  LDC R7, c[0x0][0x64c] ;  /* 0x00019300ff077b82 */ /* 0x000f240000000800 */
[----:B----4-:R-:W-:-:S05]  /*0e90*/  IADD3 R7, P0, R12, R7, RZ ;  /* 0x000000070c077210 */ /* 0x010fca0007f1e0ff */
        /* <DEDUP_REMOVED lines=8> */
.L_x_11:
[----:B--2---:R-:W-:Y:S01]  /*0f20*/  SHF.R.U64 R4, R2, R17, R3 ;  /* 0x0000001102047219 */ /* 0x004fe20000001203 */
[----:B-1----:R-:W-:Y:S01]  /*0f30*/  VIADD R5, R15, 0xffffffff ;  /* 0xffffffff0f057836 */ /* 0x002fe20000000000 */
[----:B------:R-:W-:Y:S02]  /*0f40*/  SHF.L.U32 R2, R13, R16, RZ ;  /* 0x000000100d027219 */ /* 0x000fe400000006ff */
[----:B------:R-:W-:Y:S01]  /*0f50*/  LOP3.LUT R3, R23, R8, RZ, 0xc0, !PT ;  /* 0x0000000817037212 */ /* 0x000fe200078ec0ff */
[----:B------:R-:W-:Y:S01]  /*0f60*/  IMAD.MOV R6, RZ, RZ, -R4 ;  /* 0x000000ffff067224 */ /* 0x000fe200078e0a04 */
[----:B------:R-:W-:Y:S02]  /*0f70*/  SEL R0, R0, R25, !P2 ;  /* 0x0000001900007207 */ /* 0x000fe40005000000 */
[----:B------:R-:W-:Y:S01]  /*0f80*/  LOP3.LUT R5, R10, R5, RZ, 0xc0, !PT ;  /* 0x000000050a057212 */ /* 0x000fe200078ec0ff */
[----:B------:R-:W-:Y:S01]  /*0f90*/  IMAD R3, R2, R4, R3 ;  /* 0x0000000402037224 */ /* 0x000fe200078e0203 */
[----:B------:R-:W-:Y:S01]  /*0fa0*/  R2UR UR28, R22 ;  /* 0x00000000161c72ca */ /* 0x000fe200000e0000 */
[----:B0-----:R-:W-:-:S02]  /*0fb0*/  IMAD R2, R6, R19, R12 ;  /* 0x0000001306027224 */ /* 0x001fc400078e020c */
[----:B---3--:R-:W-:Y:S02]  /*0fc0*/  IMAD R0, R3, R18, R0 ;  /* 0x0000001203007224 */ /* 0x008fe400078e0200 */
[----:B------:R-:W-:Y:S02]  /*0fd0*/  IMAD R3, R2, R15, R5 ;  /* 0x0000000f02037224 */ /* 0x000fe400078e0205 */
[----:B------:R-:W-:-:S03]  /*0fe0*/  IMAD.MOV.U32 R4, RZ, RZ, 0x1 ;  /* 0x00000001ff047424 */ /* 0x000fc600078e00ff */
[----:B------:R-:W-:Y:S02]  /*0ff0*/  SEL R2, R3, R0, !P2 ;  /* 0x0000000003027207 */ /* 0x000fe40005000000 */
[----:B------:R-:W-:-:S03]  /*1000*/  SEL R0, R0, R3, !P2 ;  /* 0x0000000300007207 */ /* 0x000fc60005000000 */
[----:B------:R1:W-:Y:S04]  /*1010*/  STL [R1+0x1484], R2 ;  /* 0x0014840201007387 */ /* 0x0003e80000100800 */
[----:B------:R1:W-:Y:S02]  /*1020*/  STL [R1+0x1480], R0 ;  /* 0x0014800001007387 */ /* 0x0003e40000100800 */
.L_x_9:
[----:B------:R-:W-:-:S08]  /*1030*/  NOP ;  /* 0x0000000000007918 */ /* 0x000fd00000000000 */
[----:B------:R-:W2:Y:S02]  /*1040*/  USETMAXREG.TRY_ALLOC.CTAPOOL UP0, 0xf0 ;  /* 0x000000f0000079c8 */ /* 0x000ea40008000600 */
[----:B--2---:R-:W-:-:S13]  /*1050*/  PLOP3.LUT P0, PT, PT, PT, UP0, 0x80, 0x0 ;  /* 0x000000000000781c */ /* 0x004fda0003f0f008 */
[----:B------:R-:W-:Y:S05]  /*1060*/  @!P0 BRA `(.L_x_9) ;  /* 0xfffffffc00f08947 */ /* 0x000fea000383ffff */
[----:B------:R-:W-:Y:S01]  /*1070*/  ULDC.64 UR4, c[0x0][0x598] ;  /* 0x0001660000047ab9 */ /* 0x000fe20000000a00 */
[----:B------:R-:W-:Y:S01]  /*1080*/  ULDC.64 UR30, c[0x0][0x208] ;  /* 0x00008200001e7ab9 */ /* 0x000fe20000000a00 */
[----:B------:R-:W-:-:S04]  /*1090*/  ISETP.NE.U32.AND P0, PT, RZ, UR4, PT ;  /* 0x00000004ff007c0c */ /* 0x000fc8000bf05070 */
[----:B------:R-:W-:-:S13]  /*10a0*/  ISETP.NE.AND.EX P0, PT, RZ, UR5, PT, P0 ;  /* 0x00000005ff007c0c */ /* 0x000fda000bf05300 */
[----:B------:R-:W-:Y:S05]  /*10b0*/  @!P0 BRA `(.L_x_12) ;  /* 0x0000000000208947 */ /* 0x000fea0003800000 */
[----:B-1----:R-:W1:Y:S02]  /*10c0*/  LDC.64 R2, c[0x0][0x598] ;  /* 0x00016600ff027b82 */ /* 0x002e640000000a00 */
[----:B-1----:R-:W2:Y:S02]  /*10d0*/  LDG.E.64 R2, desc[UR30][R2.64] ;  /* 0x0000001e02027981 */ /* 0x002ea4000c1e1b00 */
[----:B--2---:R-:W-:-:S04]  /*10e0*/  ISETP.NE.U32.AND P0, PT, R2, RZ, PT ;  /* 0x000000ff0200720c */ /* 0x004fc80003f05070 */
[----:B------:R-:W-:-:S13]  /*10f0*/  ISETP.NE.AND.EX P0, PT, R3, RZ, PT, P0 ;  /* 0x000000ff0300720c */ /* 0x000fda0003f05300 */
[----:B------:R-:W-:Y:S05]  /*1100*/  @!P0 BRA `(.L_x_12) ;  /* 0x00000000000c8947 */ /* 0x000fea0003800000 */
[----:B------:R-:W2:Y:S02]  /*1110*/  LD.E R2, desc[UR30][R2.64] ;  /* 0x0000001e02027980 */ /* 0x000ea4000c101900 */
[----:B--2---:R-:W-:Y:S01]  /*1120*/  R2UR UR27, R2 ;  /* 0x00000000021b72ca */ /* 0x004fe200000e0000 */
[----:B------:R-:W-:-:S14]  /*1130*/  BRA `(.L_x_13) ;  /* 0x0000000000247947 */ /* 0x000fdc0003800000 */
.L_x_12:
[----:B------:R-:W-:Y:S02]  /*1140*/  ULDC.64 UR4, c[0x0][0x588] ;  /* 0x0001620000047ab9 */ /* 0x000fe40000000a00 */
[----:B------:R-:W-:-:S04]  /*1150*/  ISETP.NE.U32.AND P0, PT, RZ, UR4, PT ;  /* 0x00000004ff007c0c */ /* 0x000fc8000bf05070 */
[----:B------:R-:W-:-:S13]  /*1160*/  ISETP.NE.AND.EX P0, PT, RZ, UR5, PT, P0 ;  /* 0x00000005ff007c0c */ /* 0x000fda000bf05300 */
[----:B------:R-:W-:Y:S05]  /*1170*/  @!P0 BRA `(.L_x_14) ;  /* 0x0000000000108947 */ /* 0x000fea0003800000 */
[----:B-1----:R-:W1:Y:S02]  /*1180*/  LDC.64 R2, c[0x0][0x588] ;  /* 0x00016200ff027b82 */ /* 0x002e640000000a00 */
[----:B-1----:R-:W2:Y:S02]  /*1190*/  LDG.E R2, desc[UR30][R2.64] ;  /* 0x0000001e02027981 */ /* 0x002ea4000c1e1900 */
[----:B--2---:R-:W-:Y:S01]  /*11a0*/  R2UR UR27, R2 ;  /* 0x00000000021b72ca */ /* 0x004fe200000e0000 */
[----:B------:R-:W-:-:S14]  /*11b0*/  BRA `(.L_x_13) ;  /* 0x0000000000047947 */ /* 0x000fdc0003800000 */
.L_x_14:
[----:B------:R-:W-:-:S05]  /*11c0*/  ULDC UR27, c[0x0][0x580] ;  /* 0x00016000001b7ab9 */ /* 0x000fca0000000800 */
.L_x_13:
[----:B------:R-:W-:Y:S02]  /*11d0*/  ULDC.64 UR4, c[0x0][0x5a0] ;  /* 0x0001680000047ab9 */ /* 0x000fe40000000a00 */
        /* <DEDUP_REMOVED lines=11> */
.L_x_15:
        /* <DEDUP_REMOVED lines=8> */
.L_x_17:
[----:B------:R-:W-:-:S05]  /*1310*/  ULDC UR26, c[0x0][0x584] ;  /* 0x00016100001a7ab9 */ /* 0x000fca0000000800 */
.L_x_16:
[----:B------:R-:W-:-:S13]  /*1320*/  LOP3.LUT P0, RZ, R4, 0xff, RZ, 0xc0, !PT ;  /* 0x000000ff04ff7812 */ /* 0x000fda000780c0ff */
[----:B------:R-:W-:Y:S05]  /*1330*/  @!P0 EXIT ;  /* 0x000000000000894d */ /* 0x000fea0003800000 */
[----:B------:R-:W-:Y:S01]  /*1340*/  ULDC UR4, c[0x0][0x28c] ;  /* 0x0000a30000047ab9 */ /* 0x000fe20000000800 */
[----:B------:R-:W-:Y:S01]  /*1350*/  ULDC.64 UR14, c[0x0][0x5c8] ;  /* 0x00017200000e7ab9 */ /* 0x000fe20000000a00 */
[----:B------:R-:W-:Y:S02]  /*1360*/  UIADD3 UR4, UR4, 0x1f, URZ ;  /* 0x0000001f04047890 */ /* 0x000fe4000fffe03f */
[----:B------:R-:W-:Y:S02]  /*1370*/  USHF.L.U64.HI UR8, UR14, 0x7, UR15 ;  /* 0x000000070e087899 */ /* 0x000fe4000801020f */
[----:B------:R-:W-:Y:S02]  /*1380*/  USHF.R.S32.HI UR5, URZ, 0x1f, UR4 ;  /* 0x0000001f3f057899 */ /* 0x000fe40008011404 */
[----:B------:R-:W-:Y:S02]  /*1390*/  USHF.L.U32 UR9, UR14, 0x7, URZ ;  /* 0x000000070e097899 */ /* 0x000fe4000800063f */
[----:B------:R-:W-:-:S02]  /*13a0*/  ULEA.HI UR5, UR5, UR4, URZ, 0x5 ;  /* 0x0000000405057291 */ /* 0x000fc4000f8f283f */
[----:B------:R-:W-:Y:S02]  /*13b0*/  USHF.L.U64.HI UR10, UR14, 0x3, UR15 ;  /* 0x000000030e0a7899 */ /* 0x000fe4000801020f */
[----:B------:R-:W-:Y:S02]  /*13c0*/  USHF.R.S32.HI UR25, URZ, 0x5, UR5 ;  /* 0x000000053f197899 */ /* 0x000fe40008011405 */
[----:B------:R-:W-:Y:S02]  /*13d0*/  USHF.L.U32 UR11, UR14, 0x3, URZ ;  /* 0x000000030e0b7899 */ /* 0x000fe4000800063f */
[----:B------:R-:W-:Y:S02]  /*13e0*/  USHF.L.U64.HI UR12, UR14, 0x8, UR15 ;  /* 0x000000080e0c7899 */ /* 0x000fe4000801020f */
[----:B------:R-:W-:Y:S02]  /*13f0*/  USHF.L.U32 UR13, UR14, 0x8, URZ ;  /* 0x000000080e0d7899 */ /* 0x000fe4000800063f */
[----:B------:R-:W-:Y:S01]  /*1400*/  ULOP3.LUT UR24, UR7, 0x1, URZ, 0xfc, !UPT ;  /* 0x0000000107187892 */ /* 0x000fe2000f8efc3f */
[----:B------:R-:W-:Y:S01]  /*1410*/  UMOV UR4, URZ ;  /* 0x0000003f00047c82 */ /* 0x000fe20008000000 */
[----:B------:R-:W-:-:S10]  /*1420*/  UMOV UR5, URZ ;  /* 0x0000003f00057c82 */ /* 0x000fd40008000000 */
.L_x_234:
[----:B------:R-:W-:Y:S01]  /*1430*/  STL [R1+0x147c], RZ ;  /* 0x00147cff01007387 */ /* 0x000fe20000100800 */
[----:B------:R-:W2:Y:S01]  /*1440*/  S2UR UR19, SR_CgaCtaId ;  /* 0x00000000001379c3 */ /* 0x000ea20000008800 */
[----:B------:R-:W-:Y:S01]  /*1450*/  UMOV UR18, 0x400 ;  /* 0x0000040000127882 */ /* 0x000fe20000000000 */
[----:B------:R-:W-:Y:S01]  /*1460*/  UMOV UR6, URZ ;  /* 0x0000003f00067c82 */ /* 0x000fe20008000000 */
[----:B------:R-:W-:Y:S01]  /*1470*/  STL [R1+0x1478], RZ ;  /* 0x001478ff01007387 */ /* 0x000fe20000100800 */
[----:B------:R-:W-:Y:S01]  /*1480*/  UMOV UR22, URZ ;  /* 0x0000003f00167c82 */ /* 0x000fe20008000000 */
[----:B------:R-:W-:Y:S01]  /*1490*/  UMOV UR16, URZ ;  /* 0x0000003f00107c82 */ /* 0x000fe20008000000 */
[----:B------:R-:W-:Y:S01]  /*14a0*/  UMOV UR29, UR5 ;  /* 0x00000005001d7c82 */ /* 0x000fe20008000000 */
[----:B------:R-:W-:Y:S01]  /*14b0*/  STL [R1+0x1474], RZ ;  /* 0x001474ff01007387 */ /* 0x000fe20000100800 */
[----:B0-----:R-:W3:Y:S01]  /*14c0*/  LDC R12, c[0x0][0x28c] ;  /* 0x0000a300ff0c7b82 */ /* 0x001ee20000000800 */
[----:B------:R-:W-:-:S02]  /*14d0*/  CS2R R236, SRZ ;  /* 0x0000000000ec7805 */ /* 0x000fc4000001ff00 */
[----:B------:R-:W-:Y:S01]  /*14e0*/  CS2R R234, SRZ ;  /* 0x0000000000ea7805 */ /* 0x000fe2000001ff00 */
[----:B------:R-:W-:Y:S01]  /*14f0*/  STL [R1+0x1470], RZ ;  /* 0x001470ff01007387 */ /* 0x000fe20000100800 */
[----:B------:R-:W-:Y:S02]  /*1500*/  CS2R R232, SRZ ;  /* 0x0000000000e87805 */ /* 0x000fe4000001ff00 */
[----:B------:R-:W-:Y:S02]  /*1510*/  CS2R R230, SRZ ;  /* 0x0000000000e67805 */ /* 0x000fe4000001ff00 */
[----:B------:R-:W-:Y:S01]  /*1520*/  CS2R R228, SRZ ;  /* 0x0000000000e47805 */ /* 0x000fe2000001ff00 */
[----:B------:R-:W-:Y:S01]  /*1530*/  STL [R1+0x146c], RZ ;  /* 0x00146cff01007387 */ /* 0x000fe20000100800 */
[----:B------:R-:W-:Y:S02]  /*1540*/  CS2R R226, SRZ ;  /* 0x0000000000e27805 */ /* 0x000fe4000001ff00 */
[----:B------:R-:W-:-:S02]  /*1550*/  CS2R R224, SRZ ;  /* 0x0000000000e07805 */ /* 0x000fc4000001ff00 */
[----:B------:R-:W-:Y:S01]  /*1560*/  CS2R R222, SRZ ;  /* 0x0000000000de7805 */ /* 0x000fe2000001ff00 */
[----:B------:R-:W-:Y:S01]  /*1570*/  STL [R1+0x1468], RZ ;  /* 0x001468ff01007387 */ /* 0x000fe20000100800 */
[----:B------:R-:W-:Y:S02]  /*1580*/  CS2R R220, SRZ ;  /* 0x0000000000dc7805 */ /* 0x000fe4000001ff00 */
[----:B------:R-:W-:Y:S02]  /*1590*/  CS2R R218, SRZ ;  /* 0x0000000000da7805 */ /* 0x000fe4000001ff00 */
[----:B------:R-:W-:Y:S01]  /*15a0*/  CS2R R216, SRZ ;  /* 0x0000000000d87805 */ /* 0x000fe2000001ff00 */
[----:B------:R-:W-:Y:S01]  /*15b0*/  STL [R1+0x1464], RZ ;  /* 0x001464ff01007387 */ /* 0x000fe20000100800 */
[----:B0-----:R-:W-:Y:S02]  /*15c0*/  CS2R R22, SRZ ;  /* 0x0000000000167805 */ /* 0x001fe4000001ff00 */
[----:B------:R-:W-:-:S02]  /*15d0*/  CS2R R20, SRZ ;  /* 0x0000000000147805 */ /* 0x000fc4000001ff00 */
[----:B------:R-:W-:Y:S01]  /*15e0*/  CS2R R18, SRZ ;  /* 0x0000000000127805 */ /* 0x000fe2000001ff00 */
[----:B------:R-:W-:Y:S01]  /*15f0*/  STL [R1+0x1460], RZ ;  /* 0x001460ff01007387 */ /* 0x000fe20000100800 */
[----:B------:R-:W-:Y:S02]  /*1600*/  CS2R R16, SRZ ;  /* 0x0000000000107805 */ /* 0x000fe4000001ff00 */
[----:B-1----:R-:W-:Y:S02]  /*1610*/  CS2R R14, SRZ ;  /* 0x00000000000e7805 */ /* 0x002fe4000001ff00 */
[----:B------:R-:W-:Y:S01]  /*1620*/  CS2R R120, SRZ ;  /* 0x0000000000787805 */ /* 0x000fe2000001ff00 */
[----:B------:R-:W-:Y:S01]  /*1630*/  STL [R1+0x145c], RZ ;  /* 0x00145cff01007387 */ /* 0x000fe20000100800 */
[----:B---3--:R-:W-:Y:S02]  /*1640*/  ISETP.GE.AND P0, PT, R12, 0x1, PT ;  /* 0x000000010c00780c */ /* 0x008fe40003f06270 */
        /* <DEDUP_REMOVED lines=126> */
[----:B------:R-:W-:Y:S04]  /*1e30*/  STL [R1+0x13dc], RZ ;  /* 0x0013dcff01007387 */ /* 0x000fe80000100800 */
        /* <DEDUP_REMOVED lines=1175> */
[----:B------:R-:W-:Y:S04]  /*67b0*/  STL [R1], RZ ;  /* 0x000000ff01007387 */ /* 0x000fe80000100800 */
[----:B------:R-:W-:Y:S04]  /*67c0*/  STL [R1+0x4], RZ ;  /* 0x000004ff01007387 */ /* 0x000fe80000100800 */
[----:B------:R-:W-:Y:S04]  /*67d0*/  STL [R1+0x8], RZ ;  /* 0x000008ff01007387 */ /* 0x000fe80000100800 */
[----:B------:R-:W-:Y:S04]  /*67e0*/  STL [R1+0xc], RZ ;  /* 0x00000cff01007387 */ /* 0x000fe80000100800 */
[----:B------:R-:W-:Y:S04]  /*67f0*/  STL [R1+0x10], RZ ;  /* 0x000010ff01007387 */ /* 0x000fe80000100800 */
[----:B------:R-:W-:Y:S04]  /*6800*/  STL [R1+0x14], RZ ;  /* 0x000014ff01007387 */ /* 0x000fe80000100800 */
[----:B------:R-:W-:Y:S04]  /*6810*/  STL [R1+0x18], RZ ;  /* 0x000018ff01007387 */ /* 0x000fe80000100800 */
[----:B------:R-:W-:Y:S04]  /*6820*/  STL [R1+0x1c], RZ ;  /* 0x00001cff01007387 */ /* 0x000fe80000100800 */
[----:B------:R-:W-:Y:S01]  /*6830*/  STL [R1+0x20], RZ ;  /* 0x000020ff01007387 */ /* 0x000fe20000100800 */
[----:B------:R-:W0:Y:S03]  /*6840*/  S2R R11, SR_TID.X ;  /* 0x00000000000b7919 */ /* 0x000e260000002100 */
        /* <DEDUP_REMOVED lines=8> */
[----:B0-----:R-:W-:-:S03]  /*68d0*/  LOP3.LUT R11, R11, 0x80, RZ, 0xc0, !PT ;  /* 0x000000800b0b7812 */ /* 0x001fc600078ec0ff */
[----:B------:R-:W-:Y:S01]  /*68e0*/  STL [R1+0x44], RZ ;  /* 0x000044ff01007387 */ /* 0x000fe20000100800 */
[----:B------:R-:W-:-:S03]  /*68f0*/  SHF.R.U32.HI R11, RZ, 0x7, R11 ;  /* 0x00000007ff0b7819 */ /* 0x000fc6000001160b */
        /* <DEDUP_REMOVED lines=33> */
[----:B------:R-:W0:Y:S04]  /*6b10*/  SHFL.IDX PT, R11, R11, RZ, 0x1f ;  /* 0x00001fff0b0b7589 */ /* 0x000e2800000e0000 */
[----:B------:R3:W-:Y:S04]  /*6b20*/  STL [R1+0xcc], RZ ;  /* 0x0000ccff01007387 */ /* 0x0007e80000100800 */
[----:B------:R3:W-:Y:S04]  /*6b30*/  STL [R1+0xd0], RZ ;  /* 0x0000d0ff01007387 */ /* 0x0007e80000100800 */
[----:B------:R3:W-:Y:S04]  /*6b40*/  STL [R1+0xd4], RZ ;  /* 0x0000d4ff01007387 */ /* 0x0007e80000100800 */
[----:B------:R3:W-:Y:S04]  /*6b50*/  STL [R1+0xd8], RZ ;  /* 0x0000d8ff01007387 */ /* 0x0007e80000100800 */
[----:B------:R3:W-:Y:S04]  /*6b60*/  STL [R1+0xdc], RZ ;  /* 0x0000dcff01007387 */ /* 0x0007e80000100800 */
[----:B------:R3:W-:Y:S01]  /*6b70*/  STL [R1+0xe0], RZ ;  /* 0x0000e0ff01007387 */ /* 0x0007e20000100800 */
[----:B0-----:R-:W-:Y:S01]  /*6b80*/  R2UR UR15, R11 ;  /* 0x000000000b0f72ca */ /* 0x001fe200000e0000 */
[----:B------:R-:W-:-:S02]  /*6b90*/  IMAD.U32 R11, RZ, RZ, UR4 ;  /* 0x00000004ff0b7e24 */ /* 0x000fc4000f8e00ff */
[----:B------:R3:W-:Y:S04]  /*6ba0*/  STL [R1+0xe4], RZ ;  /* 0x0000e4ff01007387 */ /* 0x0007e80000100800 */
[----:B------:R3:W-:Y:S04]  /*6bb0*/  STL [R1+0xe8], RZ ;  /* 0x0000e8ff01007387 */ /* 0x0007e80000100800 */
[----:B------:R3:W-:Y:S02]  /*6bc0*/  STL [R1+0xec], RZ ;  /* 0x0000ecff01007387 */ /* 0x0007e40000100800 */
[----:B------:R-:W-:-:S02]  /*6bd0*/  ULEA.HI UR14, UR15, UR15, URZ, 0x1 ;  /* 0x0000000f0f0e7291 */ /* 0x000fc4000f8f083f */
[----:B------:R3:W-:Y:S02]  /*6be0*/  STL [R1+0xf0], RZ ;  /* 0x0000f0ff01007387 */ /* 0x0007e40000100800 */
[----:B------:R-:W-:Y:S02]  /*6bf0*/  ULOP3.LUT UR17, UR14, 0x1ffffe, URZ, 0xc0, !UPT ;  /* 0x001ffffe0e117892 */ /* 0x000fe4000f8ec03f */
[----:B------:R3:W-:Y:S01]  /*6c00*/  STL [R1+0xf4], RZ ;  /* 0x0000f4ff01007387 */ /* 0x0007e20000100800 */
[----:B--2---:R-:W-:Y:S02]  /*6c10*/  ULEA UR14, UR19, UR18, 0x18 ;  /* 0x00000012130e7291 */ /* 0x004fe4000f8ec03f */
[----:B------:R-:W-:Y:S01]  /*6c20*/  UIADD3 UR17, UR15, -UR17, URZ ;  /* 0x800000110f117290 */ /* 0x000fe2000fffe03f */
[----:B------:R3:W-:Y:S03]  /*6c30*/  STL [R1+0xf8], RZ ;  /* 0x0000f8ff01007387 */ /* 0x0007e60000100800 */
[----:B------:R-:W-:Y:S01]  /*6c40*/  ULEA UR17, UR17, UR14, 0xb ;  /* 0x0000000e11117291 */ /* 0x000fe2000f8e583f */
[----:B------:R3:W-:Y:S03]  /*6c50*/  STL [R1+0xfc], RZ ;  /* 0x0000fcff01007387 */ /* 0x0007e60000100800 */
[----:B------:R-:W-:Y:S01]  /*6c60*/  UIADD3 UR17, UR17, 0x180, URZ ;  /* 0x0000018011117890 */ /* 0x000fe2000fffe03f */
[----:B------:R3:W-:Y:S03]  /*6c70*/  STL [R1+0x100], RZ ;  /* 0x000100ff01007387 */ /* 0x0007e60000100800 */
[----:B------:R-:W-:Y:S01]  /*6c80*/  USHF.R.U32.HI UR15, URZ, 0x4, UR17 ;  /* 0x000000043f0f7899 */ /* 0x000fe20008011611 */
[----:B------:R3:W-:Y:S03]  /*6c90*/  STL [R1+0x104], RZ ;  /* 0x000104ff01007387 */ /* 0x0007e60000100800 */
[----:B------:R-:W-:Y:S01]  /*6ca0*/  ULOP3.LUT UR15, UR15, 0x3fff, URZ, 0xc0, !UPT ;  /* 0x00003fff0f0f7892 */ /* 0x000fe2000f8ec03f */
[----:B------:R3:W-:Y:S04]  /*6cb0*/  STL [R1+0x108], RZ ;  /* 0x000108ff01007387 */ /* 0x0007e80000100800 */
        /* <DEDUP_REMOVED lines=28> */
[----:B------:R3:W-:Y:S01]  /*6e80*/  STL [R1+0x17c], RZ ;  /* 0x00017cff01007387 */ /* 0x0007e20000100800 */
[----:B----4-:R-:W-:Y:S05]  /*6e90*/  @!P0 BRA `(.L_x_18) ;  /* 0x000000d000708947 */ /* 0x010fea0003800000 */
[----:B------:R-:W-:-:S06]  /*6ea0*/  UISETP.NE.AND UP0, UPT, UR24, 0x3, UPT ;  /* 0x000000031800788c */ /* 0x000fcc000bf05270 */
[----:B------:R-:W-:-:S13]  /*6eb0*/  PLOP3.LUT P1, PT, PT, PT, UP0, 0x80, 0x0 ;  /* 0x000000000000781c */ /* 0x000fda0003f2f008 */
[----:B------:R-:W-:Y:S05]  /*6ec0*/  @!P1 BRA `(.L_x_19) ;  /* 0x0000000000049947 */ /* 0x000fea0003800000 */
[----:B------:R-:W-:Y:S01]  /*6ed0*/  BPT.TRAP 0x1 ;  /* 0x000000040000795c */ /* 0x000fe20000300000 */
.L_x_19:
[----:B------:R-:W-:Y:S01]  /*6ee0*/  ULEA UR16, UR5, UR14, 0x3 ;  /* 0x0000000e05107291 */ /* 0x000fe2000f8e183f */
[----:B------:R-:W-:-:S05]  /*6ef0*/  IMAD.U32 R11, RZ, RZ, UR4 ;  /* 0x00000004ff0b7e24 */ /* 0x000fca000f8e00ff */
[----:B------:R-:W-:-:S04]  /*6f00*/  SHF.L.U32 R11, R11, 0x1f, RZ ;  /* 0x0000001f0b0b7819 */ /* 0x000fc800000006ff */
[----:B------:R0:W2:Y:S01]  /*6f10*/  SYNCS.PHASECHK.TRANS64.TRYWAIT P0, [UR16], R11 ;  /* 0x0000000bff0075a7 */ /* 0x0000a20008000150 */
[----:B------:R-:W-:Y:S05]  /*6f20*/  @!P1 BRA `(.L_x_20) ;  /* 0x0000000000049947 */ /* 0x000fea0003800000 */
[----:B------:R-:W-:Y:S01]  /*6f30*/  BPT.TRAP 0x1 ;  /* 0x000000040000795c */ /* 0x000fe20000300000 */
.L_x_20:
[----:B------:R4:W-:Y:S01]  /*6f40*/  STL [R1+0x147c], RZ ;  /* 0x00147cff01007387 */ /* 0x0009e20000100800 */
[----:B------:R-:W-:Y:S01]  /*6f50*/  UMOV UR6, 0x1 ;  /* 0x0000000100067882 */ /* 0x000fe20000000000 */
[----:B--2---:R-:W-:Y:S05]  /*6f60*/  @P0 BRA `(.L_x_21) ;  /* 0x0000000000080947 */ /* 0x004fea0003800000 */
[----:B------:R-:W2:Y:S02]  /*6f70*/  SYNCS.PHASECHK.TRANS64.TRYWAIT P0, [UR16], R11 ;  /* 0x0000000bff0075a7 */ /* 0x000ea40008000150 */
[----:B--2---:R-:W-:Y:S05]  /*6f80*/  @!P0 BRA `(.L_x_22) ;  /* 0x0000089c00888947 */ /* 0x004fea0003800000 */
.L_x_21:
[----:B------:R-:W-:Y:S01]  /*6f90*/  STL [R1+0x1478], RZ ;  /* 0x001478ff01007387 */ /* 0x000fe20000100800 */
[----:B------:R-:W-:Y:S01]  /*6fa0*/  UIADD3 UR16, UR14, 0x20180, URZ ;  /* 0x000201800e107890 */ /* 0x000fe2000fffe03f */
[----:B------:R-:W-:Y:S01]  /*6fb0*/  WARPGROUP.ARRIVE ;  /* 0x00000000000079c5 */ /* 0x000fe20000000000 */
[----:B------:R-:W-:Y:S01]  /*6fc0*/  ULOP3.LUT UR29, UR15, 0x10000, URZ, 0xfc, !UPT ;  /* 0x000100000f1d7892 */ /* 0x000fe2000f8efc3f */
[----:B------:R-:W-:Y:S01]  /*6fd0*/  STL [R1+0x1474], RZ ;  /* 0x001474ff01007387 */ /* 0x000fe20000100800 */
[----:B------:R-:W-:Y:S01]  /*6fe0*/  USHF.R.U32.HI UR16, URZ, 0x4, UR16 ;  /* 0x000000043f107899 */ /* 0x000fe20008011610 */
[----:B------:R-:W-:Y:S01]  /*6ff0*/  CS2R R236, SRZ ;  /* 0x0000000000ec7805 */ /* 0x000fe2000001ff00 */
[----:B------:R-:W-:Y:S01]  /*7000*/  ULEA UR29, UR5, UR29, 0xa ;  /* 0x0000001d051d7291 */ /* 0x000fe2000f8e503f */
[----:B------:R-:W-:Y:S01]  /*7010*/  STL [R1+0x1470], RZ ;  /* 0x001470ff01007387 */ /* 0x000fe20000100800 */
[----:B------:R-:W-:Y:S01]  /*7020*/  ULOP3.LUT UR16, UR16, 0x3fff, URZ, 0xc0, !UPT ;  /* 0x00003fff10107892 */ /* 0x000fe2000f8ec03f */
[----:B------:R-:W-:Y:S01]  /*7030*/  CS2R R234, SRZ ;  /* 0x0000000000ea7805 */ /* 0x000fe2000001ff00 */
[----:B------:R-:W-:Y:S01]  /*7040*/  UMOV UR17, 0xc0000010 ;  /* 0xc000001000117882 */ /* 0x000fe20000000000 */
[----:B------:R-:W-:Y:S01]  /*7050*/  STL [R1+0x146c], RZ ;  /* 0x00146cff01007387 */ /* 0x000fe20000100800 */
[----:B------:R-:W-:Y:S01]  /*7060*/  ULOP3.LUT UR16, UR16, 0x10000, URZ, 0xfc, !UPT ;  /* 0x0001000010107892 */ /* 0x000fe2000f8efc3f */
[----:B------:R-:W-:Y:S01]  /*7070*/  CS2R R232, SRZ ;  /* 0x0000000000e87805 */ /* 0x000fe2000001ff00 */
[----:B------:R-:W-:Y:S01]  /*7080*/  UMOV UR19, 0xc0000010 ;  /* 0xc000001000137882 */ /* 0x000fe20000000000 */
[----:B------:R-:W-:Y:S01]  /*7090*/  STL [R1+0x1468], RZ ;  /* 0x001468ff01007387 */ /* 0x000fe20000100800 */
[----:B------:R-:W-:Y:S01]  /*70a0*/  UIMAD UR18, UR5, 0x300, UR16 ;  /* 0x00000300051278a4 */ /* 0x000fe2000f8e0210 */
[----:B------:R-:W-:Y:S01]  /*70b0*/  CS2R R230, SRZ ;  /* 0x0000000000e67805 */ /* 0x000fe2000001ff00 */
[----:B------:R-:W-:Y:S01]  /*70c0*/  UMOV UR21, UR17 ;  /* 0x0000001100157c82 */ /* 0x000fe20008000000 */
[----:B------:R-:W-:Y:S01]  /*70d0*/  STL [R1+0x1464], RZ ;  /* 0x001464ff01007387 */ /* 0x000fe20000100800 */
[----:B------:R-:W-:Y:S01]  /*70e0*/  UMOV UR16, UR29 ;  /* 0x0000001d00107c82 */ /* 0x000fe20008000000 */
[----:B------:R-:W-:Y:S01]  /*70f0*/  UIADD3 UR22, UR18, 0x180, URZ ;  /* 0x0000018012167890 */ /* 0x000fe2000fffe03f */
[----:B------:R-:W-:Y:S01]  /*7100*/  CS2R R228, SRZ ;  /* 0x0000000000e47805 */ /* 0x000fe2000001ff00 */
[----:B------:R-:W-:Y:S01]  /*7110*/  STL [R1+0x1460], RZ ;  /* 0x001460ff01007387 */ /* 0x000fe20000100800 */
[----:B------:R-:W-:Y:S01]  /*7120*/  UMOV UR20, UR16 ;  /* 0x0000001000147c82 */ /* 0x000fe20008000000 */
[----:B------:R-:W-:Y:S01]  /*7130*/  QGMMA.64x192x32.F32.E4M3.E4M3 R24, gdesc[UR16], RZ, !UPT, gsb0 ;  /* 0x02e00000101879f3 */ /* 0x000fe2000c0008ff */
[----:B------:R-:W-:Y:S01]  /*7140*/  UMOV UR23, 0xc0000010 ;  /* 0xc000001000177882 */ /* 0x000fe20000000000 */
[----:B------:R-:W-:Y:S01]  /*7150*/  STL [R1+0x145c], RZ ;  /* 0x00145cff01007387 */ /* 0x000fe20000100800 */
[----:B------:R-:W-:-:S02]  /*7160*/  CS2R R226, SRZ ;  /* 0x0000000000e27805 */ /* 0x000fc4000001ff00 */
[----:B------:R-:W-:Y:S02]  /*7170*/  CS2R R224, SRZ ;  /* 0x0000000000e07805 */ /* 0x000fe4000001ff00 */
[----:B------:R-:W-:Y:S01]  /*7180*/  CS2R R222, SRZ ;  /* 0x0000000000de7805 */ /* 0x000fe2000001ff00 */
[----:B------:R-:W-:Y:S01]  /*7190*/  STL [R1+0x1458], RZ ;  /* 0x001458ff01007387 */ /* 0x000fe20000100800 */
[----:B------:R-:W-:Y:S02]  /*71a0*/  CS2R R220, SRZ ;  /* 0x0000000000dc7805 */ /* 0x000fe4000001ff00 */
[----:B------:R-:W-:Y:S02]  /*71b0*/  CS2R R218, SRZ ;  /* 0x0000000000da7805 */ /* 0x000fe4000001ff00 */
[----:B------:R-:W-:Y:S01]  /*71c0*/  CS2R R216, SRZ ;  /* 0x0000000000d87805 */ /* 0x000fe2000001ff00 */
[----:B------:R-:W-:Y:S01]  /*71d0*/  STL [R1+0x1454], RZ ;  /* 0x001454ff01007387 */ /* 0x000fe20000100800 */
[----:B------:R-:W-:-:S03]  /*71e0*/  CS2R R14, SRZ ;  /* 0x00000000000e7805 */ /* 0x000fc6000001ff00 */
        /* <DEDUP_REMOVED lines=47> */
[----:B------:R-:W-:-:S03]  /*74e0*/  WARPGROUP.DEPBAR.LE gsb0, 0x0 ;  /* 0x00008000000079c5 */ /* 0x000fc60000010000 */
        /* <DEDUP_REMOVED lines=600> */
[----:B------:R-:W-:Y:S04]  /*9a70*/  STL.64 [R1+0x780], R24 ;  /* 0x0007801801007387 */ /* 0x000fe80000100a00 */
        /* <DEDUP_REMOVED lines=46> */
[----:B------:R0:W-:Y:S04]  /*9d60*/  STL.64 [R1+0x8f8], R118 ;  /* 0x0008f87601007387 */ /* 0x0001e80000100a00 */
[----:B------:R-:W-:Y:S04]  /*9d70*/  STL [R1+0xa34], RZ ;  /* 0x000a34ff01007387 */ /* 0x000fe80000100800 */
[----:B------:R-:W-:Y:S01]  /*9d80*/  STL [R1+0xa30], RZ ;  /* 0x000a30ff01007387 */ /* 0x000fe20000100800 */
[----:B0-----:R-:W-:-:S03]  /*9d90*/  WARPGROUP.ARRIVE ;  /* 0x00000000000079c5 */ /* 0x001fc60000000000 */
[----:B------:R-:W-:Y:S04]  /*9da0*/  STL [R1+0xa2c], RZ ;  /* 0x000a2cff01007387 */ /* 0x000fe80000100800 */
[----:B------:R-:W-:Y:S01]  /*9db0*/  STL [R1+0xa28], RZ ;  /* 0x000a28ff01007387 */ /* 0x000fe20000100800 */
[----:B------:R-:W-:Y:S01]  /*9dc0*/  QGMMA.64x192x32.F32.E4M3.E4M3 R24, gdesc[UR20], RZ, !UPT, gsb0 ;  /* 0x02e00000141879f3 */ /* 0x000fe2000c0008ff */
[----:B------:R-:W-:Y:S02]  /*9dd0*/  UIADD3 UR20, UR29, 0x100, URZ ;  /* 0x000001001d147890 */ /* 0x000fe4000fffe03f */
[----:B------:R-:W-:Y:S01]  /*9de0*/  STL [R1+0xa24], RZ ;  /* 0x000a24ff01007387 */ /* 0x000fe20000100800 */
[----:B------:R-:W-:Y:S02]  /*9df0*/  UMOV UR21, 0xc0000010 ;  /* 0xc000001000157882 */ /* 0x000fe40000000000 */
[----:B------:R-:W-:Y:S01]  /*9e00*/  UMOV UR17, UR21 ;  /* 0x0000001500117c82 */ /* 0x000fe20008000000 */
[----:B------:R-:W-:Y:S01]  /*9e10*/  STL [R1+0xa20], RZ ;  /* 0x000a20ff01007387 */ /* 0x000fe20000100800 */
[----:B------:R-:W-:-:S03]  /*9e20*/  UMOV UR16, UR20 ;  /* 0x0000001400107c82 */ /* 0x000fc60008000000 */
        /* <DEDUP_REMOVED lines=55> */
[----:B------:R-:W-:Y:S04]  /*a1a0*/  STL.64 [R1+0x2e0], R112 ;  /* 0x0002e07001007387 */ /* 0x000fe80000100a00 */
[----:B------:R-:W-:Y:S01]  /*a1b0*/  STL.64 [R1+0x2e8], R114 ;  /* 0x0002e87201007387 */ /* 0x000fe20000100a00 */
[----:B0-----:R-:W-:-:S03]  /*a1c0*/  WARPGROUP.ARRIVE ;  /* 0x00000000000079c5 */ /* 0x001fc60000000000 */
[----:B------:R-:W-:Y:S04]  /*a1d0*/  STL.64 [R1+0x2f0], R116 ;  /* 0x0002f07401007387 */ /* 0x000fe80000100a00 */
[----:B------:R-:W-:Y:S01]  /*a1e0*/  STL.64 [R1+0x2f8], R118 ;  /* 0x0002f87601007387 */ /* 0x000fe20000100a00 */
[----:B------:R-:W-:Y:S03]  /*a1f0*/  QGMMA.64x192x32.F32.E4M3.E4M3 R16, gdesc[UR20], RZ, !UPT, gsb0 ;  /* 0x02e00000141079f3 */ /* 0x000fe6000c0008ff */
        /* <DEDUP_REMOVED lines=16> */
[----:B------:R0:W-:Y:S01]  /*a300*/  STL.64 [R1], R16 ;  /* 0x0000001001007387 */ /* 0x0001e20000100a00 */
[----:B------:R-:W-:Y:S02]  /*a310*/  IMAD.MOV.U32 R13, RZ, RZ, R109 ;  /* 0x000000ffff0d7224 */ /* 0x000fe400078e006d */
[----:B--2---:R-:W-:Y:S01]  /*a320*/  IMAD.MOV.U32 R12, RZ, RZ, R110 ;  /* 0x000000ffff0c7224 */ /* 0x004fe200078e006e */
[----:B------:R2:W-:Y:S01]  /*a330*/  STL.64 [R1+0x8], R18 ;  /* 0x0000081201007387 */ /* 0x0005e20000100a00 */
[----:B------:R-:W-:-:S03]  /*a340*/  IMAD.MOV.U32 R11, RZ, RZ, R111 ;  /* 0x000000ffff0b7224 */ /* 0x000fc600078e006f */
[----:B------:R1:W-:Y:S04]  /*a350*/  STL.64 [R1+0x10], R20 ;  /* 0x0000101401007387 */ /* 0x0003e80000100a00 */
[----:B------:R3:W-:Y:S01]  /*a360*/  STL.64 [R1+0x18], R22 ;  /* 0x0000181601007387 */ /* 0x0007e20000100a00 */
[----:B0-----:R-:W-:-:S03]  /*a370*/  CS2R R16, SRZ ;  /* 0x0000000000107805 */ /* 0x001fc6000001ff00 */
[----:B------:R-:W-:Y:S01]  /*a380*/  STL.64 [R1+0x20], R24 ;  /* 0x0000201801007387 */ /* 0x000fe20000100a00 */
[----:B--2---:R-:W-:-:S03]  /*a390*/  CS2R R18, SRZ ;  /* 0x0000000000127805 */ /* 0x004fc6000001ff00 */
[----:B------:R-:W-:Y:S01]  /*a3a0*/  STL.64 [R1+0x28], R26 ;  /* 0x0000281a01007387 */ /* 0x000fe20000100a00 */
[----:B-1----:R-:W-:-:S03]  /*a3b0*/  CS2R R20, SRZ ;  /* 0x0000000000147805 */ /* 0x002fc6000001ff00 */
[----:B------:R-:W-:Y:S01]  /*a3c0*/  STL.64 [R1+0x30], R28 ;  /* 0x0000301c01007387 */ /* 0x000fe20000100a00 */
[----:B---3--:R-:W-:-:S03]  /*a3d0*/  CS2R R22, SRZ ;  /* 0x0000000000167805 */ /* 0x008fc6000001ff00 */
        /* <DEDUP_REMOVED lines=120> */
[----:B------:R-:W-:Y:S02]  /*ab60*/  ULDC UR16, c[0x0][0x50c] ;  /* 0x0001430000107ab9 */ /* 0x000fe40000000800 */
[----:B------:R-:W-:Y:S01]  /*ab70*/  STL [R1+0x960], RZ ;  /* 0x000960ff01007387 */ /* 0x000fe20000100800 */
[----:B------:R-:W-:-:S03]  /*ab80*/  UISETP.NE.AND UP0, UPT, UR16, 0x1, UPT ;  /* 0x000000011000788c */ /* 0x000fc6000bf05270 */
        /* <DEDUP_REMOVED lines=11> */
[----:B------:R-:W-:-:S02]  /*ac40*/  WARPGROUP.DEPBAR.LE gsb0, 0x0 ;  /* 0x00008000000079c5 */ /* 0x000fc40000010000 */
[----:B------:R-:W-:Y:S01]  /*ac50*/  WARPGROUP.ARRIVE ;  /* 0x00000000000079c5 */ /* 0x000fe20000000000 */
[----:B------:R-:W-:Y:S04]  /*ac60*/  STL.64 [R1+0x480], R24 ;  /* 0x0004801801007387 */ /* 0x000fe80000100a00 */
[----:B------:R-:W-:Y:S01]  /*ac70*/  STL.64 [R1+0x488], R26 ;  /* 0x0004881a01007387 */ /* 0x000fe20000100a00 */
[----:B------:R-:W-:Y:S01]  /*ac80*/  QGMMA.64x192x32.F32.E4M3.E4M3 R120, gdesc[UR20], RZ, !UPT, gsb0 ;  /* 0x02e00000147879f3 */ /* 0x000fe2000c0008ff */
[----:B------:R-:W-:Y:S02]  /*ac90*/  UIADD3 UR20, UR29, 0x300, URZ ;  /* 0x000003001d147890 */ /* 0x000fe4000fffe03f */
[----:B------:R-:W-:Y:S01]  /*aca0*/  STL.64 [R1+0x490], R28 ;  /* 0x0004901c01007387 */ /* 0x000fe20000100a00 */
[----:B------:R-:W-:-:S02]  /*acb0*/  UMOV UR21, 0xc0000010 ;  /* 0xc000001000157882 */ /* 0x000fc40000000000 */
[----:B------:R-:W-:Y:S01]  /*acc0*/  UMOV UR17, UR21 ;  /* 0x0000001500117c82 */ /* 0x000fe20008000000 */
[----:B------:R-:W-:Y:S01]  /*acd0*/  STL.64 [R1+0x498], R30 ;  /* 0x0004981e01007387 */ /* 0x000fe20000100a00 */
[----:B------:R-:W-:-:S03]  /*ace0*/  UMOV UR16, UR20 ;  /* 0x0000001400107c82 */ /* 0x000fc60008000000 */
        /* <DEDUP_REMOVED lines=45> */
[----:B------:R-:W-:Y:S04]  /*afc0*/  STL [R1+0x92c], RZ ;  /* 0x00092cff01007387 */ /* 0x000fe80000100800 */
[----:B------:R-:W-:Y:S01]  /*afd0*/  STL [R1+0x928], RZ ;  /* 0x000928ff01007387 */ /* 0x000fe20000100800 */
[----:B------:R-:W-:-:S02]  /*afe0*/  WARPGROUP.DEPBAR.LE gsb0, 0x0 ;  /* 0x00008000000079c5 */ /* 0x000fc40000010000 */
[----:B0-----:R-:W-:Y:S01]  /*aff0*/  WARPGROUP.ARRIVE ;  /* 0x00000000000079c5 */ /* 0x001fe20000000000 */
[----:B------:R-:W-:Y:S04]  /*b000*/  STL [R1+0x924], RZ ;  /* 0x000924ff01007387 */ /* 0x000fe80000100800 */
[----:B------:R-:W-:Y:S01]  /*b010*/  STL [R1+0x920], RZ ;  /* 0x000920ff01007387 */ /* 0x000fe20000100800 */
[----:B------:R-:W-:Y:S01]  /*b020*/  QGMMA.64x192x32.F32.E4M3.E4M3 R24, gdesc[UR20], RZ, !UPT, gsb0 ;  /* 0x02e00000141879f3 */ /* 0x000fe2000c0008ff */
[----:B------:R-:W-:Y:S02]  /*b030*/  USEL UR22, URZ, 0x1, UP0 ;  /* 0x000000013f167887 */ /* 0x000fe40008000000 */
[----:B------:R-:W-:Y:S04]  /*b040*/  STL [R1+0x91c], RZ ;  /* 0x00091cff01007387 */ /* 0x000fe80000100800 */
[----:B------:R-:W-:Y:S01]  /*b050*/  STL [R1+0x918], RZ ;  /* 0x000918ff01007387 */ /* 0x000fe20000100800 */
[----:B------:R-:W-:-:S03]  /*b060*/  ISETP.NE.AND P0, PT, RZ, UR22, PT ;  /* 0x00000016ff007c0c */ /* 0x000fc6000bf05270 */
        /* <DEDUP_REMOVED lines=46> */
[----:B------:R-:W-:Y:S01]  /*b350*/  STL.64 [R1+0x14d8], R134 ;  /* 0x0014d88601007387 */ /* 0x000fe20000100a00 */
[----:B------:R-:W-:-:S03]  /*b360*/  WARPGROUP.DEPBAR.LE gsb0, 0x0 ;  /* 0x00008000000079c5 */ /* 0x000fc60000010000 */
[----:B------:R-:W-:Y:S04]  /*b370*/  STL.64 [R1+0x14d0], R132 ;  /* 0x0014d08401007387 */ /* 0x000fe80000100a00 */
[----:B------:R-:W-:Y:S04]  /*b380*/  STL.64 [R1+0x14c8], R130 ;  /* 0x0014c88201007387 */ /* 0x000fe80000100a00 */
[----:B------:R-:W-:Y:S04]  /*b390*/  STL.64 [R1+0x14c0], R128 ;  /* 0x0014c08001007387 */ /* 0x000fe80000100a00 */
[----:B------:R-:W-:Y:S04]  /*b3a0*/  STL.64 [R1+0x14b8], R126 ;  /* 0x0014b87e01007387 */ /* 0x000fe80000100a00 */
[----:B------:R-:W-:Y:S04]  /*b3b0*/  STL.64 [R1+0x14b0], R124 ;  /* 0x0014b07c01007387 */ /* 0x000fe80000100a00 */
[----:B------:R-:W-:Y:S04]  /*b3c0*/  STL.64 [R1+0x14a8], R122 ;  /* 0x0014a87a01007387 */ /* 0x000fe80000100a00 */
[----:B------:R0:W-:Y:S02]  /*b3d0*/  STL.64 [R1+0x14a0], R120 ;  /* 0x0014a07801007387 */ /* 0x0001e40000100a00 */
[----:B0-----:R-:W-:-:S06]  /*b3e0*/  WARPGROUP.ARRIVE ;  /* 0x00000000000079c5 */ /* 0x001fcc0000000000 */
[----:B------:R-:W-:Y:S03]  /*b3f0*/  QGMMA.64x192x32.F32.E4M3.E4M3 R120, gdesc[UR16], RZ, !UPT, gsb0 ;  /* 0x02e00000107879f3 */ /* 0x000fe6000c0008ff */
[----:B------:R-:W-:Y:S02]  /*b400*/  WARPGROUP.DEPBAR.LE gsb0, 0x0 ;  /* 0x00008000000079c5 */ /* 0x000fe40000010000 */
        /* <DEDUP_REMOVED lines=48> */
[----:B0-----:R0:W5:Y:S04]  /*b710*/  LDL.LU.64 R214, [R1+0x1618] ;  /* 0x0016180001d67983 */ /* 0x0011680000300a00 */
[----:B------:R0:W5:Y:S04]  /*b720*/  LDL.LU.64 R212, [R1+0x1610] ;  /* 0x0016100001d47983 */ /* 0x0001680000300a00 */
        /* <DEDUP_REMOVED lines=45> */
[----:B------:R0:W5:Y:S01]  /*ba00*/  LDL.LU.64 R120, [R1+0x14a0] ;  /* 0x0014a00001787983 */ /* 0x0001620000300a00 */
[----:B------:R-:W-:Y:S05]  /*ba10*/  @!P0 BRA `(.L_x_23) ;  /* 0x0000008400748947 */ /* 0x000fea0003800000 */
[----:B------:R-:W2:Y:S04]  /*ba20*/  LDL R14, [R1+0x780] ;  /* 0x00078000010e7983 */ /* 0x000ea80000100800 */
[----:B------:R-:W3:Y:S04]  /*ba30*/  LDL R15, [R1+0x784] ;  /* 0x00078400010f7983 */ /* 0x000ee80000100800 */
[----:B------:R-:W4:Y:S04]  /*ba40*/  LDL R16, [R1+0x788] ;  /* 0x0007880001107983 */ /* 0x000f280000100800 */
        /* <DEDUP_REMOVED lines=27> */
[----:B------:R1:W-:Y:S04]  /*bc00*/  STL [R1+0x1518], R99 ;  /* 0x0015186301007387 */ /* 0x0003e80000100800 */
[----:B-1----:R-:W4:Y:S04]  /*bc10*/  LDL R99, [R1+0x838] ;  /* 0x0008380001637983 */ /* 0x002f280000100800 */
        /* <DEDUP_REMOVED lines=31> */
[----:B-1----:R-:W4:Y:S01]  /*be10*/  LDL R115, [R1+0x7f8] ;  /* 0x0007f80001737983 */ /* 0x002f220000100800 */
[----:B------:R-:W-:-:S01]  /*be20*/  FADD R13, RZ, R13 ;  /* 0x0000000dff0d7221 */ /* 0x000fc20000000000 */
[----:B------:R-:W-:Y:S01]  /*be30*/  FADD R12, RZ, R12 ;  /* 0x0000000cff0c7221 */ /* 0x000fe20000000000 */
[----:B------:R-:W-:-:S01]  /*be40*/  FADD R11, RZ, R11 ;  /* 0x0000000bff0b7221 */ /* 0x000fc20000000000 */
[----:B------:R-:W-:Y:S01]  /*be50*/  STL [R1+0x14d4], R116 ;  /* 0x0014d47401007387 */ /* 0x000fe20000100800 */
[----:B--2---:R-:W-:-:S01]  /*be60*/  FADD R14, RZ, R14 ;  /* 0x0000000eff0e7221 */ /* 0x004fc20000000000 */
[----:B---3--:R-:W-:Y:S01]  /*be70*/  FADD R15, RZ, R15 ;  /* 0x0000000fff0f7221 */ /* 0x008fe20000000000 */
[----:B----4-:R-:W-:-:S01]  /*be80*/  FADD R16, RZ, R16 ;  /* 0x00000010ff107221 */ /* 0x010fc20000000000 */
[----:B------:R-:W-:Y:S01]  /*be90*/  STL [R1+0x14d0], R117 ;  /* 0x0014d07501007387 */ /* 0x000fe20000100800 */
[----:B------:R-:W-:-:S01]  /*bea0*/  FADD R17, RZ, R17 ;  /* 0x00000011ff117221 */ /* 0x000fc20000000000 */
[----:B------:R-:W-:Y:S01]  /*beb0*/  FADD R18, RZ, R18 ;  /* 0x00000012ff127221 */ /* 0x000fe20000000000 */
[----:B------:R-:W-:-:S01]  /*bec0*/  FADD R19, RZ, R19 ;  /* 0x00000013ff137221 */ /* 0x000fc20000000000 */
        /* <DEDUP_REMOVED lines=22> */
[----:B------:R-:W-:-:S02]  /*c030*/  FADD R228, RZ, R228 ;  /* 0x000000e4ffe47221 */ /* 0x000fc40000000000 */
[----:B------:R-:W-:Y:S01]  /*c040*/  STL [R1+0x14b4], R6 ;  /* 0x0014b40601007387 */ /* 0x000fe20000100800 */
[----:B------:R-:W-:-:S03]  /*c050*/  FADD R229, RZ, R229 ;  /* 0x000000e5ffe57221 */ /* 0x000fc60000000000 */
        /* <DEDUP_REMOVED lines=8> */
[----:B------:R1:W-:Y:S01]  /*c0e0*/  STL [R1+0x14a0], R0 ;  /* 0x0014a00001007387 */ /* 0x0003e20000100800 */
[----:B------:R-:W-:-:S01]  /*c0f0*/  FADD R234, RZ, R234 ;  /* 0x000000eaffea7221 */ /* 0x000fc20000000000 */
[----:B------:R-:W-:Y:S01]  /*c100*/  UMOV UR6, URZ ;  /* 0x0000003f00067c82 */ /* 0x000fe20008000000 */
[----:B------:R-:W-:-:S01]  /*c110*/  FADD R235, RZ, R235 ;  /* 0x000000ebffeb7221 */ /* 0x000fc20000000000 */
[----:B-1----:R-:W-:Y:S01]  /*c120*/  FADD R0, RZ, R111 ;  /* 0x0000006fff007221 */ /* 0x002fe20000000000 */
[----:B------:R-:W-:-:S01]  /*c130*/  FADD R3, RZ, R112 ;  /* 0x00000070ff037221 */ /* 0x000fc20000000000 */
[----:B------:R-:W-:-:S05]  /*c140*/  FADD R2, RZ, R113 ;  /* 0x00000071ff027221 */ /* 0x000fca0000000000 */
[----:B------:R1:W-:Y:S04]  /*c150*/  STL [R1+0x900], R2 ;  /* 0x0009000201007387 */ /* 0x0003e80000100800 */
[----:B------:R2:W-:Y:S04]  /*c160*/  STL [R1+0x904], R3 ;  /* 0x0009040301007387 */ /* 0x0005e80000100800 */
[----:B------:R3:W-:Y:S01]  /*c170*/  STL [R1+0x908], R0 ;  /* 0x0009080001007387 */ /* 0x0007e20000100800 */
[----:B------:R-:W-:-:S01]  /*c180*/  FADD R237, RZ, R114 ;  /* 0x00000072ffed7221 */ /* 0x000fc20000000000 */
[----:B-1----:R-:W-:Y:S01]  /*c190*/  FADD R2, RZ, R110 ;  /* 0x0000006eff027221 */ /* 0x002fe20000000000 */
[----:B--2---:R-:W-:-:S04]  /*c1a0*/  FADD R3, RZ, R109 ;  /* 0x0000006dff037221 */ /* 0x004fc80000000000 */
[----:B------:R1:W-:Y:S01]  /*c1b0*/  STL [R1+0x90c], R2 ;  /* 0x00090c0201007387 */ /* 0x0003e20000100800 */
[----:B---3--:R-:W-:-:S03]  /*c1c0*/  FADD R0, RZ, R108 ;  /* 0x0000006cff007221 */ /* 0x008fc60000000000 */
        /* <DEDUP_REMOVED lines=9> */
[----:B-1----:R-:W-:-:S01]  /*c260*/  FADD R2, RZ, R104 ;  /* 0x00000068ff027221 */ /* 0x002fc20000000000 */
        /* <DEDUP_REMOVED lines=8> */
[----:B---3--:R-:W-:-:S03]  /*c2f0*/  IMAD.MOV.U32 R0, RZ, RZ, R99 ;  /* 0x000000ffff007224 */ /* 0x008fc600078e0063 */
[----:B-1----:R-:W2:Y:S04]  /*c300*/  LDL R2, [R1+0x83c] ;  /* 0x00083c0001027983 */ /* 0x002ea80000100800 */
[----:B------:R1:W-:Y:S04]  /*c310*/  STL [R1+0x934], R3 ;  /* 0x0009340301007387 */ /* 0x0003e80000100800 */
[----:B------:R-:W3:Y:S04]  /*c320*/  LDL R4, [R1+0x844] ;  /* 0x0008440001047983 */ /* 0x000ee80000100800 */
[----:B------:R-:W4:Y:S04]  /*c330*/  LDL R5, [R1+0x848] ;  /* 0x0008480001057983 */ /* 0x000f280000100800 */
[----:B-1----:R-:W3:Y:S04]  /*c340*/  LDL R3, [R1+0x840] ;  /* 0x0008400001037983 */ /* 0x002ee80000100800 */
        /* <DEDUP_REMOVED lines=25> */
[----:B------:R-:W4:Y:S01]  /*c4e0*/  LDL R99, [R1+0x8b0] ;  /* 0x0008b00001637983 */ /* 0x000f220000100800 */
[----:B------:R-:W-:-:S05]  /*c4f0*/  FADD R0, RZ, R0 ;  /* 0x00000000ff007221 */ /* 0x000fca0000000000 */
[----:B------:R2:W-:Y:S02]  /*c500*/  STL [R1+0x938], R0 ;  /* 0x0009380001007387 */ /* 0x0005e40000100800 */
[----:B--2---:R-:W-:-:S05]  /*c510*/  FADD R0, RZ, R2 ;  /* 0x00000002ff007221 */ /* 0x004fca0000000000 */
[----:B------:R4:W-:Y:S01]  /*c520*/  STL [R1+0x93c], R0 ;  /* 0x00093c0001007387 */ /* 0x0009e20000100800 */
[----:B---3--:R-:W-:-:S01]  /*c530*/  FADD R2, RZ, R3 ;  /* 0x00000003ff027221 */ /* 0x008fc20000000000 */
[----:B------:R-:W-:Y:S01]  /*c540*/  FADD R3, RZ, R4 ;  /* 0x00000004ff037221 */ /* 0x000fe20000000000 */
[----:B----4-:R-:W-:-:S03]  /*c550*/  FADD R0, RZ, R5 ;  /* 0x00000005ff007221 */ /* 0x010fc60000000000 */
[----:B------:R1:W-:Y:S04]  /*c560*/  STL [R1+0x940], R2 ;  /* 0x0009400201007387 */ /* 0x0003e80000100800 */
        /* <DEDUP_REMOVED lines=51> */
[----:B--2---:R-:W-:Y:S02]  /*c8a0*/  FADD R3, RZ, R99 ;  /* 0x00000063ff037221 */ /* 0x004fe40000000000 */
[----:B---3--:R-:W2:Y:S04]  /*c8b0*/  LDL R0, [R1+0x8b4] ;  /* 0x0008b40001007983 */ /* 0x008ea80000100800 */
[----:B------:R1:W-:Y:S04]  /*c8c0*/  STL [R1+0x9ac], R2 ;  /* 0x0009ac0201007387 */ /* 0x0003e80000100800 */
[----:B-1----:R-:W3:Y:S04]  /*c8d0*/  LDL R2, [R1+0x8b8] ;  /* 0x0008b80001027983 */ /* 0x002ee80000100800 */
[----:B------:R1:W-:Y:S04]  /*c8e0*/  STL [R1+0x9b0], R3 ;  /* 0x0009b00301007387 */ /* 0x0003e80000100800 */
[----:B------:R-:W4:Y:S04]  /*c8f0*/  LDL R4, [R1+0x8c0] ;  /* 0x0008c00001047983 */ /* 0x000f280000100800 */
[----:B------:R-:W4:Y:S04]  /*c900*/  LDL R5, [R1+0x8c4] ;  /* 0x0008c40001057983 */ /* 0x000f280000100800 */
[----:B-1----:R-:W4:Y:S04]  /*c910*/  LDL R3, [R1+0x8bc] ;  /* 0x0008bc0001037983 */ /* 0x002f280000100800 */
        /* <DEDUP_REMOVED lines=26> */
[----:B--2---:R-:W-:-:S05]  /*cac0*/  FADD R0, RZ, R0 ;  /* 0x00000000ff007221 */ /* 0x004fca0000000000 */
[----:B------:R3:W-:Y:S02]  /*cad0*/  STL [R1+0x9b4], R0 ;  /* 0x0009b40001007387 */ /* 0x0007e40000100800 */
[----:B---3--:R-:W-:-:S05]  /*cae0*/  FADD R0, RZ, R2 ;  /* 0x00000002ff007221 */ /* 0x008fca0000000000 */
[----:B------:R1:W-:Y:S01]  /*caf0*/  STL [R1+0x9b8], R0 ;  /* 0x0009b80001007387 */ /* 0x0003e20000100800 */
[----:B----4-:R-:W-:-:S01]  /*cb00*/  FADD R2, RZ, R3 ;  /* 0x00000003ff027221 */ /* 0x010fc20000000000 */
[----:B------:R-:W-:Y:S01]  /*cb10*/  FADD R3, RZ, R4 ;  /* 0x00000004ff037221 */ /* 0x000fe20000000000 */
[----:B-1----:R-:W-:-:S03]  /*cb20*/  FADD R0, RZ, R5 ;  /* 0x00000005ff007221 */ /* 0x002fc60000000000 */
        /* <DEDUP_REMOVED lines=1169> */
[----:B---3--:R-:W2:Y:S04]  /*11440*/  LDL R0, [R1] ;  /* 0x0000000001007983 */ /* 0x008ea80000100800 */
        /* <DEDUP_REMOVED lines=130> */
[----:B-1----:R-:W-:Y:S01]  /*11c70*/  FADD R0, RZ, R4 ;  /* 0x00000004ff007221 */ /* 0x002fe20000000000 */
[----:B------:R-:W-:-:S03]  /*11c80*/  FADD R3, RZ, R5 ;  /* 0x00000005ff037221 */ /* 0x000fc60000000000 */
[----:B------:R1:W-:Y:S04]  /*11c90*/  STL [R1+0x1084], R2 ;  /* 0x0010840201007387 */ /* 0x0003e80000100800 */
[----:B------:R2:W-:Y:S01]  /*11ca0*/  STL [R1+0x1088], R0 ;  /* 0x0010880001007387 */ /* 0x0005e20000100800 */
[----:B-1----:R-:W-:-:S03]  /*11cb0*/  FADD R2, RZ, R6 ;  /* 0x00000006ff027221 */ /* 0x002fc60000000000 */
[----:B------:R1:W-:Y:S01]  /*11cc0*/  STL [R1+0x108c], R3 ;  /* 0x00108c0301007387 */ /* 0x0003e20000100800 */
[----:B--2---:R-:W-:-:S03]  /*11cd0*/  FADD R0, RZ, R7 ;  /* 0x00000007ff007221 */ /* 0x004fc60000000000 */
        /* <DEDUP_REMOVED lines=48> */
[----:B------:R-:W2:Y:S04]  /*11fe0*/  LDL R99, [R1+0xf8] ;  /* 0x0000f80001637983 */ /* 0x000ea80000100800 */
[----:B------:R3:W-:Y:S04]  /*11ff0*/  STL [R1+0x10f0], R2 ;  /* 0x0010f00201007387 */ /* 0x0007e80000100800 */
[----:B------:R-:W4:Y:S04]  /*12000*/  LDL R100, [R1+0xfc] ;  /* 0x0000fc0001647983 */ /* 0x000f280000100800 */
[----:B------:R0:W-:Y:S04]  /*12010*/  STL [R1+0x10f4], R0 ;  /* 0x0010f40001007387 */ /* 0x0001e80000100800 */
        /* <DEDUP_REMOVED lines=26> */
[----:B-1----:R-:W4:Y:S04]  /*121c0*/  LDL R3, [R1+0x168] ;  /* 0x0001680001037983 */ /* 0x002f280000100800 */
[----:B---3--:R-:W3:Y:S04]  /*121d0*/  LDL R2, [R1+0x16c] ;  /* 0x00016c0001027983 */ /* 0x008ee80000100800 */
[----:B0-----:R-:W3:Y:S01]  /*121e0*/  LDL R0, [R1+0x170] ;  /* 0x0001700001007983 */ /* 0x001ee20000100800 */
[----:B--2---:R-:W-:-:S05]  /*121f0*/  FADD R99, RZ, R99 ;  /* 0x00000063ff637221 */ /* 0x004fca0000000000 */
[----:B------:R0:W-:Y:S01]  /*12200*/  STL [R1+0x10f8], R99 ;  /* 0x0010f86301007387 */ /* 0x0001e20000100800 */
[----:B----4-:R-:W-:-:S03]  /*12210*/  FADD R100, RZ, R100 ;  /* 0x00000064ff647221 */ /* 0x010fc60000000000 */
[----:B0-----:R-:W2:Y:S01]  /*12220*/  LDL.LU R99, [R1+0x1518] ;  /* 0x0015180001637983 */ /* 0x001ea20000300800 */
[----:B------:R-:W-:-:S03]  /*12230*/  FADD R101, RZ, R101 ;  /* 0x00000065ff657221 */ /* 0x000fc60000000000 */
[----:B------:R0:W-:Y:S01]  /*12240*/  STL [R1+0x10fc], R100 ;  /* 0x0010fc6401007387 */ /* 0x0001e20000100800 */
[----:B------:R-:W-:-:S01]  /*12250*/  FADD R102, RZ, R102 ;  /* 0x00000066ff667221 */ /* 0x000fc20000000000 */
[----:B------:R-:W-:Y:S02]  /*12260*/  FADD R103, RZ, R103 ;  /* 0x00000067ff677221 */ /* 0x000fe40000000000 */
[----:B0-----:R-:W4:Y:S01]  /*12270*/  LDL.LU R100, [R1+0x1514] ;  /* 0x0015140001647983 */ /* 0x001f220000300800 */
[----:B------:R-:W-:-:S03]  /*12280*/  FADD R104, RZ, R104 ;  /* 0x00000068ff687221 */ /* 0x000fc60000000000 */
[----:B------:R0:W-:Y:S01]  /*12290*/  STL [R1+0x1100], R101 ;  /* 0x0011006501007387 */ /* 0x0001e20000100800 */
[----:B------:R-:W-:-:S01]  /*122a0*/  FADD R105, RZ, R105 ;  /* 0x00000069ff697221 */ /* 0x000fc20000000000 */
[----:B------:R-:W-:Y:S02]  /*122b0*/  FADD R106, RZ, R106 ;  /* 0x0000006aff6a7221 */ /* 0x000fe40000000000 */
[----:B0-----:R-:W4:Y:S04]  /*122c0*/  LDL.LU R101, [R1+0x1510] ;  /* 0x0015100001657983 */ /* 0x001f280000300800 */
[----:B------:R0:W-:Y:S01]  /*122d0*/  STL [R1+0x1104], R102 ;  /* 0x0011046601007387 */ /* 0x0001e20000100800 */
[----:B------:R-:W-:-:S01]  /*122e0*/  FADD R107, RZ, R107 ;  /* 0x0000006bff6b7221 */ /* 0x000fc20000000000 */
[----:B------:R-:W-:-:S02]  /*122f0*/  FADD R108, RZ, R108 ;  /* 0x0000006cff6c7221 */ /* 0x000fc40000000000 */
[----:B0-----:R-:W4:Y:S04]  /*12300*/  LDL.LU R102, [R1+0x150c] ;  /* 0x00150c0001667983 */ /* 0x001f280000300800 */
[----:B------:R0:W-:Y:S01]  /*12310*/  STL [R1+0x1108], R103 ;  /* 0x0011086701007387 */ /* 0x0001e20000100800 */
[----:B------:R-:W-:-:S01]  /*12320*/  FADD R109, RZ, R109 ;  /* 0x0000006dff6d7221 */ /* 0x000fc20000000000 */
[----:B------:R-:W-:Y:S02]  /*12330*/  FADD R110, RZ, R110 ;  /* 0x0000006eff6e7221 */ /* 0x000fe40000000000 */
[----:B0-----:R-:W4:Y:S04]  /*12340*/  LDL.LU R103, [R1+0x1508] ;  /* 0x0015080001677983 */ /* 0x001f280000300800 */
[----:B------:R0:W-:Y:S01]  /*12350*/  STL [R1+0x110c], R104 ;  /* 0x00110c6801007387 */ /* 0x0001e20000100800 */
[----:B------:R-:W-:-:S03]  /*12360*/  FADD R111, RZ, R111 ;  /* 0x0000006fff6f7221 */ /* 0x000fc60000000000 */
        /* <DEDUP_REMOVED lines=48> */
[----:B0-----:R1:W5:Y:S04]  /*12670*/  LDL.LU R10, [R1+0x14c4] ;  /* 0x0014c400010a7983 */ /* 0x0013680000300800 */
[----:B------:R0:W-:Y:S01]  /*12680*/  STL [R1+0x1150], R9 ;  /* 0x0011500901007387 */ /* 0x0001e20000100800 */
[----:B---3--:R-:W-:-:S03]  /*12690*/  FADD R2, RZ, R2 ;  /* 0x00000002ff027221 */ /* 0x008fc60000000000 */
[----:B0-----:R1:W5:Y:S04]  /*126a0*/  LDL.LU R9, [R1+0x14c0] ;  /* 0x0014c00001097983 */ /* 0x0013680000300800 */
[----:B------:R0:W-:Y:S01]  /*126b0*/  STL [R1+0x1154], R8 ;  /* 0x0011540801007387 */ /* 0x0001e20000100800 */
[----:B------:R-:W-:-:S03]  /*126c0*/  FADD R0, RZ, R0 ;  /* 0x00000000ff007221 */ /* 0x000fc60000000000 */
[----:B0-----:R1:W5:Y:S04]  /*126d0*/  LDL.LU R8, [R1+0x14bc] ;  /* 0x0014bc0001087983 */ /* 0x0013680000300800 */
[----:B------:R0:W-:Y:S04]  /*126e0*/  STL [R1+0x1158], R7 ;  /* 0x0011580701007387 */ /* 0x0001e80000100800 */
        /* <DEDUP_REMOVED lines=14> */
[----:B------:R3:W-:Y:S04]  /*127d0*/  STL [R1+0x1178], R12 ;  /* 0x0011780c01007387 */ /* 0x0007e80000100800 */
[----:B------:R2:W-:Y:S01]  /*127e0*/  STL [R1+0x117c], R11 ;  /* 0x00117c0b01007387 */ /* 0x0005e20000100800 */
[----:B0----5:R-:W-:-:S01]  /*127f0*/  FADD R13, RZ, R120 ;  /* 0x00000078ff0d7221 */ /* 0x021fc20000000000 */
[----:B---3--:R-:W-:-:S04]  /*12800*/  FADD R12, RZ, R121 ;  /* 0x00000079ff0c7221 */ /* 0x008fc80000000000 */
[----:B------:R0:W-:Y:S01]  /*12810*/  STL [R1+0x1180], R13 ;  /* 0x0011800d01007387 */ /* 0x0001e20000100800 */
[----:B--2---:R-:W-:-:S03]  /*12820*/  FADD R11, RZ, R122 ;  /* 0x0000007aff0b7221 */ /* 0x004fc60000000000 */
[----:B------:R2:W-:Y:S04]  /*12830*/  STL [R1+0x1184], R12 ;  /* 0x0011840c01007387 */ /* 0x0005e80000100800 */
[----:B------:R3:W-:Y:S01]  /*12840*/  STL [R1+0x1188], R11 ;  /* 0x0011880b01007387 */ /* 0x0007e20000100800 */
[----:B0-----:R-:W-:-:S01]  /*12850*/  FADD R13, RZ, R123 ;  /* 0x0000007bff0d7221 */ /* 0x001fc20000000000 */
[----:B--2---:R-:W-:-:S04]  /*12860*/  FADD R12, RZ, R124 ;  /* 0x0000007cff0c7221 */ /* 0x004fc80000000000 */
[----:B------:R0:W-:Y:S01]  /*12870*/  STL [R1+0x118c], R13 ;  /* 0x00118c0d01007387 */ /* 0x0001e20000100800 */
[----:B---3--:R-:W-:-:S03]  /*12880*/  FADD R11, RZ, R125 ;  /* 0x0000007dff0b7221 */ /* 0x008fc60000000000 */
        /* <DEDUP_REMOVED lines=333> */
[----:B----4-:R-:W-:-:S04]  /*13d60*/  FADD R12, RZ, R100 ;  /* 0x00000064ff0c7221 */ /* 0x010fc80000000000 */
        /* <DEDUP_REMOVED lines=39> */
[----:B------:R1:W-:Y:S02]  /*13fe0*/  STL [R1+0x147c], R11 ;  /* 0x00147c0b01007387 */ /* 0x0003e40000100800 */
.L_x_23:
[----:B------:R-:W-:-:S04]  /*13ff0*/  UIADD3 UR29, UR5, 0x1, URZ ;  /* 0x00000001051d7890 */ /* 0x000fc8000fffe03f */
[----:B------:R-:W-:-:S04]  /*14000*/  UISETP.NE.AND UP0, UPT, UR29, 0x8, UPT ;  /* 0x000000081d00788c */ /* 0x000fc8000bf05270 */
[----:B------:R-:W-:Y:S02]  /*14010*/  USEL UR16, URZ, 0x1, UP0 ;  /* 0x000000013f107887 */ /* 0x000fe40008000000 */
[----:B------:R-:W-:Y:S02]  /*14020*/  USEL UR29, UR29, URZ, UP0 ;  /* 0x0000003f1d1d7287 */ /* 0x000fe40008000000 */
[----:B------:R-:W-:-:S06]  /*14030*/  ULOP3.LUT UR16, UR4, UR16, URZ, 0x3c, !UPT ;  /* 0x0000001004107292 */ /* 0x000fcc000f8e3c3f */
[----:B-1----:R-:W-:Y:S01]  /*14040*/  IMAD.U32 R11, RZ, RZ, UR16 ;  /* 0x00000010ff0b7e24 */ /* 0x002fe2000f8e00ff */
[----:B------:R-:W-:-:S06]  /*14050*/  UMOV UR16, 0x1 ;  /* 0x0000000100107882 */ /* 0x000fcc0000000000 */
.L_x_18:
[----:B------:R-:W-:-:S04]  /*14060*/  UISETP.LT.AND UP0, UPT, UR25, 0x1, UPT ;  /* 0x000000011900788c */ /* 0x000fc8000bf01270 */
[----:B------:R-:W-:-:S04]  /*14070*/  USEL UR17, UR25, 0x1, UP0 ;  /* 0x0000000119117887 */ /* 0x000fc80008000000 */
[----:B------:R-:W-:-:S04]  /*14080*/  UIADD3 UR17, UR25, -UR17, URZ ;  /* 0x8000001119117290 */ /* 0x000fc8000fffe03f */
[----:B------:R-:W-:-:S06]  /*14090*/  UISETP.GE.AND UP0, UPT, UR17, 0x1, UPT ;  /* 0x000000011100788c */ /* 0x000fcc000bf06270 */
[----:B------:R-:W-:-:S13]  /*140a0*/  PLOP3.LUT P0, PT, PT, PT, UP0, 0x80, 0x0 ;  /* 0x000000000000781c */ /* 0x000fda0003f0f008 */
[----:B------:R-:W-:Y:S05]  /*140b0*/  @!P0 BRA `(.L_x_24) ;  /* 0x0000010400988947 */ /* 0x000fea0003800000 */
[----:B------:R-:W-:Y:S01]  /*140c0*/  IMAD.U32 R12, RZ, RZ, UR17 ;  /* 0x00000011ff0c7e24 */ /* 0x000fe2000f8e00ff */
[----:B------:R-:W-:Y:S01]  /*140d0*/  UMOV UR32, UR5 ;  /* 0x0000000500207c82 */ /* 0x000fe20008000000 */
[----:B------:R-:W-:-:S05]  /*140e0*/  ULDC UR34, c[0x0][0x50c] ;  /* 0x0001430000227ab9 */ /* 0x000fca0000000800 */
.L_x_32:
[----:B------:R-:W-:-:S06]  /*140f0*/  UISETP.NE.AND UP0, UPT, UR24, 0x3, UPT ;  /* 0x000000031800788c */ /* 0x000fcc000bf05270 */
[----:B------:R-:W-:-:S13]  /*14100*/  PLOP3.LUT P1, PT, PT, PT, UP0, 0x80, 0x0 ;  /* 0x000000000000781c */ /* 0x000fda0003f2f008 */
[----:B-----5:R-:W-:Y:S05]  /*14110*/  @!P1 BRA `(.L_x_25) ;  /* 0x0000000000049947 */ /* 0x020fea0003800000 */
[----:B------:R-:W-:Y:S01]  /*14120*/  BPT.TRAP 0x1 ;  /* 0x000000040000795c */ /* 0x000fe20000300000 */
.L_x_25:
[----:B------:R-:W2:Y:S01]  /*14130*/  S2UR UR17, SR_CgaCtaId ;  /* 0x00000000001179c3 */ /* 0x000ea20000008800 */
[----:B------:R-:W-:Y:S01]  /*14140*/  UMOV UR14, 0x400 ;  /* 0x00000400000e7882 */ /* 0x000fe20000000000 */
[----:B------:R-:W-:Y:S01]  /*14150*/  SHF.L.U32 R13, R11, 0x1f, RZ ;  /* 0x0000001f0b0d7819 */ /* 0x000fe200000006ff */
[----:B--2---:R-:W-:-:S04]  /*14160*/  ULEA UR14, UR17, UR14, 0x18 ;  /* 0x0000000e110e7291 */ /* 0x004fc8000f8ec03f */
[----:B------:R-:W-:-:S09]  /*14170*/  ULEA UR17, UR29, UR14, 0x3 ;  /* 0x0000000e1d117291 */ /* 0x000fd2000f8e183f */
[----:B------:R2:W0:Y:S01]  /*14180*/  SYNCS.PHASECHK.TRANS64.TRYWAIT P0, [UR17], R13 ;  /* 0x0000000dff0075a7 */ /* 0x0004220008000151 */
[----:B------:R-:W-:Y:S05]  /*14190*/  @!P1 BRA `(.L_x_26) ;  /* 0x0000000000049947 */ /* 0x000fea0003800000 */
[----:B------:R-:W-:Y:S01]  /*141a0*/  BPT.TRAP 0x1 ;  /* 0x000000040000795c */ /* 0x000fe20000300000 */
.L_x_26:
[----:B0-----:R-:W-:Y:S05]  /*141b0*/  @P0 BRA `(.L_x_27) ;  /* 0x0000000000080947 */ /* 0x001fea0003800000 */
[----:B------:R-:W0:Y:S02]  /*141c0*/  SYNCS.PHASECHK.TRANS64.TRYWAIT P0, [UR17], R13 ;  /* 0x0000000dff0075a7 */ /* 0x000e240008000151 */
[----:B0-----:R-:W-:Y:S05]  /*141d0*/  @!P0 BRA `(.L_x_28) ;  /* 0x000007cc000c8947 */ /* 0x001fea0003800000 */
.L_x_27:
        /* <DEDUP_REMOVED lines=10> */
[----:B-----5:R-:W-:Y:S04]  /*14280*/  STL.64 [R1+0x18c8], R214 ;  /* 0x0018c8d601007387 */ /* 0x020fe80000100a00 */
        /* <DEDUP_REMOVED lines=37> */
[----:B0-----:R-:W2:Y:S04]  /*144e0*/  LDL.LU.64 R140, [R1+0x600] ;  /* 0x00060000018c7983 */ /* 0x001ea80000300a00 */
[----:B------:R-:W3:Y:S04]  /*144f0*/  LDL.LU.64 R142, [R1+0x608] ;  /* 0x00060800018e7983 */ /* 0x000ee80000300a00 */
[----:B------:R-:W4:Y:S04]  /*14500*/  LDL.LU.64 R144, [R1+0x610] ;  /* 0x0006100001907983 */ /* 0x000f280000300a00 */
[----:B------:R-:W2:Y:S04]  /*14510*/  LDL.LU.64 R146, [R1+0x618] ;  /* 0x0006180001927983 */ /* 0x000ea80000300a00 */
        /* <DEDUP_REMOVED lines=34> */
[----:B---3--:R-:W-:Y:S04]  /*14740*/  STL.64 [R1+0x1a98], R214 ;  /* 0x001a98d601007387 */ /* 0x008fe80000100a00 */
[----:B--2---:R-:W-:Y:S04]  /*14750*/  STL.64 [R1+0x1a90], R212 ;  /* 0x001a90d401007387 */ /* 0x004fe80000100a00 */
[----:B----4-:R-:W-:Y:S04]  /*14760*/  STL.64 [R1+0x1a88], R210 ;  /* 0x001a88d201007387 */ /* 0x010fe80000100a00 */
        /* <DEDUP_REMOVED lines=45> */
[----:B0-----:R-:W2:Y:S04]  /*14a40*/  LDL.LU.64 R120, [R1] ;  /* 0x0000000001787983 */ /* 0x001ea80000300a00 */
        /* <DEDUP_REMOVED lines=47> */
[----:B----4-:R-:W-:Y:S04]  /*14d40*/  STL.64 [R1+0x1c18], R214 ;  /* 0x001c18d601007387 */ /* 0x010fe80000100a00 */
[----:B---3--:R-:W-:Y:S04]  /*14d50*/  STL.64 [R1+0x1c10], R212 ;  /* 0x001c10d401007387 */ /* 0x008fe80000100a00 */
[----:B--2---:R-:W-:Y:S04]  /*14d60*/  STL.64 [R1+0x1c08], R210 ;  /* 0x001c08d201007387 */ /* 0x004fe80000100a00 */
        /* <DEDUP_REMOVED lines=142> */
[----:B------:R-:W2:Y:S04]  /*15650*/  LDL.LU.64 R122, [R1+0x788] ;  /* 0x00078800017a7983 */ /* 0x000ea80000300a00 */
        /* <DEDUP_REMOVED lines=45> */
[----:B------:R-:W2:Y:S01]  /*15930*/  LDL.LU.64 R214, [R1+0x8f8] ;  /* 0x0008f80001d67983 */ /* 0x000ea20000300a00 */
[----:B------:R-:W-:-:S02]  /*15940*/  UIADD3 UR17, UR14, 0x20180, URZ ;  /* 0x000201800e117890 */ /* 0x000fc4000fffe03f */
[----:B------:R-:W-:Y:S01]  /*15950*/  UISETP.NE.AND UP0, UPT, UR22, URZ, UPT ;  /* 0x0000003f1600728c */ /* 0x000fe2000bf05270 */
[----:B------:R-:W3:Y:S01]  /*15960*/  LDL.LU.64 R216, [R1+0x730] ;  /* 0x0007300001d87983 */ /* 0x000ee20000300a00 */
[----:B------:R-:W-:Y:S02]  /*15970*/  USHF.R.U32.HI UR17, URZ, 0x4, UR17 ;  /* 0x000000043f117899 */ /* 0x000fe40008011611 */
[----:B------:R-:W-:Y:S01]  /*15980*/  USEL UR16, UR16, URZ, !UP0 ;  /* 0x0000003f10107287 */ /* 0x000fe2000c000000 */
[----:B------:R-:W3:Y:S01]  /*15990*/  LDL.LU.64 R218, [R1+0x738] ;  /* 0x0007380001da7983 */ /* 0x000ee20000300a00 */
[----:B------:R-:W-:Y:S02]  /*159a0*/  ULOP3.LUT UR17, UR17, 0x3fff, URZ, 0xc0, !UPT ;  /* 0x00003fff11117892 */ /* 0x000fe4000f8ec03f */
[----:B------:R-:W-:Y:S01]  /*159b0*/  ULOP3.LUT UR33, UR15, 0x10000, URZ, 0xfc, !UPT ;  /* 0x000100000f217892 */ /* 0x000fe2000f8efc3f */
[----:B------:R-:W3:Y:S01]  /*159c0*/  LDL.LU.64 R220, [R1+0x740] ;  /* 0x0007400001dc7983 */ /* 0x000ee20000300a00 */
[----:B------:R-:W-:-:S02]  /*159d0*/  ULOP3.LUT UR17, UR17, 0x10000, URZ, 0xfc, !UPT ;  /* 0x0001000011117892 */ /* 0x000fc4000f8efc3f */
[----:B------:R-:W-:Y:S01]  /*159e0*/  UISETP.NE.U32.AND UP0, UPT, UR16, URZ, UPT ;  /* 0x0000003f1000728c */ /* 0x000fe2000bf05070 */
[----:B------:R-:W3:Y:S01]  /*159f0*/  LDL.LU.64 R222, [R1+0x748] ;  /* 0x0007480001de7983 */ /* 0x000ee20000300a00 */
[----:B------:R-:W-:Y:S02]  /*15a00*/  ULEA UR33, UR29, UR33, 0xa ;  /* 0x000000211d217291 */ /* 0x000fe4000f8e503f */
[----:B------:R-:W-:Y:S01]  /*15a10*/  UIMAD UR18, UR29, 0x300, UR17 ;  /* 0x000003001d1278a4 */ /* 0x000fe2000f8e0211 */
[----:B------:R-:W3:Y:S01]  /*15a20*/  LDL.LU.64 R224, [R1+0x750] ;  /* 0x0007500001e07983 */ /* 0x000ee20000300a00 */
[----:B------:R-:W-:Y:S01]  /*15a30*/  UMOV UR19, 0xc0000010 ;  /* 0xc000001000137882 */ /* 0x000fe20000000000 */
[----:B------:R-:W-:Y:S02]  /*15a40*/  UMOV UR17, 0xc0000010 ;  /* 0xc000001000117882 */ /* 0x000fe40000000000 */
[----:B------:R-:W-:Y:S01]  /*15a50*/  UMOV UR16, UR33 ;  /* 0x0000002100107c82 */ /* 0x000fe20008000000 */
[----:B------:R-:W3:Y:S04]  /*15a60*/  LDL.LU.64 R226, [R1+0x758] ;  /* 0x0007580001e27983 */ /* 0x000ee80000300a00 */
[----:B------:R-:W3:Y:S04]  /*15a70*/  LDL.LU.64 R228, [R1+0x760] ;  /* 0x0007600001e47983 */ /* 0x000ee80000300a00 */
[----:B------:R-:W3:Y:S04]  /*15a80*/  LDL.LU.64 R230, [R1+0x768] ;  /* 0x0007680001e67983 */ /* 0x000ee80000300a00 */
[----:B------:R-:W3:Y:S04]  /*15a90*/  LDL.LU.64 R232, [R1+0x770] ;  /* 0x0007700001e87983 */ /* 0x000ee80000300a00 */
[----:B------:R-:W3:Y:S04]  /*15aa0*/  LDL.LU.64 R234, [R1+0x778] ;  /* 0x0007780001ea7983 */ /* 0x000ee80000300a00 */
        /* <DEDUP_REMOVED lines=48> */
[----:B0-----:R-:W4:Y:S04]  /*15db0*/  LDL.LU.64 R24, [R1+0x480] ;  /* 0x0004800001187983 */ /* 0x001f280000300a00 */
[----:B------:R-:W4:Y:S04]  /*15dc0*/  LDL.LU.64 R26, [R1+0x488] ;  /* 0x00048800011a7983 */ /* 0x000f280000300a00 */
        /* <DEDUP_REMOVED lines=11> */
[----:B------:R-:W4:Y:S01]  /*15e80*/  LDL.LU.64 R50, [R1+0x4e8] ;  /* 0x0004e80001327983 */ /* 0x000f220000300a00 */
[----:B--2---:R-:W-:-:S03]  /*15e90*/  WARPGROUP.ARRIVE ;  /* 0x00000000000079c5 */ /* 0x004fc60000000000 */
[----:B------:R-:W4:Y:S04]  /*15ea0*/  LDL.LU.64 R52, [R1+0x4f0] ;  /* 0x0004f00001347983 */ /* 0x000f280000300a00 */
[----:B------:R-:W4:Y:S01]  /*15eb0*/  LDL.LU.64 R54, [R1+0x4f8] ;  /* 0x0004f80001367983 */ /* 0x000f220000300a00 */
[----:B------:R-:W-:Y:S03]  /*15ec0*/  QGMMA.64x192x32.F32.E4M3.E4M3 R120, gdesc[UR16], R120, UP0, gsb0 ;  /* 0x02e00000107879f3 */ /* 0x000fe6000b800878 */
        /* <DEDUP_REMOVED lines=129> */
[----:B------:R-:W-:Y:S01]  /*166e0*/  UIADD3 UR22, UR18, 0x180, URZ ;  /* 0x0000018012167890 */ /* 0x000fe2000fffe03f */
[----:B------:R-:W-:Y:S01]  /*166f0*/  UMOV UR20, UR16 ;  /* 0x0000001000147c82 */ /* 0x000fe20008000000 */
[----:B------:R-:W-:Y:S01]  /*16700*/  UMOV UR21, UR17 ;  /* 0x0000001100157c82 */ /* 0x000fe20008000000 */
[----:B------:R-:W-:Y:S01]  /*16710*/  UMOV UR23, 0xc0000010 ;  /* 0xc000001000177882 */ /* 0x000fe20000000000 */
[----:B--2---:R-:W-:-:S06]  /*16720*/  WARPGROUP.ARRIVE ;  /* 0x00000000000079c5 */ /* 0x004fcc0000000000 */
[----:B------:R-:W-:Y:S03]  /*16730*/  QGMMA.64x192x32.F32.E4M3.E4M3 R120, gdesc[UR20], R120, UP0, gsb0 ;  /* 0x02e00000147879f3 */ /* 0x000fe6000b800878 */
        /* <DEDUP_REMOVED lines=98> */
[----:B------:R-:W-:Y:S01]  /*16d60*/  UMOV UR21, 0xc0000010 ;  /* 0xc000001000157882 */ /* 0x000fe20000000000 */
[----:B--2---:R-:W-:-:S07]  /*16d70*/  WARPGROUP.ARRIVE ;  /* 0x00000000000079c5 */ /* 0x004fce0000000000 */
[----:B------:R-:W-:Y:S03]  /*16d80*/  QGMMA.64x192x32.F32.E4M3.E4M3 R120, gdesc[UR20], R120, UP0, gsb0 ;  /* 0x02e00000147879f3 */ /* 0x000fe6000b800878 */
[----:B------:R-:W-:Y:S02]  /*16d90*/  WARPGROUP.DEPBAR.LE gsb0, 0x0 ;  /* 0x00008000000079c5 */ /* 0x000fe40000010000 */
[----:B------:R-:W-:Y:S01]  /*16da0*/  STL.64 [R1], R120 ;  /* 0x0000007801007387 */ /* 0x000fe20000100a00 */
[----:B------:R-:W-:-:S03]  /*16db0*/  IMAD.MOV.U32 R13, RZ, RZ, R215 ;  /* 0x000000ffff0d7224 */ /* 0x000fc600078e00d7 */
        /* <DEDUP_REMOVED lines=47> */
[----:B0-----:R-:W3:Y:S04]  /*170b0*/  LDL.LU.64 R214, [R1+0x1a98] ;  /* 0x001a980001d67983 */ /* 0x001ee80000300a00 */
[----:B------:R-:W3:Y:S04]  /*170c0*/  LDL.LU.64 R212, [R1+0x1a90] ;  /* 0x001a900001d47983 */ /* 0x000ee80000300a00 */
        /* <DEDUP_REMOVED lines=35> */
[----:B------:R-:W3:Y:S01]  /*17300*/  LDL.LU.64 R140, [R1+0x1970] ;  /* 0x00197000018c7983 */ /* 0x000ee20000300a00 */
[----:B------:R-:W-:Y:S01]  /*17310*/  UMOV UR16, UR20 ;  /* 0x0000001400107c82 */ /* 0x000fe20008000000 */
[----:B------:R-:W-:-:S02]  /*17320*/  UMOV UR17, UR21 ;  /* 0x0000001500117c82 */ /* 0x000fc40008000000 */
        /* <DEDUP_REMOVED lines=10> */
[----:B---3--:R-:W-:-:S06]  /*173d0*/  WARPGROUP.ARRIVE ;  /* 0x00000000000079c5 */ /* 0x008fcc0000000000 */
        /* <DEDUP_REMOVED lines=99> */
[----:B----4-:R-:W-:Y:S01]  /*17a10*/  WARPGROUP.ARRIVE ;  /* 0x00000000000079c5 */ /* 0x010fe20000000000 */
[----:B------:R-:W-:-:S07]  /*17a20*/  UMOV UR17, 0xc0000010 ;  /* 0xc000001000117882 */ /* 0x000fce0000000000 */
[----:B------:R-:W-:Y:S01]  /*17a30*/  QGMMA.64x192x32.F32.E4M3.E4M3 R24, gdesc[UR16], R24, UP0, gsb0 ;  /* 0x02e00000101879f3 */ /* 0x000fe2000b800818 */
[----:B------:R-:W-:Y:S01]  /*17a40*/  UMOV UR20, UR16 ;  /* 0x0000001000147c82 */ /* 0x000fe20008000000 */
[----:B------:R-:W-:Y:S01]  /*17a50*/  UMOV UR21, UR17 ;  /* 0x0000001100157c82 */ /* 0x000fe20008000000 */
        /* <DEDUP_REMOVED lines=24> */
[----:B--2---:R-:W-:-:S03]  /*17be0*/  WARPGROUP.ARRIVE ;  /* 0x00000000000079c5 */ /* 0x004fc60000000000 */
[----:B------:R-:W-:Y:S03]  /*17bf0*/  STL.64 [R1+0x538], R70 ;  /* 0x0005384601007387 */ /* 0x000fe60000100a00 */
[----:B------:R-:W-:Y:S01]  /*17c00*/  QGMMA.64x192x32.F32.E4M3.E4M3 R120, gdesc[UR20], R120, UP0, gsb0 ;  /* 0x02e00000147879f3 */ /* 0x000fe2000b800878 */
        /* <DEDUP_REMOVED lines=72> */
[----:B------:R-:W-:-:S03]  /*18090*/  WARPGROUP.DEPBAR.LE gsb0, 0x0 ;  /* 0x00008000000079c5 */ /* 0x000fc60000010000 */
[----:B---3--:R-:W-:Y:S04]  /*180a0*/  STL.64 [R1+0x1618], R234 ;  /* 0x001618ea01007387 */ /* 0x008fe80000100a00 */
        /* <DEDUP_REMOVED lines=95> */
[----:B------:R-:W-:Y:S01]  /*186a0*/  UIADD3 UR20, UR33, 0x300, URZ ;  /* 0x0000030021147890 */ /* 0x000fe2000fffe03f */
[----:B--2---:R-:W-:Y:S01]  /*186b0*/  WARPGROUP.ARRIVE ;  /* 0x00000000000079c5 */ /* 0x004fe20000000000 */
[----:B------:R-:W-:-:S02]  /*186c0*/  UMOV UR21, 0xc0000010 ;  /* 0xc000001000157882 */ /* 0x000fc40000000000 */
[----:B------:R-:W-:-:S03]  /*186d0*/  UMOV UR17, UR21 ;  /* 0x0000001500117c82 */ /* 0x000fc60008000000 */
[----:B------:R-:W-:Y:S02]  /*186e0*/  UMOV UR16, UR20 ;  /* 0x0000001400107c82 */ /* 0x000fe40008000000 */
[----:B------:R-:W-:Y:S03]  /*186f0*/  QGMMA.64x192x32.F32.E4M3.E4M3 R24, gdesc[UR20], R24, UP0, gsb0 ;  /* 0x02e00000141879f3 */ /* 0x000fe6000b800818 */
[----:B------:R-:W-:Y:S02]  /*18700*/  WARPGROUP.DEPBAR.LE gsb0, 0x0 ;  /* 0x00008000000079c5 */ /* 0x000fe40000010000 */
[----:B---3--:R-:W-:-:S15]  /*18710*/  WARPGROUP.ARRIVE ;  /* 0x00000000000079c5 */ /* 0x008fde0000000000 */
        /* <DEDUP_REMOVED lines=98> */
[----:B------:R-:W-:-:S04]  /*18d40*/  UIADD3 UR6, UR6, 0x1, URZ ;  /* 0x0000000106067890 */ /* 0x000fc8000fffe03f */
[----:B------:R-:W-:-:S04]  /*18d50*/  UISETP.NE.AND UP0, UPT, UR6, UR34, UPT ;  /* 0x000000220600728c */ /* 0x000fc8000bf05270 */
[----:B------:R-:W-:-:S06]  /*18d60*/  USEL UR22, URZ, 0x1, UP0 ;  /* 0x000000013f167887 */ /* 0x000fcc0008000000 */
[----:B------:R-:W-:-:S13]  /*18d70*/  ISETP.NE.AND P0, PT, RZ, UR22, PT ;  /* 0x00000016ff007c0c */ /* 0x000fda000bf05270 */
[----:B0-----:R-:W-:Y:S05]  /*18d80*/  @!P0 BRA `(.L_x_29) ;  /* 0x000000b400f08947 */ /* 0x001fea0003800000 */
[----:B------:R0:W-:Y:S04]  /*18d90*/  STL [R1+0x1594], R70 ;  /* 0x0015944601007387 */ /* 0x0001e80000100800 */
[----:B0-----:R-:W2:Y:S04]  /*18da0*/  LDL.LU R70, [R1+0x904] ;  /* 0x0009040001467983 */ /* 0x001ea80000300800 */
[----:B------:R0:W-:Y:S04]  /*18db0*/  STL [R1+0x1590], R71 ;  /* 0x0015904701007387 */ /* 0x0001e80000100800 */
[----:B0-----:R-:W2:Y:S04]  /*18dc0*/  LDL R71, [R1+0x804] ;  /* 0x0008040001477983 */ /* 0x001ea80000100800 */
[----:B------:R0:W-:Y:S04]  /*18dd0*/  STL [R1+0x158c], R72 ;  /* 0x00158c4801007387 */ /* 0x0001e80000100800 */
[----:B0-----:R-:W3:Y:S04]  /*18de0*/  LDL.LU R72, [R1+0x900] ;  /* 0x0009000001487983 */ /* 0x001ee80000300800 */
[----:B------:R0:W-:Y:S04]  /*18df0*/  STL [R1+0x1588], R73 ;  /* 0x0015884901007387 */ /* 0x0001e80000100800 */
[----:B0-----:R-:W3:Y:S04]  /*18e00*/  LDL R73, [R1+0x800] ;  /* 0x0008000001497983 */ /* 0x001ee80000100800 */
[----:B------:R0:W-:Y:S04]  /*18e10*/  STL [R1+0x1584], R74 ;  /* 0x0015844a01007387 */ /* 0x0001e80000100800 */
[----:B0-----:R-:W4:Y:S04]  /*18e20*/  LDL R74, [R1+0x7fc] ;  /* 0x0007fc00014a7983 */ /* 0x001f280000100800 */
        /* <DEDUP_REMOVED lines=61> */
[----:B0-----:R-:W4:Y:S01]  /*19200*/  LDL R105, [R1+0x780] ;  /* 0x0007800001697983 */ /* 0x001f220000100800 */
[----:B---3--:R-:W-:-:S01]  /*19210*/  FADD R72, R73, R72 ;  /* 0x0000004849487221 */ /* 0x008fc20000000000 */
[----:B--2---:R-:W-:Y:S01]  /*19220*/  FADD R70, R71, R70 ;  /* 0x0000004647467221 */ /* 0x004fe20000000000 */
[----:B----45:R-:W-:-:S01]  /*19230*/  FADD R228, R83, R228 ;  /* 0x000000e453e47221 */ /* 0x030fc20000000000 */
[----:B------:R-:W-:Y:S01]  /*19240*/  STL [R1+0x1504], R106 ;  /* 0x0015046a01007387 */ /* 0x000fe20000100800 */
[----:B------:R-:W-:-:S01]  /*19250*/  FADD R229, R82, R229 ;  /* 0x000000e552e57221 */ /* 0x000fc20000000000 */
[----:B------:R-:W-:Y:S01]  /*19260*/  FADD R227, R84, R227 ;  /* 0x000000e354e37221 */ /* 0x000fe20000000000 */
[----:B------:R-:W-:-:S01]  /*19270*/  FADD R230, R81, R230 ;  /* 0x000000e651e67221 */ /* 0x000fc20000000000 */
        /* <DEDUP_REMOVED lines=9> */
[----:B------:R-:W-:-:S03]  /*19310*/  FADD R237, R74, R237 ;  /* 0x000000ed4aed7221 */ /* 0x000fc60000000000 */
[----:B------:R-:W-:Y:S01]  /*19320*/  STL [R1+0x14f4], R110 ;  /* 0x0014f46e01007387 */ /* 0x000fe20000100800 */
[----:B------:R-:W-:-:S03]  /*19330*/  FADD R226, R85, R226 ;  /* 0x000000e255e27221 */ /* 0x000fc60000000000 */
[----:B------:R-:W-:Y:S04]  /*19340*/  STL [R1+0x14f0], R111 ;  /* 0x0014f06f01007387 */ /* 0x000fe80000100800 */
[----:B------:R-:W-:Y:S04]  /*19350*/  STL [R1+0x14ec], R112 ;  /* 0x0014ec7001007387 */ /* 0x000fe80000100800 */
[----:B------:R-:W-:Y:S01]  /*19360*/  STL [R1+0x14e8], R113 ;  /* 0x0014e87101007387 */ /* 0x000fe20000100800 */
[----:B------:R-:W-:-:S03]  /*19370*/  FADD R225, R86, R225 ;  /* 0x000000e156e17221 */ /* 0x000fc60000000000 */
[----:B------:R-:W-:Y:S04]  /*19380*/  STL [R1+0x14e4], R114 ;  /* 0x0014e47201007387 */ /* 0x000fe80000100800 */
[----:B------:R-:W-:Y:S04]  /*19390*/  STL [R1+0x14e0], R115 ;  /* 0x0014e07301007387 */ /* 0x000fe80000100800 */
[----:B------:R-:W-:Y:S04]  /*193a0*/  STL [R1+0x14dc], R116 ;  /* 0x0014dc7401007387 */ /* 0x000fe80000100800 */
[----:B------:R-:W-:Y:S01]  /*193b0*/  STL [R1+0x14d8], R117 ;  /* 0x0014d87501007387 */ /* 0x000fe20000100800 */
[----:B------:R-:W-:-:S03]  /*193c0*/  FADD R224, R87, R224 ;  /* 0x000000e057e07221 */ /* 0x000fc60000000000 */
[----:B------:R-:W-:Y:S04]  /*193d0*/  STL [R1+0x14d4], R118 ;  /* 0x0014d47601007387 */ /* 0x000fe80000100800 */
[----:B------:R0:W-:Y:S04]  /*193e0*/  STL [R1+0x14d0], R119 ;  /* 0x0014d07701007387 */ /* 0x0001e80000100800 */
[----:B------:R2:W-:Y:S01]  /*193f0*/  STL [R1+0x14cc], R12 ;  /* 0x0014cc0c01007387 */ /* 0x0005e20000100800 */
[----:B------:R-:W-:-:S03]  /*19400*/  FADD R223, R88, R223 ;  /* 0x000000df58df7221 */ /* 0x000fc60000000000 */
[----:B------:R3:W-:Y:S04]  /*19410*/  STL [R1+0x14c8], R11 ;  /* 0x0014c80b01007387 */ /* 0x0007e80000100800 */
[----:B------:R4:W-:Y:S04]  /*19420*/  STL [R1+0x14c4], R10 ;  /* 0x0014c40a01007387 */ /* 0x0009e80000100800 */
[----:B------:R1:W-:Y:S04]  /*19430*/  STL [R1+0x14c0], R9 ;  /* 0x0014c00901007387 */ /* 0x0003e80000100800 */
[----:B------:R1:W-:Y:S01]  /*19440*/  STL [R1+0x14bc], R8 ;  /* 0x0014bc0801007387 */ /* 0x0003e20000100800 */
[----:B------:R-:W-:-:S03]  /*19450*/  FADD R222, R89, R222 ;  /* 0x000000de59de7221 */ /* 0x000fc60000000000 */
[----:B------:R1:W-:Y:S04]  /*19460*/  STL [R1+0x14b8], R7 ;  /* 0x0014b80701007387 */ /* 0x0003e80000100800 */
[----:B------:R1:W-:Y:S04]  /*19470*/  STL [R1+0x14b4], R6 ;  /* 0x0014b40601007387 */ /* 0x0003e80000100800 */
[----:B------:R1:W-:Y:S01]  /*19480*/  STL [R1+0x14b0], R5 ;  /* 0x0014b00501007387 */ /* 0x0003e20000100800 */
[----:B------:R-:W-:-:S03]  /*19490*/  FADD R221, R90, R221 ;  /* 0x000000dd5add7221 */ /* 0x000fc60000000000 */
[----:B------:R1:W-:Y:S04]  /*194a0*/  STL [R1+0x14ac], R4 ;  /* 0x0014ac0401007387 */ /* 0x0003e80000100800 */
[----:B------:R-:W-:Y:S04]  /*194b0*/  STL [R1+0x14a8], R3 ;  /* 0x0014a80301007387 */ /* 0x000fe80000100800 */
[----:B------:R-:W-:Y:S04]  /*194c0*/  STL [R1+0x14a4], R2 ;  /* 0x0014a40201007387 */ /* 0x000fe80000100800 */
[----:B------:R-:W-:Y:S01]  /*194d0*/  STL [R1+0x14a0], R0 ;  /* 0x0014a00001007387 */ /* 0x000fe20000100800 */
[----:B------:R-:W-:-:S03]  /*194e0*/  FADD R220, R91, R220 ;  /* 0x000000dc5bdc7221 */ /* 0x000fc60000000000 */
[----:B0-----:R-:W4:Y:S04]  /*194f0*/  LDL R119, [R1+0x808] ;  /* 0x0008080001777983 */ /* 0x001f280000100800 */
[----:B------:R-:W4:Y:S04]  /*19500*/  LDL.LU R118, [R1+0x908] ;  /* 0x0009080001767983 */ /* 0x000f280000300800 */
[----:B------:R0:W-:Y:S01]  /*19510*/  STL [R1+0x900], R72 ;  /* 0x0009004801007387 */ /* 0x0001e20000100800 */
[----:B------:R-:W-:-:S03]  /*19520*/  FADD R219, R92, R219 ;  /* 0x000000db5cdb7221 */ /* 0x000fc60000000000 */
[----:B------:R-:W4:Y:S04]  /*19530*/  LDL R117, [R1+0x80c] ;  /* 0x00080c0001757983 */ /* 0x000f280000100800 */
[----:B------:R0:W-:Y:S04]  /*19540*/  STL [R1+0x904], R70 ;  /* 0x0009044601007387 */ /* 0x0001e80000100800 */
[----:B------:R-:W4:Y:S04]  /*19550*/  LDL.LU R116, [R1+0x90c] ;  /* 0x00090c0001747983 */ /* 0x000f280000300800 */
[----:B------:R-:W4:Y:S01]  /*19560*/  LDL R115, [R1+0x810] ;  /* 0x0008100001737983 */ /* 0x000f220000100800 */
[----:B------:R-:W-:-:S03]  /*19570*/  FADD R218, R93, R218 ;  /* 0x000000da5dda7221 */ /* 0x000fc60000000000 */
[----:B------:R-:W4:Y:S04]  /*19580*/  LDL.LU R114, [R1+0x910] ;  /* 0x0009100001727983 */ /* 0x000f280000300800 */
[----:B------:R-:W4:Y:S04]  /*19590*/  LDL R113, [R1+0x814] ;  /* 0x0008140001717983 */ /* 0x000f280000100800 */
[----:B------:R-:W4:Y:S01]  /*195a0*/  LDL.LU R112, [R1+0x914] ;  /* 0x0009140001707983 */ /* 0x000f220000300800 */
[----:B------:R-:W-:-:S03]  /*195b0*/  FADD R217, R94, R217 ;  /* 0x000000d95ed97221 */ /* 0x000fc60000000000 */
[----:B------:R-:W4:Y:S04]  /*195c0*/  LDL R111, [R1+0x818] ;  /* 0x00081800016f7983 */ /* 0x000f280000100800 */
[----:B------:R-:W4:Y:S04]  /*195d0*/  LDL.LU R110, [R1+0x918] ;  /* 0x00091800016e7983 */ /* 0x000f280000300800 */
[----:B------:R-:W4:Y:S04]  /*195e0*/  LDL R109, [R1+0x81c] ;  /* 0x00081c00016d7983 */ /* 0x000f280000100800 */
[----:B------:R-:W4:Y:S01]  /*195f0*/  LDL.LU R108, [R1+0x91c] ;  /* 0x00091c00016c7983 */ /* 0x000f220000300800 */
[----:B------:R-:W-:-:S03]  /*19600*/  FADD R216, R95, R216 ;  /* 0x000000d85fd87221 */ /* 0x000fc60000000000 */
[----:B------:R-:W4:Y:S04]  /*19610*/  LDL R107, [R1+0x820] ;  /* 0x00082000016b7983 */ /* 0x000f280000100800 */
[----:B------:R-:W4:Y:S01]  /*19620*/  LDL.LU R106, [R1+0x920] ;  /* 0x00092000016a7983 */ /* 0x000f220000300800 */
[----:B------:R-:W-:-:S01]  /*19630*/  FADD R23, R96, R23 ;  /* 0x0000001760177221 */ /* 0x000fc20000000000 */
[----:B------:R-:W-:Y:S01]  /*19640*/  FADD R22, R97, R22 ;  /* 0x0000001661167221 */ /* 0x000fe20000000000 */
[----:B------:R-:W-:-:S01]  /*19650*/  FADD R21, R98, R21 ;  /* 0x0000001562157221 */ /* 0x000fc20000000000 */
[----:B------:R-:W-:Y:S01]  /*19660*/  FADD R20, R99, R20 ;  /* 0x0000001463147221 */ /* 0x000fe20000000000 */
[----:B------:R-:W-:-:S01]  /*19670*/  FADD R19, R100, R19 ;  /* 0x0000001364137221 */ /* 0x000fc20000000000 */
[----:B------:R-:W-:Y:S01]  /*19680*/  FADD R18, R101, R18 ;  /* 0x0000001265127221 */ /* 0x000fe20000000000 */
[----:B------:R-:W-:-:S01]  /*19690*/  FADD R17, R102, R17 ;  /* 0x0000001166117221 */ /* 0x000fc20000000000 */
[----:B------:R-:W-:Y:S01]  /*196a0*/  FADD R16, R103, R16 ;  /* 0x0000001067107221 */ /* 0x000fe20000000000 */
[----:B------:R-:W-:-:S01]  /*196b0*/  FADD R15, R104, R15 ;  /* 0x0000000f680f7221 */ /* 0x000fc20000000000 */
[----:B------:R-:W-:-:S02]  /*196c0*/  FADD R14, R105, R14 ;  /* 0x0000000e690e7221 */ /* 0x000fc40000000000 */
[----:B------:R-:W4:Y:S04]  /*196d0*/  LDL R105, [R1+0x824] ;  /* 0x0008240001697983 */ /* 0x000f280000100800 */
[----:B------:R-:W4:Y:S04]  /*196e0*/  LDL.LU R104, [R1+0x924] ;  /* 0x0009240001687983 */ /* 0x000f280000300800 */
        /* <DEDUP_REMOVED lines=23> */
[----:B--2---:R-:W2:Y:S04]  /*19860*/  LDL.LU R12, [R1+0x954] ;  /* 0x00095400010c7983 */ /* 0x004ea80000300800 */
[----:B------:R-:W2:Y:S04]  /*19870*/  LDL R80, [R1+0x858] ;  /* 0x0008580001507983 */ /* 0x000ea80000100800 */
[----:B---3--:R-:W3:Y:S04]  /*19880*/  LDL.LU R11, [R1+0x958] ;  /* 0x00095800010b7983 */ /* 0x008ee80000300800 */
[----:B------:R-:W3:Y:S04]  /*19890*/  LDL R79, [R1+0x85c] ;  /* 0x00085c00014f7983 */ /* 0x000ee80000100800 */
[----:B----4-:R-:W4:Y:S04]  /*198a0*/  LDL.LU R10, [R1+0x95c] ;  /* 0x00095c00010a7983 */ /* 0x010f280000300800 */
[----:B------:R-:W4:Y:S04]  /*198b0*/  LDL R78, [R1+0x860] ;  /* 0x00086000014e7983 */ /* 0x000f280000100800 */
[----:B-1----:R-:W4:Y:S04]  /*198c0*/  LDL.LU R9, [R1+0x960] ;  /* 0x0009600001097983 */ /* 0x002f280000300800 */
        /* <DEDUP_REMOVED lines=10> */
[----:B0-----:R-:W4:Y:S04]  /*19970*/  LDL R72, [R1+0x878] ;  /* 0x0008780001487983 */ /* 0x001f280000100800 */
[----:B------:R-:W4:Y:S04]  /*19980*/  LDL.LU R3, [R1+0x978] ;  /* 0x0009780001037983 */ /* 0x000f280000300800 */
[----:B------:R-:W4:Y:S04]  /*19990*/  LDL R71, [R1+0x87c] ;  /* 0x00087c0001477983 */ /* 0x000f280000100800 */
[----:B------:R-:W4:Y:S04]  /*199a0*/  LDL.LU R2, [R1+0x97c] ;  /* 0x00097c0001027983 */ /* 0x000f280000300800 */
[----:B------:R-:W4:Y:S04]  /*199b0*/  LDL R70, [R1+0x880] ;  /* 0x0008800001467983 */ /* 0x000f280000100800 */
[----:B------:R-:W4:Y:S01]  /*199c0*/  LDL.LU R0, [R1+0x980] ;  /* 0x0009800001007983 */ /* 0x000f220000300800 */
[----:B------:R-:W-:-:S01]  /*199d0*/  FADD R118, R119, R118 ;  /* 0x0000007677767221 */ /* 0x000fc20000000000 */
[----:B------:R-:W-:Y:S01]  /*199e0*/  FADD R116, R117, R116 ;  /* 0x0000007475747221 */ /* 0x000fe20000000000 */
[----:B------:R-:W-:-:S01]  /*199f0*/  FADD R114, R115, R114 ;  /* 0x0000007273727221 */ /* 0x000fc20000000000 */
[----:B------:R-:W-:Y:S01]  /*19a00*/  FADD R112, R113, R112 ;  /* 0x0000007071707221 */ /* 0x000fe20000000000 */
[----:B------:R-:W-:-:S01]  /*19a10*/  FADD R110, R111, R110 ;  /* 0x0000006e6f6e7221 */ /* 0x000fc20000000000 */
[----:B------:R0:W-:Y:S01]  /*19a20*/  STL [R1+0x908], R118 ;  /* 0x0009087601007387 */ /* 0x0001e20000100800 */
[----:B------:R-:W-:-:S01]  /*19a30*/  FADD R108, R109, R108 ;  /* 0x0000006c6d6c7221 */ /* 0x000fc20000000000 */
[----:B------:R-:W-:-:S02]  /*19a40*/  FADD R106, R107, R106 ;  /* 0x0000006a6b6a7221 */ /* 0x000fc40000000000 */
[----:B------:R1:W-:Y:S04]  /*19a50*/  STL [R1+0x90c], R116 ;  /* 0x00090c7401007387 */ /* 0x0003e80000100800 */
[----:B------:R1:W-:Y:S04]  /*19a60*/  STL [R1+0x910], R114 ;  /* 0x0009107201007387 */ /* 0x0003e80000100800 */
[----:B------:R1:W-:Y:S04]  /*19a70*/  STL [R1+0x914], R112 ;  /* 0x0009147001007387 */ /* 0x0003e80000100800 */
[----:B------:R1:W-:Y:S04]  /*19a80*/  STL [R1+0x918], R110 ;  /* 0x0009186e01007387 */ /* 0x0003e80000100800 */
[----:B------:R1:W-:Y:S04]  /*19a90*/  STL [R1+0x91c], R108 ;  /* 0x00091c6c01007387 */ /* 0x0003e80000100800 */
[----:B------:R1:W-:Y:S01]  /*19aa0*/  STL [R1+0x920], R106 ;  /* 0x0009206a01007387 */ /* 0x0003e20000100800 */
[----:B------:R-:W-:-:S01]  /*19ab0*/  FADD R104, R105, R104 ;  /* 0x0000006869687221 */ /* 0x000fc20000000000 */
[----:B------:R-:W-:-:S04]  /*19ac0*/  FADD R102, R103, R102 ;  /* 0x0000006667667221 */ /* 0x000fc80000000000 */
[----:B------:R1:W-:Y:S01]  /*19ad0*/  STL [R1+0x924], R104 ;  /* 0x0009246801007387 */ /* 0x0003e20000100800 */
[----:B------:R-:W-:-:S03]  /*19ae0*/  FADD R100, R101, R100 ;  /* 0x0000006465647221 */ /* 0x000fc60000000000 */
        /* <DEDUP_REMOVED lines=19> */
[----:B--2---:R-:W-:-:S03]  /*19c20*/  FADD R12, R81, R12 ;  /* 0x0000000c510c7221 */ /* 0x004fc60000000000 */
[----:B------:R2:W-:Y:S01]  /*19c30*/  STL [R1+0x950], R82 ;  /* 0x0009505201007387 */ /* 0x0005e20000100800 */
[----:B---3--:R-:W-:-:S03]  /*19c40*/  FADD R11, R80, R11 ;  /* 0x0000000b500b7221 */ /* 0x008fc60000000000 */
[----:B------:R3:W-:Y:S01]  /*19c50*/  STL [R1+0x954], R12 ;  /* 0x0009540c01007387 */ /* 0x0007e20000100800 */
[----:B----4-:R-:W-:-:S03]  /*19c60*/  FADD R10, R79, R10 ;  /* 0x0000000a4f0a7221 */ /* 0x010fc60000000000 */
        /* <DEDUP_REMOVED lines=12> */
[----:B------:R4:W-:Y:S04]  /*19d30*/  STL [R1+0x970], R5 ;  /* 0x0009700501007387 */ /* 0x0009e80000100800 */
[----:B------:R4:W-:Y:S01]  /*19d40*/  STL [R1+0x974], R4 ;  /* 0x0009740401007387 */ /* 0x0009e20000100800 */
[----:B------:R-:W-:-:S03]  /*19d50*/  FADD R3, R72, R3 ;  /* 0x0000000348037221 */ /* 0x000fc60000000000 */
[----:B------:R-:W4:Y:S04]  /*19d60*/  LDL R119, [R1+0x884] ;  /* 0x0008840001777983 */ /* 0x000f280000100800 */
[----:B------:R4:W-:Y:S01]  /*19d70*/  STL [R1+0x978], R3 ;  /* 0x0009780301007387 */ /* 0x0009e20000100800 */
[----:B------:R-:W-:-:S03]  /*19d80*/  FADD R2, R71, R2 ;  /* 0x0000000247027221 */ /* 0x000fc60000000000 */
[----:B0-----:R-:W4:Y:S04]  /*19d90*/  LDL.LU R118, [R1+0x984] ;  /* 0x0009840001767983 */ /* 0x001f280000300800 */
[----:B------:R0:W-:Y:S01]  /*19da0*/  STL [R1+0x97c], R2 ;  /* 0x00097c0201007387 */ /* 0x0001e20000100800 */
[----:B------:R-:W-:-:S03]  /*19db0*/  FADD R0, R70, R0 ;  /* 0x0000000046007221 */ /* 0x000fc60000000000 */
[----:B------:R-:W4:Y:S04]  /*19dc0*/  LDL R117, [R1+0x888] ;  /* 0x0008880001757983 */ /* 0x000f280000100800 */
[----:B------:R0:W-:Y:S04]  /*19dd0*/  STL [R1+0x980], R0 ;  /* 0x0009800001007387 */ /* 0x0001e80000100800 */
        /* <DEDUP_REMOVED lines=56> */
[----:B0-----:R-:W4:Y:S04]  /*1a160*/  LDL.LU R2, [R1+0x9f8] ;  /* 0x0009f80001027983 */ /* 0x001f280000300800 */
[----:B------:R-:W4:Y:S04]  /*1a170*/  LDL R70, [R1+0x8fc] ;  /* 0x0008fc0001467983 */ /* 0x000f280000100800 */
[----:B------:R-:W4:Y:S01]  /*1a180*/  LDL.LU R0, [R1+0x9fc] ;  /* 0x0009fc0001007983 */ /* 0x000f220000300800 */
[----:B------:R-:W-:-:S05]  /*1a190*/  FADD R118, R119, R118 ;  /* 0x0000007677767221 */ /* 0x000fca0000000000 */
[----:B------:R-:W-:Y:S01]  /*1a1a0*/  STL [R1+0x984], R118 ;  /* 0x0009847601007387 */ /* 0x000fe20000100800 */
        /* <DEDUP_REMOVED lines=178> */
[----:B------:R-:W4:Y:S04]  /*1acd0*/  LDL.LU R118, [R1+0xa78] ;  /* 0x000a780001767983 */ /* 0x000f280000300800 */
[----:B------:R4:W-:Y:S01]  /*1ace0*/  STL [R1+0xa70], R2 ;  /* 0x000a700201007387 */ /* 0x0009e20000100800 */
[----:B------:R-:W-:-:S03]  /*1acf0*/  FADD R0, R70, R0 ;  /* 0x0000000046007221 */ /* 0x000fc60000000000 */
[----:B------:R-:W4:Y:S04]  /*1ad00*/  LDL R117, [R1+0x67c] ;  /* 0x00067c0001757983 */ /* 0x000f280000100800 */
[----:B------:R4:W-:Y:S04]  /*1ad10*/  STL [R1+0xa74], R0 ;  /* 0x000a740001007387 */ /* 0x0009e80000100800 */
[----:B0-----:R-:W4:Y:S04]  /*1ad20*/  LDL.LU R116, [R1+0xa7c] ;  /* 0x000a7c0001747983 */ /* 0x001f280000300800 */
        /* <DEDUP_REMOVED lines=1302> */
[----:B------:R-:W-:Y:S01]  /*1fe90*/  STL [R1+0xf54], R116 ;  /* 0x000f547401007387 */ /* 0x000fe20000100800 */
[----:B------:R-:W-:-:S03]  /*1fea0*/  FADD R112, R113, R112 ;  /* 0x0000007071707221 */ /* 0x000fc60000000000 */
[----:B------:R-:W-:Y:S01]  /*1feb0*/  STL [R1+0xf58], R114 ;  /* 0x000f587201007387 */ /* 0x000fe20000100800 */
[----:B------:R-:W-:-:S03]  /*1fec0*/  FADD R110, R111, R110 ;  /* 0x0000006e6f6e7221 */ /* 0x000fc60000000000 */
[----:B------:R-:W-:Y:S01]  /*1fed0*/  STL [R1+0xf5c], R112 ;  /* 0x000f5c7001007387 */ /* 0x000fe20000100800 */
[----:B------:R-:W-:-:S03]  /*1fee0*/  FADD R108, R109, R108 ;  /* 0x0000006c6d6c7221 */ /* 0x000fc60000000000 */
[----:B------:R-:W-:Y:S01]  /*1fef0*/  STL [R1+0xf60], R110 ;  /* 0x000f606e01007387 */ /* 0x000fe20000100800 */
[----:B--2---:R-:W-:-:S03]  /*1ff00*/  FADD R106, R107, R106 ;  /* 0x0000006a6b6a7221 */ /* 0x004fc60000000000 */
[----:B------:R-:W-:Y:S01]  /*1ff10*/  STL [R1+0xf64], R108 ;  /* 0x000f646c01007387 */ /* 0x000fe20000100800 */
[----:B---3--:R-:W-:-:S03]  /*1ff20*/  FADD R104, R105, R104 ;  /* 0x0000006869687221 */ /* 0x008fc60000000000 */
[----:B------:R-:W-:Y:S01]  /*1ff30*/  STL [R1+0xf68], R106 ;  /* 0x000f686a01007387 */ /* 0x000fe20000100800 */
[----:B----4-:R-:W-:-:S03]  /*1ff40*/  FADD R102, R103, R102 ;  /* 0x0000006667667221 */ /* 0x010fc60000000000 */
[----:B------:R-:W-:Y:S01]  /*1ff50*/  STL [R1+0xf6c], R104 ;  /* 0x000f6c6801007387 */ /* 0x000fe20000100800 */
[----:B------:R-:W-:-:S03]  /*1ff60*/  FADD R100, R101, R100 ;  /* 0x0000006465647221 */ /* 0x000fc60000000000 */
        /* <DEDUP_REMOVED lines=38> */
[----:B------:R-:W-:-:S01]  /*201d0*/  FADD R3, R72, R3 ;  /* 0x0000000348037221 */ /* 0x000fc20000000000 */
[----:B------:R-:W-:Y:S01]  /*201e0*/  FADD R2, R71, R2 ;  /* 0x0000000247027221 */ /* 0x000fe20000000000 */
[----:B------:R-:W-:-:S02]  /*201f0*/  FADD R0, R70, R0 ;  /* 0x0000000046007221 */ /* 0x000fc40000000000 */
[----:B------:R-:W4:Y:S04]  /*20200*/  LDL R70, [R1+0x2cc] ;  /* 0x0002cc0001467983 */ /* 0x000f280000100800 */
[----:B------:R4:W-:Y:S04]  /*20210*/  STL [R1+0xfc0], R3 ;  /* 0x000fc00301007387 */ /* 0x0009e80000100800 */
[----:B------:R-:W4:Y:S04]  /*20220*/  LDL.LU R71, [R1+0xfcc] ;  /* 0x000fcc0001477983 */ /* 0x000f280000300800 */
[----:B------:R4:W-:Y:S04]  /*20230*/  STL [R1+0xfc4], R2 ;  /* 0x000fc40201007387 */ /* 0x0009e80000100800 */
[----:B------:R-:W4:Y:S04]  /*20240*/  LDL R72, [R1+0x2d0] ;  /* 0x0002d00001487983 */ /* 0x000f280000100800 */
[----:B------:R4:W-:Y:S04]  /*20250*/  STL [R1+0xfc8], R0 ;  /* 0x000fc80001007387 */ /* 0x0009e80000100800 */
        /* <DEDUP_REMOVED lines=23> */
[----:B------:R-:W4:Y:S04]  /*203d0*/  LDL R107, [R1] ;  /* 0x00000000016b7983 */ /* 0x000f280000100800 */
        /* <DEDUP_REMOVED lines=12> */
[----:B-1----:R-:W4:Y:S04]  /*204a0*/  LDL.LU R12, [R1+0x1018] ;  /* 0x00101800010c7983 */ /* 0x002f280000300800 */
        /* <DEDUP_REMOVED lines=22> */
[----:B------:R-:W-:-:S03]  /*20610*/  FADD R71, R70, R71 ;  /* 0x0000004746477221 */ /* 0x000fc60000000000 */
[----:B------:R-:W4:Y:S04]  /*20620*/  LDL.LU R70, [R1+0x1594] ;  /* 0x0015940001467983 */ /* 0x000f280000300800 */
[----:B------:R0:W-:Y:S01]  /*20630*/  STL [R1+0xfcc], R71 ;  /* 0x000fcc4701007387 */ /* 0x0001e20000100800 */
[----:B------:R-:W-:-:S03]  /*20640*/  FADD R73, R72, R73 ;  /* 0x0000004948497221 */ /* 0x000fc60000000000 */
[----:B0-----:R-:W4:Y:S04]  /*20650*/  LDL.LU R71, [R1+0x1590] ;  /* 0x0015900001477983 */ /* 0x001f280000300800 */
[----:B------:R-:W4:Y:S01]  /*20660*/  LDL.LU R72, [R1+0x158c] ;  /* 0x00158c0001487983 */ /* 0x000f220000300800 */
[----:B------:R-:W-:-:S03]  /*20670*/  FADD R75, R74, R75 ;  /* 0x0000004b4a4b7221 */ /* 0x000fc60000000000 */
        /* <DEDUP_REMOVED lines=8> */
[----:B------:R-:W4:Y:S04]  /*20700*/  LDL.LU R76, [R1+0x157c] ;  /* 0x00157c00014c7983 */ /* 0x000f280000300800 */
[----:B------:R0:W-:Y:S01]  /*20710*/  STL [R1+0xfd8], R77 ;  /* 0x000fd84d01007387 */ /* 0x0001e20000100800 */
[----:B------:R-:W-:-:S01]  /*20720*/  FADD R83, R82, R83 ;  /* 0x0000005352537221 */ /* 0x000fc20000000000 */
[----:B------:R-:W-:-:S02]  /*20730*/  FADD R118, R119, R118 ;  /* 0x0000007677767221 */ /* 0x000fc40000000000 */
[----:B0-----:R-:W4:Y:S04]  /*20740*/  LDL.LU R77, [R1+0x1578] ;  /* 0x00157800014d7983 */ /* 0x001f280000300800 */
[----:B------:R-:W4:Y:S04]  /*20750*/  LDL.LU R78, [R1+0x1574] ;  /* 0x00157400014e7983 */ /* 0x000f280000300800 */
[----:B------:R0:W-:Y:S01]  /*20760*/  STL [R1+0xfdc], R79 ;  /* 0x000fdc4f01007387 */ /* 0x0001e20000100800 */
[----:B------:R-:W-:-:S01]  /*20770*/  FADD R116, R117, R116 ;  /* 0x0000007475747221 */ /* 0x000fc20000000000 */
[----:B------:R-:W-:-:S02]  /*20780*/  FADD R114, R115, R114 ;  /* 0x0000007273727221 */ /* 0x000fc40000000000 */
[----:B0-----:R-:W4:Y:S04]  /*20790*/  LDL.LU R79, [R1+0x1570] ;  /* 0x00157000014f7983 */ /* 0x001f280000300800 */
[----:B------:R-:W4:Y:S01]  /*207a0*/  LDL.LU R80, [R1+0x156c] ;  /* 0x00156c0001507983 */ /* 0x000f220000300800 */
[----:B------:R-:W-:-:S03]  /*207b0*/  FADD R112, R113, R112 ;  /* 0x0000007071707221 */ /* 0x000fc60000000000 */
[----:B------:R0:W-:Y:S01]  /*207c0*/  STL [R1+0xfe0], R81 ;  /* 0x000fe05101007387 */ /* 0x0001e20000100800 */
[----:B------:R-:W-:-:S03]  /*207d0*/  FADD R110, R111, R110 ;  /* 0x0000006e6f6e7221 */ /* 0x000fc60000000000 */
[----:B0-----:R-:W4:Y:S01]  /*207e0*/  LDL.LU R81, [R1+0x1568] ;  /* 0x0015680001517983 */ /* 0x001f220000300800 */
[----:B------:R-:W-:-:S03]  /*207f0*/  FADD R108, R109, R108 ;  /* 0x0000006c6d6c7221 */ /* 0x000fc60000000000 */
[----:B------:R-:W4:Y:S01]  /*20800*/  LDL.LU R82, [R1+0x1564] ;  /* 0x0015640001527983 */ /* 0x000f220000300800 */
[----:B------:R-:W-:-:S03]  /*20810*/  FADD R106, R107, R106 ;  /* 0x0000006a6b6a7221 */ /* 0x000fc60000000000 */
[----:B------:R0:W-:Y:S01]  /*20820*/  STL [R1+0xfe4], R83 ;  /* 0x000fe45301007387 */ /* 0x0001e20000100800 */
[----:B------:R-:W-:-:S03]  /*20830*/  FADD R104, R105, R104 ;  /* 0x0000006869687221 */ /* 0x000fc60000000000 */
[----:B0-----:R-:W4:Y:S04]  /*20840*/  LDL.LU R83, [R1+0x1560] ;  /* 0x0015600001537983 */ /* 0x001f280000300800 */
[----:B------:R-:W-:Y:S01]  /*20850*/  STL [R1+0xfe8], R118 ;  /* 0x000fe87601007387 */ /* 0x000fe20000100800 */
[----:B------:R-:W-:-:S03]  /*20860*/  FADD R102, R103, R102 ;  /* 0x0000006667667221 */ /* 0x000fc60000000000 */
[----:B------:R-:W-:Y:S04]  /*20870*/  STL [R1+0xfec], R116 ;  /* 0x000fec7401007387 */ /* 0x000fe80000100800 */
[----:B------:R-:W-:Y:S01]  /*20880*/  STL [R1+0xff0], R114 ;  /* 0x000ff07201007387 */ /* 0x000fe20000100800 */
[----:B------:R-:W-:-:S03]  /*20890*/  FADD R100, R101, R100 ;  /* 0x0000006465647221 */ /* 0x000fc60000000000 */
[----:B------:R-:W-:Y:S01]  /*208a0*/  STL [R1+0xff4], R112 ;  /* 0x000ff47001007387 */ /* 0x000fe20000100800 */
[----:B------:R-:W-:-:S03]  /*208b0*/  FADD R98, R99, R98 ;  /* 0x0000006263627221 */ /* 0x000fc60000000000 */
[----:B------:R-:W-:Y:S04]  /*208c0*/  STL [R1+0xff8], R110 ;  /* 0x000ff86e01007387 */ /* 0x000fe80000100800 */
[----:B------:R-:W-:Y:S01]  /*208d0*/  STL [R1+0xffc], R108 ;  /* 0x000ffc6c01007387 */ /* 0x000fe20000100800 */
[----:B------:R-:W-:-:S03]  /*208e0*/  FADD R96, R97, R96 ;  /* 0x0000006061607221 */ /* 0x000fc60000000000 */
[----:B------:R-:W-:Y:S04]  /*208f0*/  STL [R1+0x1000], R106 ;  /* 0x0010006a01007387 */ /* 0x000fe80000100800 */
[----:B------:R-:W-:Y:S01]  /*20900*/  STL [R1+0x1004], R104 ;  /* 0x0010046801007387 */ /* 0x000fe20000100800 */
[----:B------:R-:W-:-:S03]  /*20910*/  FADD R12, R95, R12 ;  /* 0x0000000c5f0c7221 */ /* 0x000fc60000000000 */
[----:B------:R-:W-:Y:S04]  /*20920*/  STL [R1+0x1008], R102 ;  /* 0x0010086601007387 */ /* 0x000fe80000100800 */
[----:B------:R-:W-:Y:S01]  /*20930*/  STL [R1+0x100c], R100 ;  /* 0x00100c6401007387 */ /* 0x000fe20000100800 */
[----:B--2---:R-:W-:-:S03]  /*20940*/  FADD R11, R94, R11 ;  /* 0x0000000b5e0b7221 */ /* 0x004fc60000000000 */
[----:B------:R-:W-:Y:S04]  /*20950*/  STL [R1+0x1010], R98 ;  /* 0x0010106201007387 */ /* 0x000fe80000100800 */
[----:B------:R-:W-:Y:S01]  /*20960*/  STL [R1+0x1014], R96 ;  /* 0x0010146001007387 */ /* 0x000fe20000100800 */
[----:B---3--:R-:W-:-:S03]  /*20970*/  FADD R10, R93, R10 ;  /* 0x0000000a5d0a7221 */ /* 0x008fc60000000000 */
[----:B------:R-:W-:Y:S04]  /*20980*/  STL [R1+0x1018], R12 ;  /* 0x0010180c01007387 */ /* 0x000fe80000100800 */
[----:B------:R-:W-:Y:S01]  /*20990*/  STL [R1+0x101c], R11 ;  /* 0x00101c0b01007387 */ /* 0x000fe20000100800 */
        /* <DEDUP_REMOVED lines=18> */
[----:B0-----:R-:W4:Y:S04]  /*20ac0*/  LDL.LU R10, [R1+0x1048] ;  /* 0x00104800010a7983 */ /* 0x001f280000300800 */
        /* <DEDUP_REMOVED lines=35> */
[----:B------:R-:W3:Y:S04]  /*20d00*/  LDL R104, [R1+0x90] ;  /* 0x0000900001687983 */ /* 0x000ee80000100800 */
        /* <DEDUP_REMOVED lines=12> */
[----:B------:R-:W-:-:S03]  /*20dd0*/  FADD R10, R84, R10 ;  /* 0x0000000a540a7221 */ /* 0x000fc60000000000 */
[----:B------:R-:W4:Y:S04]  /*20de0*/  LDL.LU R84, [R1+0x155c] ;  /* 0x00155c0001547983 */ /* 0x000f280000300800 */
[----:B------:R0:W-:Y:S01]  /*20df0*/  STL [R1+0x1048], R10 ;  /* 0x0010480a01007387 */ /* 0x0001e20000100800 */
[----:B------:R-:W-:-:S03]  /*20e00*/  FADD R11, R85, R11 ;  /* 0x0000000b550b7221 */ /* 0x000fc60000000000 */
[----:B0-----:R-:W4:Y:S04]  /*20e10*/  LDL.LU R10, [R1+0x1090] ;  /* 0x00109000010a7983 */ /* 0x001f280000300800 */
[----:B------:R-:W4:Y:S04]  /*20e20*/  LDL.LU R85, [R1+0x1558] ;  /* 0x0015580001557983 */ /* 0x000f280000300800 */
        /* <DEDUP_REMOVED lines=20> */
[----:B------:R-:W4:Y:S04]  /*20f70*/  LDL.LU R92, [R1+0x153c] ;  /* 0x00153c00015c7983 */ /* 0x000f280000300800 */
[----:B------:R0:W-:Y:S01]  /*20f80*/  STL [R1+0x105c], R93 ;  /* 0x00105c5d01007387 */ /* 0x0001e20000100800 */
[----:B------:R-:W-:-:S03]  /*20f90*/  FADD R109, R110, R109 ;  /* 0x0000006d6e6d7221 */ /* 0x000fc60000000000 */
[----:B0-----:R-:W4:Y:S01]  /*20fa0*/  LDL.LU R93, [R1+0x1538] ;  /* 0x00153800015d7983 */ /* 0x001f220000300800 */
[----:B------:R-:W-:-:S03]  /*20fb0*/  FADD R107, R108, R107 ;  /* 0x0000006b6c6b7221 */ /* 0x000fc60000000000 */
[----:B------:R-:W4:Y:S04]  /*20fc0*/  LDL.LU R94, [R1+0x1534] ;  /* 0x00153400015e7983 */ /* 0x000f280000300800 */
[----:B------:R-:W-:Y:S01]  /*20fd0*/  STL [R1+0x1060], R119 ;  /* 0x0010607701007387 */ /* 0x000fe20000100800 */
[----:B------:R-:W-:-:S03]  /*20fe0*/  FADD R12, R106, R12 ;  /* 0x0000000c6a0c7221 */ /* 0x000fc60000000000 */
[----:B------:R-:W-:Y:S01]  /*20ff0*/  STL [R1+0x1064], R117 ;  /* 0x0010647501007387 */ /* 0x000fe20000100800 */
[----:B------:R-:W-:-:S03]  /*21000*/  FADD R9, R99, R9 ;  /* 0x0000000963097221 */ /* 0x000fc60000000000 */
[----:B------:R-:W-:Y:S04]  /*21010*/  STL [R1+0x1068], R115 ;  /* 0x0010687301007387 */ /* 0x000fe80000100800 */
[----:B------:R-:W-:Y:S04]  /*21020*/  STL [R1+0x106c], R113 ;  /* 0x00106c7101007387 */ /* 0x000fe80000100800 */
[----:B------:R-:W-:Y:S04]  /*21030*/  STL [R1+0x1070], R111 ;  /* 0x0010706f01007387 */ /* 0x000fe80000100800 */
[----:B------:R-:W-:Y:S04]  /*21040*/  STL [R1+0x1074], R109 ;  /* 0x0010746d01007387 */ /* 0x000fe80000100800 */
[----:B------:R-:W4:Y:S04]  /*21050*/  LDL R99, [R1+0xac] ;  /* 0x0000ac0001637983 */ /* 0x000f280000100800 */
[----:B------:R-:W-:Y:S04]  /*21060*/  STL [R1+0x1078], R107 ;  /* 0x0010786b01007387 */ /* 0x000fe80000100800 */
[----:B------:R0:W-:Y:S04]  /*21070*/  STL [R1+0x1080], R9 ;  /* 0x0010800901007387 */ /* 0x0001e80000100800 */
[----:B------:R-:W-:Y:S04]  /*21080*/  STL [R1+0x107c], R12 ;  /* 0x00107c0c01007387 */ /* 0x000fe80000100800 */
[----:B0-----:R-:W4:Y:S01]  /*21090*/  LDL.LU R9, [R1+0x10ac] ;  /* 0x0010ac0001097983 */ /* 0x001f220000300800 */
[----:B--2---:R-:W-:-:S01]  /*210a0*/  FADD R8, R97, R8 ;  /* 0x0000000861087221 */ /* 0x004fc20000000000 */
[----:B---3--:R-:W-:-:S02]  /*210b0*/  FADD R7, R95, R7 ;  /* 0x000000075f077221 */ /* 0x008fc40000000000 */
[----:B------:R-:W2:Y:S01]  /*210c0*/  LDL R97, [R1+0xb0] ;  /* 0x0000b00001617983 */ /* 0x000ea20000100800 */
[----:B----4-:R-:W-:-:S03]  /*210d0*/  FADD R6, R103, R6 ;  /* 0x0000000667067221 */ /* 0x010fc60000000000 */
[----:B------:R0:W-:Y:S01]  /*210e0*/  STL [R1+0x1084], R8 ;  /* 0x0010840801007387 */ /* 0x0001e20000100800 */
[----:B------:R-:W-:-:S01]  /*210f0*/  FADD R5, R102, R5 ;  /* 0x0000000566057221 */ /* 0x000fc20000000000 */
[----:B------:R-:W-:Y:S02]  /*21100*/  FADD R4, R101, R4 ;  /* 0x0000000465047221 */ /* 0x000fe40000000000 */
[----:B0-----:R-:W2:Y:S04]  /*21110*/  LDL.LU R8, [R1+0x10b0] ;  /* 0x0010b00001087983 */ /* 0x001ea80000300800 */
[----:B------:R-:W3:Y:S01]  /*21120*/  LDL R95, [R1+0xb4] ;  /* 0x0000b400015f7983 */ /* 0x000ee20000100800 */
[----:B------:R-:W-:-:S03]  /*21130*/  FADD R3, R100, R3 ;  /* 0x0000000364037221 */ /* 0x000fc60000000000 */
[----:B------:R0:W-:Y:S01]  /*21140*/  STL [R1+0x1088], R7 ;  /* 0x0010880701007387 */ /* 0x0001e20000100800 */
[----:B------:R-:W-:-:S03]  /*21150*/  FADD R2, R98, R2 ;  /* 0x0000000262027221 */ /* 0x000fc60000000000 */
[----:B0-----:R-:W3:Y:S01]  /*21160*/  LDL.LU R7, [R1+0x10b4] ;  /* 0x0010b40001077983 */ /* 0x001ee20000300800 */
[----:B------:R-:W-:-:S01]  /*21170*/  FADD R0, R96, R0 ;  /* 0x0000000060007221 */ /* 0x000fc20000000000 */
[----:B------:R-:W-:Y:S01]  /*21180*/  FADD R10, R104, R10 ;  /* 0x0000000a680a7221 */ /* 0x000fe20000000000 */
[----:B------:R-:W-:-:S05]  /*21190*/  FADD R11, R105, R11 ;  /* 0x0000000b690b7221 */ /* 0x000fca0000000000 */
[----:B------:R-:W-:Y:S04]  /*211a0*/  STL [R1+0x108c], R11 ;  /* 0x00108c0b01007387 */ /* 0x000fe80000100800 */
[----:B------:R-:W-:Y:S04]  /*211b0*/  STL [R1+0x1090], R10 ;  /* 0x0010900a01007387 */ /* 0x000fe80000100800 */
[----:B------:R0:W-:Y:S04]  /*211c0*/  STL [R1+0x1094], R6 ;  /* 0x0010940601007387 */ /* 0x0001e80000100800 */
[----:B------:R1:W-:Y:S04]  /*211d0*/  STL [R1+0x1098], R5 ;  /* 0x0010980501007387 */ /* 0x0003e80000100800 */
[----:B------:R4:W-:Y:S04]  /*211e0*/  STL [R1+0x109c], R4 ;  /* 0x00109c0401007387 */ /* 0x0009e80000100800 */
[----:B------:R-:W3:Y:S04]  /*211f0*/  LDL R117, [R1+0xb8] ;  /* 0x0000b80001757983 */ /* 0x000ee80000100800 */
[----:B------:R4:W-:Y:S04]  /*21200*/  STL [R1+0x10a0], R3 ;  /* 0x0010a00301007387 */ /* 0x0009e80000100800 */
[----:B------:R-:W3:Y:S04]  /*21210*/  LDL R116, [R1+0xbc] ;  /* 0x0000bc0001747983 */ /* 0x000ee80000100800 */
[----:B------:R4:W-:Y:S04]  /*21220*/  STL [R1+0x10a4], R2 ;  /* 0x0010a40201007387 */ /* 0x0009e80000100800 */
[----:B------:R-:W3:Y:S04]  /*21230*/  LDL R115, [R1+0xc0] ;  /* 0x0000c00001737983 */ /* 0x000ee80000100800 */
[----:B------:R4:W-:Y:S04]  /*21240*/  STL [R1+0x10a8], R0 ;  /* 0x0010a80001007387 */ /* 0x0009e80000100800 */
[----:B------:R-:W3:Y:S04]  /*21250*/  LDL R114, [R1+0xc4] ;  /* 0x0000c40001727983 */ /* 0x000ee80000100800 */
[----:B------:R-:W3:Y:S04]  /*21260*/  LDL R106, [R1+0xc8] ;  /* 0x0000c800016a7983 */ /* 0x000ee80000100800 */
[----:B0-----:R-:W3:Y:S04]  /*21270*/  LDL.LU R6, [R1+0x10c8] ;  /* 0x0010c80001067983 */ /* 0x001ee80000300800 */
[----:B------:R-:W3:Y:S04]  /*21280*/  LDL R104, [R1+0xcc] ;  /* 0x0000cc0001687983 */ /* 0x000ee80000100800 */
[----:B-1----:R-:W3:Y:S04]  /*21290*/  LDL.LU R5, [R1+0x10cc] ;  /* 0x0010cc0001057983 */ /* 0x002ee80000300800 */
        /* <DEDUP_REMOVED lines=8> */
[----:B------:R-:W4:Y:S04]  /*21320*/  LDL.LU R107, [R1+0x10b8] ;  /* 0x0010b800016b7983 */ /* 0x000f280000300800 */
[----:B------:R-:W4:Y:S04]  /*21330*/  LDL.LU R109, [R1+0x10bc] ;  /* 0x0010bc00016d7983 */ /* 0x000f280000300800 */
[----:B------:R-:W4:Y:S01]  /*21340*/  LDL.LU R111, [R1+0x10c0] ;  /* 0x0010c000016f7983 */ /* 0x000f220000300800 */
[----:B------:R-:W-:-:S05]  /*21350*/  FADD R9, R99, R9 ;  /* 0x0000000963097221 */ /* 0x000fca0000000000 */
[----:B------:R0:W-:Y:S04]  /*21360*/  STL [R1+0x10ac], R9 ;  /* 0x0010ac0901007387 */ /* 0x0001e80000100800 */
[----:B------:R-:W4:Y:S04]  /*21370*/  LDL.LU R113, [R1+0x10c4] ;  /* 0x0010c40001717983 */ /* 0x000f280000300800 */
[----:B------:R-:W4:Y:S04]  /*21380*/  LDL R112, [R1+0xe0] ;  /* 0x0000e00001707983 */ /* 0x000f280000100800 */
[----:B------:R-:W4:Y:S01]  /*21390*/  LDL R110, [R1+0xe4] ;  /* 0x0000e400016e7983 */ /* 0x000f220000100800 */
[----:B--2---:R-:W-:-:S05]  /*213a0*/  FADD R8, R97, R8 ;  /* 0x0000000861087221 */ /* 0x004fca0000000000 */
[----:B------:R1:W-:Y:S04]  /*213b0*/  STL [R1+0x10b0], R8 ;  /* 0x0010b00801007387 */ /* 0x0003e80000100800 */
[----:B------:R-:W2:Y:S01]  /*213c0*/  LDL R108, [R1+0xe8] ;  /* 0x0000e800016c7983 */ /* 0x000ea20000100800 */
[----:B---3--:R-:W-:-:S05]  /*213d0*/  FADD R7, R95, R7 ;  /* 0x000000075f077221 */ /* 0x008fca0000000000 */
[----:B------:R3:W-:Y:S04]  /*213e0*/  STL [R1+0x10b4], R7 ;  /* 0x0010b40701007387 */ /* 0x0007e80000100800 */
[----:B------:R-:W2:Y:S04]  /*213f0*/  LDL R105, [R1+0xec] ;  /* 0x0000ec0001697983 */ /* 0x000ea80000100800 */
[----:B------:R-:W2:Y:S04]  /*21400*/  LDL.LU R12, [R1+0x10ec] ;  /* 0x0010ec00010c7983 */ /* 0x000ea80000300800 */
[----:B------:R-:W2:Y:S04]  /*21410*/  LDL R103, [R1+0xf0] ;  /* 0x0000f00001677983 */ /* 0x000ea80000100800 */
[----:B------:R-:W2:Y:S04]  /*21420*/  LDL.LU R11, [R1+0x10f0] ;  /* 0x0010f000010b7983 */ /* 0x000ea80000300800 */
[----:B------:R-:W2:Y:S04]  /*21430*/  LDL R101, [R1+0xf4] ;  /* 0x0000f40001657983 */ /* 0x000ea80000100800 */
[----:B------:R-:W2:Y:S04]  /*21440*/  LDL.LU R10, [R1+0x10f4] ;  /* 0x0010f400010a7983 */ /* 0x000ea80000300800 */
[----:B------:R-:W2:Y:S04]  /*21450*/  LDL R99, [R1+0xf8] ;  /* 0x0000f80001637983 */ /* 0x000ea80000100800 */
[----:B0-----:R-:W2:Y:S04]  /*21460*/  LDL.LU R9, [R1+0x10f8] ;  /* 0x0010f80001097983 */ /* 0x001ea80000300800 */
[----:B------:R-:W2:Y:S04]  /*21470*/  LDL R97, [R1+0xfc] ;  /* 0x0000fc0001617983 */ /* 0x000ea80000100800 */
[----:B-1----:R-:W2:Y:S04]  /*21480*/  LDL.LU R8, [R1+0x10fc] ;  /* 0x0010fc0001087983 */ /* 0x002ea80000300800 */
[----:B------:R-:W2:Y:S04]  /*21490*/  LDL R95, [R1+0x100] ;  /* 0x00010000015f7983 */ /* 0x000ea80000100800 */
[----:B---3--:R-:W3:Y:S01]  /*214a0*/  LDL.LU R7, [R1+0x1100] ;  /* 0x0011000001077983 */ /* 0x008ee20000300800 */
[----:B------:R-:W-:-:S01]  /*214b0*/  FADD R6, R106, R6 ;  /* 0x000000066a067221 */ /* 0x000fc20000000000 */
[----:B------:R-:W-:Y:S01]  /*214c0*/  FADD R5, R104, R5 ;  /* 0x0000000568057221 */ /* 0x000fe20000000000 */
[----:B----4-:R-:W-:-:S01]  /*214d0*/  FADD R4, R102, R4 ;  /* 0x0000000466047221 */ /* 0x010fc20000000000 */
[----:B------:R-:W-:Y:S01]  /*214e0*/  FADD R3, R100, R3 ;  /* 0x0000000364037221 */ /* 0x000fe20000000000 */
[----:B------:R-:W-:-:S01]  /*214f0*/  FADD R107, R117, R107 ;  /* 0x0000006b756b7221 */ /* 0x000fc20000000000 */
[----:B------:R-:W-:-:S04]  /*21500*/  FADD R109, R116, R109 ;  /* 0x0000006d746d7221 */ /* 0x000fc80000000000 */
[----:B------:R0:W-:Y:S01]  /*21510*/  STL [R1+0x10b8], R107 ;  /* 0x0010b86b01007387 */ /* 0x0001e20000100800 */
[----:B------:R-:W-:-:S03]  /*21520*/  FADD R111, R115, R111 ;  /* 0x0000006f736f7221 */ /* 0x000fc60000000000 */
[----:B0-----:R-:W4:Y:S04]  /*21530*/  LDL.LU R107, [R1+0x10e8] ;  /* 0x0010e800016b7983 */ /* 0x001f280000300800 */
[----:B------:R0:W-:Y:S01]  /*21540*/  STL [R1+0x10bc], R109 ;  /* 0x0010bc6d01007387 */ /* 0x0001e20000100800 */
[----:B------:R-:W-:-:S01]  /*21550*/  FADD R2, R98, R2 ;  /* 0x0000000262027221 */ /* 0x000fc20000000000 */
[----:B------:R-:W-:Y:S02]  /*21560*/  FADD R0, R96, R0 ;  /* 0x0000000060007221 */ /* 0x000fe40000000000 */
[----:B0-----:R-:W4:Y:S01]  /*21570*/  LDL.LU R109, [R1+0x10e4] ;  /* 0x0010e400016d7983 */ /* 0x001f220000300800 */
[----:B------:R-:W-:-:S03]  /*21580*/  FADD R113, R114, R113 ;  /* 0x0000007172717221 */ /* 0x000fc60000000000 */
[----:B------:R0:W-:Y:S04]  /*21590*/  STL [R1+0x10c0], R111 ;  /* 0x0010c06f01007387 */ /* 0x0001e80000100800 */
[----:B0-----:R-:W4:Y:S04]  /*215a0*/  LDL.LU R111, [R1+0x10e0] ;  /* 0x0010e000016f7983 */ /* 0x001f280000300800 */
[----:B------:R-:W-:Y:S04]  /*215b0*/  STL [R1+0x10c4], R113 ;  /* 0x0010c47101007387 */ /* 0x000fe80000100800 */
[----:B------:R0:W-:Y:S04]  /*215c0*/  STL [R1+0x10c8], R6 ;  /* 0x0010c80601007387 */ /* 0x0001e80000100800 */
[----:B------:R1:W-:Y:S04]  /*215d0*/  STL [R1+0x10cc], R5 ;  /* 0x0010cc0501007387 */ /* 0x0003e80000100800 */
[----:B------:R-:W-:Y:S04]  /*215e0*/  STL [R1+0x10d0], R4 ;  /* 0x0010d00401007387 */ /* 0x000fe80000100800 */
[----:B------:R-:W4:Y:S04]  /*215f0*/  LDL R106, [R1+0x104] ;  /* 0x00010400016a7983 */ /* 0x000f280000100800 */
[----:B------:R-:W-:Y:S04]  /*21600*/  STL [R1+0x10d4], R3 ;  /* 0x0010d40301007387 */ /* 0x000fe80000100800 */
[----:B0-----:R-:W4:Y:S04]  /*21610*/  LDL.LU R6, [R1+0x1104] ;  /* 0x0011040001067983 */ /* 0x001f280000300800 */
[----:B------:R-:W-:Y:S04]  /*21620*/  STL [R1+0x10d8], R2 ;  /* 0x0010d80201007387 */ /* 0x000fe80000100800 */
[----:B------:R-:W4:Y:S04]  /*21630*/  LDL R104, [R1+0x108] ;  /* 0x0001080001687983 */ /* 0x000f280000100800 */
[----:B------:R0:W-:Y:S04]  /*21640*/  STL [R1+0x10dc], R0 ;  /* 0x0010dc0001007387 */ /* 0x0001e80000100800 */
[----:B-1----:R-:W4:Y:S04]  /*21650*/  LDL.LU R5, [R1+0x1108] ;  /* 0x0011080001057983 */ /* 0x002f280000300800 */
[----:B------:R-:W4:Y:S04]  /*21660*/  LDL R102, [R1+0x10c] ;  /* 0x00010c0001667983 */ /* 0x000f280000100800 */
[----:B0-----:R-:W4:Y:S04]  /*21670*/  LDL.LU R0, [R1+0x110c] ;  /* 0x00110c0001007983 */ /* 0x001f280000300800 */
[----:B------:R-:W4:Y:S04]  /*21680*/  LDL R100, [R1+0x110] ;  /* 0x0001100001647983 */ /* 0x000f280000100800 */
[----:B------:R-:W4:Y:S04]  /*21690*/  LDL.LU R2, [R1+0x1110] ;  /* 0x0011100001027983 */ /* 0x000f280000300800 */
[----:B------:R-:W4:Y:S04]  /*216a0*/  LDL R98, [R1+0x114] ;  /* 0x0001140001627983 */ /* 0x000f280000100800 */
[----:B------:R-:W4:Y:S04]  /*216b0*/  LDL.LU R3, [R1+0x1114] ;  /* 0x0011140001037983 */ /* 0x000f280000300800 */
[----:B------:R-:W4:Y:S04]  /*216c0*/  LDL R96, [R1+0x118] ;  /* 0x0001180001607983 */ /* 0x000f280000100800 */
[----:B------:R-:W4:Y:S01]  /*216d0*/  LDL.LU R4, [R1+0x1118] ;  /* 0x0011180001047983 */ /* 0x000f220000300800 */
[----:B--2---:R-:W-:-:S01]  /*216e0*/  FADD R12, R105, R12 ;  /* 0x0000000c690c7221 */ /* 0x004fc20000000000 */
[----:B------:R-:W-:Y:S01]  /*216f0*/  FADD R11, R103, R11 ;  /* 0x0000000b670b7221 */ /* 0x000fe20000000000 */
[----:B------:R-:W-:-:S01]  /*21700*/  FADD R10, R101, R10 ;  /* 0x0000000a650a7221 */ /* 0x000fc20000000000 */
[----:B------:R-:W-:Y:S01]  /*21710*/  FADD R9, R99, R9 ;  /* 0x0000000963097221 */ /* 0x000fe20000000000 */
[----:B------:R-:W-:-:S01]  /*21720*/  FADD R8, R97, R8 ;  /* 0x0000000861087221 */ /* 0x000fc20000000000 */
[----:B---3--:R-:W-:Y:S01]  /*21730*/  FADD R7, R95, R7 ;  /* 0x000000075f077221 */ /* 0x008fe20000000000 */
[----:B----4-:R-:W-:-:S01]  /*21740*/  FADD R107, R108, R107 ;  /* 0x0000006b6c6b7221 */ /* 0x010fc20000000000 */
[----:B------:R-:W-:Y:S01]  /*21750*/  FADD R109, R110, R109 ;  /* 0x0000006d6e6d7221 */ /* 0x000fe20000000000 */
[----:B------:R-:W-:-:S05]  /*21760*/  FADD R111, R112, R111 ;  /* 0x0000006f706f7221 */ /* 0x000fca0000000000 */
[----:B------:R-:W-:Y:S04]  /*21770*/  STL [R1+0x10e0], R111 ;  /* 0x0010e06f01007387 */ /* 0x000fe80000100800 */
[----:B------:R-:W-:Y:S04]  /*21780*/  STL [R1+0x10e4], R109 ;  /* 0x0010e46d01007387 */ /* 0x000fe80000100800 */
[----:B------:R-:W-:Y:S04]  /*21790*/  STL [R1+0x10e8], R107 ;  /* 0x0010e86b01007387 */ /* 0x000fe80000100800 */
[----:B------:R-:W-:Y:S04]  /*217a0*/  STL [R1+0x10ec], R12 ;  /* 0x0010ec0c01007387 */ /* 0x000fe80000100800 */
[----:B------:R-:W-:Y:S04]  /*217b0*/  STL [R1+0x10f0], R11 ;  /* 0x0010f00b01007387 */ /* 0x000fe80000100800 */
[----:B------:R0:W-:Y:S04]  /*217c0*/  STL [R1+0x10f4], R10 ;  /* 0x0010f40a01007387 */ /* 0x0001e80000100800 */
[----:B------:R-:W2:Y:S01]  /*217d0*/  LDL R95, [R1+0x11c] ;  /* 0x00011c00015f7983 */ /* 0x000ea20000100800 */
[----:B------:R-:W-:-:S03]  /*217e0*/  FADD R6, R106, R6 ;  /* 0x000000066a067221 */ /* 0x000fc60000000000 */
[----:B------:R-:W-:Y:S04]  /*217f0*/  STL [R1+0x10f8], R9 ;  /* 0x0010f80901007387 */ /* 0x000fe80000100800 */
[----:B------:R-:W3:Y:S04]  /*21800*/  LDL R97, [R1+0x120] ;  /* 0x0001200001617983 */ /* 0x000ee80000100800 */
[----:B------:R-:W-:Y:S01]  /*21810*/  STL [R1+0x10fc], R8 ;  /* 0x0010fc0801007387 */ /* 0x000fe20000100800 */
[----:B------:R-:W-:-:S03]  /*21820*/  FADD R5, R104, R5 ;  /* 0x0000000568057221 */ /* 0x000fc60000000000 */
[----:B------:R-:W4:Y:S04]  /*21830*/  LDL R99, [R1+0x124] ;  /* 0x0001240001637983 */ /* 0x000f280000100800 */
[----:B------:R-:W-:Y:S01]  /*21840*/  STL [R1+0x1100], R7 ;  /* 0x0011000701007387 */ /* 0x000fe20000100800 */
[----:B------:R-:W-:-:S03]  /*21850*/  FADD R0, R102, R0 ;  /* 0x0000000066007221 */ /* 0x000fc60000000000 */
[----:B------:R-:W4:Y:S04]  /*21860*/  LDL R101, [R1+0x128] ;  /* 0x0001280001657983 */ /* 0x000f280000100800 */
[----:B------:R-:W4:Y:S01]  /*21870*/  LDL R103, [R1+0x12c] ;  /* 0x00012c0001677983 */ /* 0x000f220000100800 */
[----:B------:R-:W-:-:S03]  /*21880*/  FADD R2, R100, R2 ;  /* 0x0000000264027221 */ /* 0x000fc60000000000 */
[----:B0-----:R-:W4:Y:S04]  /*21890*/  LDL R10, [R1+0x130] ;  /* 0x00013000010a7983 */ /* 0x001f280000100800 */
[----:B------:R-:W4:Y:S04]  /*218a0*/  LDL R11, [R1+0x134] ;  /* 0x00013400010b7983 */ /* 0x000f280000100800 */
[----:B------:R-:W4:Y:S01]  /*218b0*/  LDL R115, [R1+0x138] ;  /* 0x0001380001737983 */ /* 0x000f220000100800 */
[----:B------:R-:W-:-:S03]  /*218c0*/  FADD R3, R98, R3 ;  /* 0x0000000362037221 */ /* 0x000fc60000000000 */
[----:B------:R-:W4:Y:S04]  /*218d0*/  LDL R113, [R1+0x13c] ;  /* 0x00013c0001717983 */ /* 0x000f280000100800 */
[----:B------:R-:W4:Y:S04]  /*218e0*/  LDL R111, [R1+0x140] ;  /* 0x00014000016f7983 */ /* 0x000f280000100800 */
[----:B------:R-:W4:Y:S04]  /*218f0*/  LDL R109, [R1+0x144] ;  /* 0x00014400016d7983 */ /* 0x000f280000100800 */
[----:B------:R-:W4:Y:S04]  /*21900*/  LDL R107, [R1+0x148] ;  /* 0x00014800016b7983 */ /* 0x000f280000100800 */
[----:B------:R-:W2:Y:S04]  /*21910*/  LDL R105, [R1+0x14c] ;  /* 0x00014c0001697983 */ /* 0x000ea80000100800 */
[----:B------:R0:W-:Y:S04]  /*21920*/  STL [R1+0x110c], R0 ;  /* 0x00110c0001007387 */ /* 0x0001e80000100800 */
[----:B------:R-:W-:Y:S01]  /*21930*/  STL [R1+0x1104], R6 ;  /* 0x0011040601007387 */ /* 0x000fe20000100800 */
[----:B------:R-:W-:-:S03]  /*21940*/  FADD R4, R96, R4 ;  /* 0x0000000460047221 */ /* 0x000fc60000000000 */
[----:B0-----:R-:W2:Y:S04]  /*21950*/  LDL.LU R0, [R1+0x114c] ;  /* 0x00114c0001007983 */ /* 0x001ea80000300800 */
[----:B------:R-:W-:Y:S04]  /*21960*/  STL [R1+0x1108], R5 ;  /* 0x0011080501007387 */ /* 0x000fe80000100800 */
[----:B------:R0:W-:Y:S04]  /*21970*/  STL [R1+0x1110], R2 ;  /* 0x0011100201007387 */ /* 0x0001e80000100800 */
[----:B0-----:R-:W4:Y:S04]  /*21980*/  LDL.LU R2, [R1+0x1148] ;  /* 0x0011480001027983 */ /* 0x001f280000300800 */
[----:B------:R0:W-:Y:S04]  /*21990*/  STL [R1+0x1114], R3 ;  /* 0x0011140301007387 */ /* 0x0001e80000100800 */
[----:B0-----:R-:W4:Y:S04]  /*219a0*/  LDL.LU R3, [R1+0x1144] ;  /* 0x0011440001037983 */ /* 0x001f280000300800 */
[----:B------:R-:W3:Y:S04]  /*219b0*/  LDL.LU R96, [R1+0x111c] ;  /* 0x00111c0001607983 */ /* 0x000ee80000300800 */
[----:B------:R-:W4:Y:S04]  /*219c0*/  LDL.LU R98, [R1+0x1120] ;  /* 0x0011200001627983 */ /* 0x000f280000300800 */
[----:B------:R-:W4:Y:S04]  /*219d0*/  LDL.LU R100, [R1+0x1124] ;  /* 0x0011240001647983 */ /* 0x000f280000300800 */
[----:B------:R0:W-:Y:S04]  /*219e0*/  STL [R1+0x1118], R4 ;  /* 0x0011180401007387 */ /* 0x0001e80000100800 */
[----:B------:R-:W4:Y:S04]  /*219f0*/  LDL.LU R102, [R1+0x1128] ;  /* 0x0011280001667983 */ /* 0x000f280000300800 */
[----:B------:R-:W4:Y:S04]  /*21a00*/  LDL.LU R9, [R1+0x112c] ;  /* 0x00112c0001097983 */ /* 0x000f280000300800 */
[----:B------:R-:W4:Y:S04]  /*21a10*/  LDL.LU R8, [R1+0x1130] ;  /* 0x0011300001087983 */ /* 0x000f280000300800 */
[----:B------:R-:W4:Y:S04]  /*21a20*/  LDL.LU R7, [R1+0x1134] ;  /* 0x0011340001077983 */ /* 0x000f280000300800 */
[----:B------:R-:W4:Y:S04]  /*21a30*/  LDL.LU R6, [R1+0x1138] ;  /* 0x0011380001067983 */ /* 0x000f280000300800 */
[----:B------:R-:W4:Y:S04]  /*21a40*/  LDL.LU R5, [R1+0x113c] ;  /* 0x00113c0001057983 */ /* 0x000f280000300800 */
[----:B0-----:R-:W4:Y:S04]  /*21a50*/  LDL.LU R4, [R1+0x1140] ;  /* 0x0011400001047983 */ /* 0x001f280000300800 */
        /* <DEDUP_REMOVED lines=11> */
[----:B--2---:R-:W-:-:S01]  /*21b10*/  FADD R0, R105, R0 ;  /* 0x0000000069007221 */ /* 0x004fc20000000000 */
[----:B---3--:R-:W-:-:S02]  /*21b20*/  FADD R96, R95, R96 ;  /* 0x000000605f607221 */ /* 0x008fc40000000000 */
[----:B------:R-:W2:Y:S01]  /*21b30*/  LDL.LU R95, [R1+0x1530] ;  /* 0x00153000015f7983 */ /* 0x000ea20000300800 */
[----:B----4-:R-:W-:-:S03]  /*21b40*/  FADD R98, R97, R98 ;  /* 0x0000006261627221 */ /* 0x010fc60000000000 */
[----:B------:R0:W-:Y:S01]  /*21b50*/  STL [R1+0x111c], R96 ;  /* 0x00111c6001007387 */ /* 0x0001e20000100800 */
[----:B------:R-:W-:-:S03]  /*21b60*/  FADD R100, R99, R100 ;  /* 0x0000006463647221 */ /* 0x000fc60000000000 */
[----:B0-----:R-:W3:Y:S01]  /*21b70*/  LDL.LU R96, [R1+0x152c] ;  /* 0x00152c0001607983 */ /* 0x001ee20000300800 */
[----:B------:R-:W-:-:S03]  /*21b80*/  FADD R102, R101, R102 ;  /* 0x0000006665667221 */ /* 0x000fc60000000000 */
[----:B------:R-:W4:Y:S04]  /*21b90*/  LDL.LU R97, [R1+0x1528] ;  /* 0x0015280001617983 */ /* 0x000f280000300800 */
[----:B------:R0:W-:Y:S01]  /*21ba0*/  STL [R1+0x1120], R98 ;  /* 0x0011206201007387 */ /* 0x0001e20000100800 */
[----:B------:R-:W-:-:S01]  /*21bb0*/  FADD R9, R103, R9 ;  /* 0x0000000967097221 */ /* 0x000fc20000000000 */
[----:B------:R-:W-:Y:S01]  /*21bc0*/  FADD R8, R10, R8 ;  /* 0x000000080a087221 */ /* 0x000fe20000000000 */
[----:B------:R-:W-:-:S01]  /*21bd0*/  FADD R7, R11, R7 ;  /* 0x000000070b077221 */ /* 0x000fc20000000000 */
[----:B0-----:R-:W4:Y:S04]  /*21be0*/  LDL.LU R98, [R1+0x1524] ;  /* 0x0015240001627983 */ /* 0x001f280000300800 */
        /* <DEDUP_REMOVED lines=9> */
[----:B------:R-:W-:-:S02]  /*21c80*/  FADD R2, R107, R2 ;  /* 0x000000026b027221 */ /* 0x000fc40000000000 */
[----:B0-----:R-:W4:Y:S04]  /*21c90*/  LDL.LU R102, [R1+0x1514] ;  /* 0x0015140001667983 */ /* 0x001f280000300800 */
[----:B------:R-:W4:Y:S04]  /*21ca0*/  LDL.LU R103, [R1+0x1510] ;  /* 0x0015100001677983 */ /* 0x000f280000300800 */
[----:B------:R0:W-:Y:S04]  /*21cb0*/  STL [R1+0x112c], R9 ;  /* 0x00112c0901007387 */ /* 0x0001e80000100800 */
[----:B------:R1:W-:Y:S04]  /*21cc0*/  STL [R1+0x1130], R8 ;  /* 0x0011300801007387 */ /* 0x0003e80000100800 */
[----:B------:R1:W-:Y:S04]  /*21cd0*/  STL [R1+0x1134], R7 ;  /* 0x0011340701007387 */ /* 0x0003e80000100800 */
[----:B------:R1:W-:Y:S04]  /*21ce0*/  STL [R1+0x1138], R6 ;  /* 0x0011380601007387 */ /* 0x0003e80000100800 */
[----:B------:R1:W-:Y:S04]  /*21cf0*/  STL [R1+0x113c], R5 ;  /* 0x00113c0501007387 */ /* 0x0003e80000100800 */
[----:B------:R1:W-:Y:S04]  /*21d00*/  STL [R1+0x1140], R4 ;  /* 0x0011400401007387 */ /* 0x0003e80000100800 */
[----:B------:R-:W2:Y:S04]  /*21d10*/  LDL.LU R105, [R1+0x1150] ;  /* 0x0011500001697983 */ /* 0x000ea80000300800 */
[----:B------:R1:W-:Y:S04]  /*21d20*/  STL [R1+0x1144], R3 ;  /* 0x0011440301007387 */ /* 0x0003e80000100800 */
[----:B------:R-:W3:Y:S04]  /*21d30*/  LDL.LU R107, [R1+0x1154] ;  /* 0x00115400016b7983 */ /* 0x000ee80000300800 */
[----:B------:R1:W-:Y:S04]  /*21d40*/  STL [R1+0x1148], R2 ;  /* 0x0011480201007387 */ /* 0x0003e80000100800 */
[----:B------:R-:W4:Y:S04]  /*21d50*/  LDL.LU R109, [R1+0x1158] ;  /* 0x00115800016d7983 */ /* 0x000f280000300800 */
[----:B------:R1:W-:Y:S04]  /*21d60*/  STL [R1+0x114c], R0 ;  /* 0x00114c0001007387 */ /* 0x0003e80000100800 */
[----:B------:R-:W4:Y:S04]  /*21d70*/  LDL.LU R111, [R1+0x115c] ;  /* 0x00115c00016f7983 */ /* 0x000f280000300800 */
[----:B------:R-:W4:Y:S04]  /*21d80*/  LDL.LU R113, [R1+0x1160] ;  /* 0x0011600001717983 */ /* 0x000f280000300800 */
[----:B------:R-:W4:Y:S04]  /*21d90*/  LDL.LU R115, [R1+0x1164] ;  /* 0x0011640001737983 */ /* 0x000f280000300800 */
[----:B------:R-:W4:Y:S04]  /*21da0*/  LDL.LU R11, [R1+0x1168] ;  /* 0x00116800010b7983 */ /* 0x000f280000300800 */
[----:B------:R-:W4:Y:S04]  /*21db0*/  LDL.LU R10, [R1+0x116c] ;  /* 0x00116c00010a7983 */ /* 0x000f280000300800 */
[----:B0-----:R-:W4:Y:S04]  /*21dc0*/  LDL.LU R9, [R1+0x1170] ;  /* 0x0011700001097983 */ /* 0x001f280000300800 */
[----:B-1----:R-:W4:Y:S04]  /*21dd0*/  LDL.LU R8, [R1+0x1174] ;  /* 0x0011740001087983 */ /* 0x002f280000300800 */
[----:B------:R-:W4:Y:S04]  /*21de0*/  LDL.LU R7, [R1+0x1178] ;  /* 0x0011780001077983 */ /* 0x000f280000300800 */
[----:B------:R-:W4:Y:S04]  /*21df0*/  LDL.LU R6, [R1+0x117c] ;  /* 0x00117c0001067983 */ /* 0x000f280000300800 */
[----:B------:R-:W4:Y:S04]  /*21e00*/  LDL.LU R5, [R1+0x1180] ;  /* 0x0011800001057983 */ /* 0x000f280000300800 */
[----:B------:R-:W4:Y:S04]  /*21e10*/  LDL.LU R4, [R1+0x1184] ;  /* 0x0011840001047983 */ /* 0x000f280000300800 */
[----:B------:R-:W4:Y:S04]  /*21e20*/  LDL.LU R3, [R1+0x1188] ;  /* 0x0011880001037983 */ /* 0x000f280000300800 */
[----:B------:R-:W4:Y:S04]  /*21e30*/  LDL.LU R2, [R1+0x118c] ;  /* 0x00118c0001027983 */ /* 0x000f280000300800 */
[----:B------:R-:W4:Y:S01]  /*21e40*/  LDL.LU R0, [R1+0x1190] ;  /* 0x0011900001007983 */ /* 0x000f220000300800 */
[----:B--2---:R-:W-:-:S03]  /*21e50*/  FADD R105, R104, R105 ;  /* 0x0000006968697221 */ /* 0x004fc60000000000 */
[----:B------:R-:W2:Y:S04]  /*21e60*/  LDL.LU R104, [R1+0x150c] ;  /* 0x00150c0001687983 */ /* 0x000ea80000300800 */
[----:B------:R0:W-:Y:S01]  /*21e70*/  STL [R1+0x1150], R105 ;  /* 0x0011506901007387 */ /* 0x0001e20000100800 */
[----:B---3--:R-:W-:-:S03]  /*21e80*/  FADD R107, R106, R107 ;  /* 0x0000006b6a6b7221 */ /* 0x008fc60000000000 */
[----:B0-----:R-:W3:Y:S01]  /*21e90*/  LDL.LU R105, [R1+0x1508] ;  /* 0x0015080001697983 */ /* 0x001ee20000300800 */
[----:B----4-:R-:W-:-:S03]  /*21ea0*/  FADD R109, R108, R109 ;  /* 0x0000006d6c6d7221 */ /* 0x010fc60000000000 */
[----:B------:R-:W4:Y:S04]  /*21eb0*/  LDL.LU R106, [R1+0x1504] ;  /* 0x00150400016a7983 */ /* 0x000f280000300800 */
[----:B------:R0:W-:Y:S01]  /*21ec0*/  STL [R1+0x1154], R107 ;  /* 0x0011546b01007387 */ /* 0x0001e20000100800 */
[----:B------:R-:W-:-:S01]  /*21ed0*/  FADD R111, R110, R111 ;  /* 0x0000006f6e6f7221 */ /* 0x000fc20000000000 */
[----:B------:R-:W-:Y:S02]  /*21ee0*/  FADD R113, R112, R113 ;  /* 0x0000007170717221 */ /* 0x000fe40000000000 */
        /* <DEDUP_REMOVED lines=24> */
[----:B------:R0:W-:Y:S04]  /*22070*/  STL [R1+0x1168], R11 ;  /* 0x0011680b01007387 */ /* 0x0001e80000100800 */
[----:B------:R1:W-:Y:S04]  /*22080*/  STL [R1+0x116c], R10 ;  /* 0x00116c0a01007387 */ /* 0x0003e80000100800 */
[----:B------:R1:W-:Y:S04]  /*22090*/  STL [R1+0x1170], R9 ;  /* 0x0011700901007387 */ /* 0x0003e80000100800 */
[----:B------:R1:W-:Y:S04]  /*220a0*/  STL [R1+0x1174], R8 ;  /* 0x0011740801007387 */ /* 0x0003e80000100800 */
[----:B------:R1:W-:Y:S01]  /*220b0*/  STL [R1+0x1178], R7 ;  /* 0x0011780701007387 */ /* 0x0003e20000100800 */
[----:B------:R-:W-:-:S03]  /*220c0*/  FADD R0, R124, R0 ;  /* 0x000000007c007221 */ /* 0x000fc60000000000 */
        /* <DEDUP_REMOVED lines=20> */
[----:B------:R-:W4:Y:S04]  /*22210*/  LDL.LU R3, [R1+0x11cc] ;  /* 0x0011cc0001037983 */ /* 0x000f280000300800 */
[----:B------:R-:W4:Y:S04]  /*22220*/  LDL.LU R2, [R1+0x11d0] ;  /* 0x0011d00001027983 */ /* 0x000f280000300800 */
[----:B------:R-:W4:Y:S01]  /*22230*/  LDL.LU R0, [R1+0x11d4] ;  /* 0x0011d40001007983 */ /* 0x000f220000300800 */
[----:B--2---:R-:W-:-:S01]  /*22240*/  FADD R119, R125, R119 ;  /* 0x000000777d777221 */ /* 0x004fc20000000000 */
[----:B---3--:R-:W-:-:S04]  /*22250*/  FADD R118, R126, R118 ;  /* 0x000000767e767221 */ /* 0x008fc80000000000 */
        /* <DEDUP_REMOVED lines=28> */
[----:B0-----:R-:W4:Y:S01]  /*22420*/  LDL.LU R119, [R1+0x11d8] ;  /* 0x0011d80001777983 */ /* 0x001f220000300800 */
[----:B------:R-:W-:-:S03]  /*22430*/  FADD R0, R141, R0 ;  /* 0x000000008d007221 */ /* 0x000fc60000000000 */
[----:B------:R0:W-:Y:S04]  /*22440*/  STL [R1+0x11cc], R3 ;  /* 0x0011cc0301007387 */ /* 0x0001e80000100800 */
[----:B-1----:R-:W4:Y:S04]  /*22450*/  LDL.LU R118, [R1+0x11dc] ;  /* 0x0011dc0001767983 */ /* 0x002f280000300800 */
[----:B------:R1:W-:Y:S04]  /*22460*/  STL [R1+0x11d0], R2 ;  /* 0x0011d00201007387 */ /* 0x0003e80000100800 */
[----:B--2---:R-:W2:Y:S04]  /*22470*/  LDL.LU R117, [R1+0x11e0] ;  /* 0x0011e00001757983 */ /* 0x004ea80000300800 */
[----:B------:R1:W-:Y:S04]  /*22480*/  STL [R1+0x11d4], R0 ;  /* 0x0011d40001007387 */ /* 0x0003e80000100800 */
[----:B---3--:R-:W3:Y:S04]  /*22490*/  LDL.LU R116, [R1+0x11e4] ;  /* 0x0011e40001747983 */ /* 0x008ee80000300800 */
[----:B----4-:R-:W4:Y:S04]  /*224a0*/  LDL.LU R13, [R1+0x11e8] ;  /* 0x0011e800010d7983 */ /* 0x010f280000300800 */
        /* <DEDUP_REMOVED lines=9> */
[----:B0-----:R-:W4:Y:S04]  /*22540*/  LDL.LU R3, [R1+0x1210] ;  /* 0x0012100001037983 */ /* 0x001f280000300800 */
[----:B-1----:R-:W4:Y:S04]  /*22550*/  LDL.LU R2, [R1+0x1214] ;  /* 0x0012140001027983 */ /* 0x002f280000300800 */
[----:B------:R-:W4:Y:S01]  /*22560*/  LDL.LU R0, [R1+0x1218] ;  /* 0x0012180001007983 */ /* 0x000f220000300800 */
[----:B------:R-:W-:-:S01]  /*22570*/  FADD R119, R142, R119 ;  /* 0x000000778e777221 */ /* 0x000fc20000000000 */
[----:B------:R-:W-:-:S04]  /*22580*/  FADD R118, R143, R118 ;  /* 0x000000768f767221 */ /* 0x000fc80000000000 */
        /* <DEDUP_REMOVED lines=408> */
[----:B------:R-:W-:Y:S01]  /*23f10*/  STL [R1+0x13f8], R119 ;  /* 0x0013f87701007387 */ /* 0x000fe20000100800 */
[----:B--2---:R-:W-:-:S03]  /*23f20*/  FADD R117, R88, R117 ;  /* 0x0000007558757221 */ /* 0x004fc60000000000 */
[----:B------:R-:W-:Y:S01]  /*23f30*/  STL [R1+0x13fc], R118 ;  /* 0x0013fc7601007387 */ /* 0x000fe20000100800 */
[----:B---3--:R-:W-:-:S03]  /*23f40*/  FADD R116, R89, R116 ;  /* 0x0000007459747221 */ /* 0x008fc60000000000 */
[----:B------:R-:W-:Y:S01]  /*23f50*/  STL [R1+0x1400], R117 ;  /* 0x0014007501007387 */ /* 0x000fe20000100800 */
[----:B----4-:R-:W-:-:S03]  /*23f60*/  FADD R13, R90, R13 ;  /* 0x0000000d5a0d7221 */ /* 0x010fc60000000000 */
[----:B------:R0:W-:Y:S01]  /*23f70*/  STL [R1+0x1404], R116 ;  /* 0x0014047401007387 */ /* 0x0001e20000100800 */
        /* <DEDUP_REMOVED lines=24> */
[----:B------:R-:W4:Y:S04]  /*24100*/  LDL.LU R117, [R1+0x1440] ;  /* 0x0014400001757983 */ /* 0x000f280000300800 */
[----:B------:R0:W-:Y:S04]  /*24110*/  STL [R1+0x1434], R2 ;  /* 0x0014340201007387 */ /* 0x0001e80000100800 */
[----:B------:R-:W4:Y:S04]  /*24120*/  LDL.LU R118, [R1+0x1444] ;  /* 0x0014440001767983 */ /* 0x000f280000300800 */
[----:B------:R0:W-:Y:S04]  /*24130*/  STL [R1+0x1438], R0 ;  /* 0x0014380001007387 */ /* 0x0001e80000100800 */
[----:B------:R-:W4:Y:S04]  /*24140*/  LDL.LU R119, [R1+0x1448] ;  /* 0x0014480001777983 */ /* 0x000f280000300800 */
[----:B-1----:R-:W4:Y:S04]  /*24150*/  LDL.LU R12, [R1+0x144c] ;  /* 0x00144c00010c7983 */ /* 0x002f280000300800 */
[----:B--2---:R-:W2:Y:S04]  /*24160*/  LDL.LU R11, [R1+0x1450] ;  /* 0x00145000010b7983 */ /* 0x004ea80000300800 */
[----:B---3--:R-:W3:Y:S04]  /*24170*/  LDL.LU R10, [R1+0x1454] ;  /* 0x00145400010a7983 */ /* 0x008ee80000300800 */
[----:B----4-:R-:W4:Y:S04]  /*24180*/  LDL.LU R9, [R1+0x1458] ;  /* 0x0014580001097983 */ /* 0x010f280000300800 */
[----:B------:R-:W4:Y:S04]  /*24190*/  LDL.LU R8, [R1+0x145c] ;  /* 0x00145c0001087983 */ /* 0x000f280000300800 */
[----:B------:R-:W4:Y:S04]  /*241a0*/  LDL.LU R7, [R1+0x1460] ;  /* 0x0014600001077983 */ /* 0x000f280000300800 */
[----:B------:R-:W4:Y:S04]  /*241b0*/  LDL.LU R6, [R1+0x1464] ;  /* 0x0014640001067983 */ /* 0x000f280000300800 */
[----:B------:R-:W4:Y:S04]  /*241c0*/  LDL.LU R5, [R1+0x1468] ;  /* 0x0014680001057983 */ /* 0x000f280000300800 */
[----:B------:R-:W4:Y:S04]  /*241d0*/  LDL.LU R4, [R1+0x146c] ;  /* 0x00146c0001047983 */ /* 0x000f280000300800 */
[----:B0-----:R-:W4:Y:S04]  /*241e0*/  LDL.LU R3, [R1+0x1470] ;  /* 0x0014700001037983 */ /* 0x001f280000300800 */
[----:B------:R-:W4:Y:S04]  /*241f0*/  LDL.LU R2, [R1+0x1474] ;  /* 0x0014740001027983 */ /* 0x000f280000300800 */
[----:B------:R-:W4:Y:S04]  /*24200*/  LDL.LU R0, [R1+0x1478] ;  /* 0x0014780001007983 */ /* 0x000f280000300800 */
[----:B------:R-:W4:Y:S01]  /*24210*/  LDL.LU R13, [R1+0x147c] ;  /* 0x00147c00010d7983 */ /* 0x000f220000300800 */
[----:B------:R-:W-:-:S05]  /*24220*/  FADD R116, R103, R116 ;  /* 0x0000007467747221 */ /* 0x000fca0000000000 */
[----:B------:R0:W-:Y:S01]  /*24230*/  STL [R1+0x143c], R116 ;  /* 0x00143c7401007387 */ /* 0x0001e20000100800 */
[----:B------:R-:W-:-:S03]  /*24240*/  FADD R117, R104, R117 ;  /* 0x0000007568757221 */ /* 0x000fc60000000000 */
[----:B0-----:R-:W4:Y:S01]  /*24250*/  LDL.LU R116, [R1+0x14dc] ;  /* 0x0014dc0001747983 */ /* 0x001f220000300800 */
[----:B------:R-:W-:-:S03]  /*24260*/  FADD R118, R105, R118 ;  /* 0x0000007669767221 */ /* 0x000fc60000000000 */
[----:B------:R0:W-:Y:S01]  /*24270*/  STL [R1+0x1440], R117 ;  /* 0x0014407501007387 */ /* 0x0001e20000100800 */
[----:B------:R-:W-:-:S03]  /*24280*/  FADD R119, R106, R119 ;  /* 0x000000776a777221 */ /* 0x000fc60000000000 */
[----:B0-----:R-:W4:Y:S04]  /*24290*/  LDL.LU R117, [R1+0x14d8] ;  /* 0x0014d80001757983 */ /* 0x001f280000300800 */
[----:B------:R0:W-:Y:S04]  /*242a0*/  STL [R1+0x1444], R118 ;  /* 0x0014447601007387 */ /* 0x0001e80000100800 */
[----:B0-----:R-:W4:Y:S04]  /*242b0*/  LDL.LU R118, [R1+0x14d4] ;  /* 0x0014d40001767983 */ /* 0x001f280000300800 */
[----:B------:R0:W-:Y:S04]  /*242c0*/  STL [R1+0x1448], R119 ;  /* 0x0014487701007387 */ /* 0x0001e80000100800 */
[----:B0-----:R-:W4:Y:S01]  /*242d0*/  LDL.LU R119, [R1+0x14d0] ;  /* 0x0014d00001777983 */ /* 0x001f220000300800 */
[----:B------:R-:W-:-:S01]  /*242e0*/  FADD R12, R107, R12 ;  /* 0x0000000c6b0c7221 */ /* 0x000fc20000000000 */
[----:B--2---:R-:W-:Y:S01]  /*242f0*/  FADD R11, R108, R11 ;  /* 0x0000000b6c0b7221 */ /* 0x004fe20000000000 */
[----:B---3--:R-:W-:-:S01]  /*24300*/  FADD R10, R109, R10 ;  /* 0x0000000a6d0a7221 */ /* 0x008fc20000000000 */
[----:B----4-:R-:W-:-:S02]  /*24310*/  FADD R9, R110, R9 ;  /* 0x000000096e097221 */ /* 0x010fc40000000000 */
[----:B------:R0:W-:Y:S01]  /*24320*/  STL [R1+0x144c], R12 ;  /* 0x00144c0c01007387 */ /* 0x0001e20000100800 */
[----:B------:R-:W-:-:S01]  /*24330*/  FADD R8, R111, R8 ;  /* 0x000000086f087221 */ /* 0x000fc20000000000 */
[----:B------:R-:W-:Y:S01]  /*24340*/  FADD R7, R112, R7 ;  /* 0x0000000770077221 */ /* 0x000fe20000000000 */
[----:B------:R-:W-:-:S01]  /*24350*/  FADD R6, R113, R6 ;  /* 0x0000000671067221 */ /* 0x000fc20000000000 */
[----:B0-----:R0:W5:Y:S04]  /*24360*/  LDL.LU R12, [R1+0x14cc] ;  /* 0x0014cc00010c7983 */ /* 0x0011680000300800 */
[----:B------:R1:W-:Y:S01]  /*24370*/  STL [R1+0x1450], R11 ;  /* 0x0014500b01007387 */ /* 0x0003e20000100800 */
[----:B------:R-:W-:-:S01]  /*24380*/  FADD R5, R114, R5 ;  /* 0x0000000572057221 */ /* 0x000fc20000000000 */
[----:B------:R-:W-:-:S02]  /*24390*/  FADD R4, R115, R4 ;  /* 0x0000000473047221 */ /* 0x000fc40000000000 */
[----:B-1----:R0:W5:Y:S04]  /*243a0*/  LDL.LU R11, [R1+0x14c8] ;  /* 0x0014c800010b7983 */ /* 0x0021680000300800 */
[----:B------:R1:W-:Y:S04]  /*243b0*/  STL [R1+0x1454], R10 ;  /* 0x0014540a01007387 */ /* 0x0003e80000100800 */
        /* <DEDUP_REMOVED lines=12> */
[----:B-1----:R0:W5:Y:S01]  /*24480*/  LDL.LU R4, [R1+0x14ac] ;  /* 0x0014ac0001047983 */ /* 0x0021620000300800 */
[----:B------:R-:W-:Y:S01]  /*24490*/  UMOV UR6, URZ ;  /* 0x0000003f00067c82 */ /* 0x000fe20008000000 */
[----:B------:R-:W-:-:S05]  /*244a0*/  FADD R3, R116, R3 ;  /* 0x0000000374037221 */ /* 0x000fca0000000000 */
[----:B------:R1:W-:Y:S01]  /*244b0*/  STL [R1+0x1470], R3 ;  /* 0x0014700301007387 */ /* 0x0003e20000100800 */
[----:B------:R-:W-:-:S03]  /*244c0*/  FADD R2, R117, R2 ;  /* 0x0000000275027221 */ /* 0x000fc60000000000 */
[----:B-1----:R0:W5:Y:S04]  /*244d0*/  LDL.LU R3, [R1+0x14a8] ;  /* 0x0014a80001037983 */ /* 0x0021680000300800 */
[----:B------:R1:W-:Y:S01]  /*244e0*/  STL [R1+0x1474], R2 ;  /* 0x0014740201007387 */ /* 0x0003e20000100800 */
[----:B------:R-:W-:-:S03]  /*244f0*/  FADD R0, R118, R0 ;  /* 0x0000000076007221 */ /* 0x000fc60000000000 */
[----:B-1----:R0:W5:Y:S04]  /*24500*/  LDL.LU R2, [R1+0x14a4] ;  /* 0x0014a40001027983 */ /* 0x0021680000300800 */
[----:B------:R1:W-:Y:S01]  /*24510*/  STL [R1+0x1478], R0 ;  /* 0x0014780001007387 */ /* 0x0003e20000100800 */
[----:B------:R-:W-:-:S03]  /*24520*/  FADD R13, R13, R119 ;  /* 0x000000770d0d7221 */ /* 0x000fc60000000000 */
[----:B-1----:R0:W5:Y:S04]  /*24530*/  LDL.LU R0, [R1+0x14a0] ;  /* 0x0014a00001007983 */ /* 0x0021680000300800 */
[----:B------:R0:W-:Y:S02]  /*24540*/  STL [R1+0x147c], R13 ;  /* 0x00147c0d01007387 */ /* 0x0001e40000100800 */
.L_x_29:
[----:B------:R-:W-:Y:S05]  /*24550*/  @!P1 BRA `(.L_x_30) ;  /* 0x0000000000049947 */ /* 0x000fea0003800000 */
[----:B------:R-:W-:Y:S01]  /*24560*/  BPT.TRAP 0x1 ;  /* 0x000000040000795c */ /* 0x000fe20000300000 */
.L_x_30:
[----:B0-----:R-:W2:Y:S04]  /*24570*/  LDL R13, [R1+0x1488] ;  /* 0x00148800010d7983 */ /* 0x001ea80000100800 */
[----:B-----5:R1:W-:Y:S04]  /*24580*/  STL [R1+0x14a0], R0 ;  /* 0x0014a00001007387 */ /* 0x0203e80000100800 */
[----:B-1----:R-:W3:Y:S01]  /*24590*/  LDL R0, [R1+0x148c] ;  /* 0x00148c0001007983 */ /* 0x002ee20000100800 */
[----:B--2---:R-:W-:-:S13]  /*245a0*/  ISETP.NE.AND P0, PT, R13, RZ, PT ;  /* 0x000000ff0d00720c */ /* 0x004fda0003f05270 */
[----:B------:R-:W-:-:S05]  /*245b0*/  VOTEU.ANY UP0, P0 ;  /* 0x00000000003f7886 */ /* 0x000fca0000000100 */
[----:B------:R-:W-:-:S04]  /*245c0*/  @UP0 ULEA UR16, UR32, UR14, 0x3 ;  /* 0x0000000e20100291 */ /* 0x000fc8000f8e183f */
[----:B------:R-:W-:-:S06]  /*245d0*/  @UP0 UIADD3 UR16, UR16, 0x40, URZ ;  /* 0x0000004010100890 */ /* 0x000fcc000fffe03f */
[----:B------:R-:W-:-:S05]  /*245e0*/  IMAD.U32 R13, RZ, RZ, UR16 ;  /* 0x00000010ff0d7e24 */ /* 0x000fca000f8e00ff */
[----:B---3--:R-:W-:Y:S02]  /*245f0*/  @P0 PRMT R13, R0, 0x654, R13 ;  /* 0x00000654000d0816 */ /* 0x008fe4000000000d */
[----:B------:R0:W5:Y:S01]  /*24600*/  LDL.LU R0, [R1+0x14a0] ;  /* 0x0014a00001007983 */ /* 0x0001620000300800 */
[----:B------:R-:W-:Y:S01]  /*24610*/  UISETP.GT.U32.AND UP0, UPT, UR7, 0x1, UPT ;  /* 0x000000010700788c */ /* 0x000fe2000bf04070 */
[----:B------:R0:W-:Y:S05]  /*24620*/  @P0 SYNCS.ARRIVE.TRANS64.RED.A1T0 RZ, [R13+URZ], RZ ;  /* 0x000000ff0dff09a7 */ /* 0x0001ea000810043f */
[----:B------:R-:W-:-:S13]  /*24630*/  PLOP3.LUT P0, PT, PT, PT, UP0, 0x80, 0x0 ;  /* 0x000000000000781c */ /* 0x000fda0003f0f008 */
[----:B0-----:R-:W-:Y:S05]  /*24640*/  @P0 BRA `(.L_x_31) ;  /* 0x0000000000040947 */ /* 0x001fea0003800000 */
[----:B------:R-:W-:Y:S01]  /*24650*/  BPT.TRAP 0x1 ;  /* 0x000000040000795c */ /* 0x000fe20000300000 */
.L_x_31:
[----:B------:R-:W-:Y:S01]  /*24660*/  UIADD3 UR29, UR29, 0x1, URZ ;  /* 0x000000011d1d7890 */ /* 0x000fe2000fffe03f */
[C---:B------:R-:W-:Y:S01]  /*24670*/  ISETP.GT.AND P0, PT, R12.reuse, 0x1, PT ;  /* 0x000000010c00780c */ /* 0x040fe20003f04270 */
[----:B------:R-:W-:Y:S01]  /*24680*/  UIADD3 UR32, UR32, 0x1, URZ ;  /* 0x0000000120207890 */ /* 0x000fe2000fffe03f */
[----:B------:R-:W-:Y:S01]  /*24690*/  VIADD R12, R12, 0xffffffff ;  /* 0xffffffff0c0c7836 */ /* 0x000fe20000000000 */
[----:B------:R-:W-:Y:S02]  /*246a0*/  UISETP.NE.AND UP0, UPT, UR29, 0x8, UPT ;  /* 0x000000081d00788c */ /* 0x000fe4000bf05270 */
[----:B------:R-:W-:Y:S02]  /*246b0*/  UISETP.NE.AND UP1, UPT, UR32, 0x8, UPT ;  /* 0x000000082000788c */ /* 0x000fe4000bf25270 */
[----:B------:R-:W-:Y:S02]  /*246c0*/  USEL UR16, URZ, 0x1, UP0 ;  /* 0x000000013f107887 */ /* 0x000fe40008000000 */
[----:B------:R-:W-:-:S02]  /*246d0*/  USEL UR29, UR29, URZ, UP0 ;  /* 0x0000003f1d1d7287 */ /* 0x000fc40008000000 */
[----:B------:R-:W-:Y:S02]  /*246e0*/  USEL UR32, UR32, URZ, UP1 ;  /* 0x0000003f20207287 */ /* 0x000fe40008800000 */
[----:B------:R-:W-:Y:S01]  /*246f0*/  LOP3.LUT R11, R11, UR16, RZ, 0x3c, !PT ;  /* 0x000000100b0b7c12 */ /* 0x000fe2000f8e3cff */
[----:B------:R-:W-:Y:S01]  /*24700*/  UMOV UR16, 0x1 ;  /* 0x0000000100107882 */ /* 0x000fe20000000000 */
[----:B------:R-:W-:Y:S08]  /*24710*/  @P0 BRA `(.L_x_32) ;  /* 0xfffffef800740947 */ /* 0x000ff0000383ffff */
.L_x_24:
[----:B------:R-:W-:-:S04]  /*24720*/  UISETP.NE.AND UP0, UPT, UR6, URZ, UPT ;  /* 0x0000003f0600728c */ /* 0x000fc8000bf05270 */
[----:B------:R-:W-:-:S06]  /*24730*/  USEL UR6, URZ, 0x1, !UP0 ;  /* 0x000000013f067887 */ /* 0x000fcc000c000000 */
[----:B------:R-:W-:-:S13]  /*24740*/  ISETP.NE.AND P0, PT, RZ, UR6, PT ;  /* 0x00000006ff007c0c */ /* 0x000fda000bf05270 */
[----:B------:R-:W-:Y:S05]  /*24750*/  @!P0 BRA `(.L_x_33) ;  /* 0x000000b800a88947 */ /* 0x000fea0003800000 */
[----:B------:R2:W-:Y:S04]  /*24760*/  STL [R1+0x15f0], R45 ;  /* 0x0015f02d01007387 */ /* 0x0005e80000100800 */
[----:B--2---:R-:W2:Y:S04]  /*24770*/  LDL.LU R45, [R1+0x780] ;  /* 0x00078000012d7983 */ /* 0x004ea80000300800 */
[----:B------:R0:W-:Y:S04]  /*24780*/  STL [R1+0x15ec], R46 ;  /* 0x0015ec2e01007387 */ /* 0x0001e80000100800 */
[----:B0-----:R-:W3:Y:S04]  /*24790*/  LDL.LU R46, [R1+0x784] ;  /* 0x00078400012e7983 */ /* 0x001ee80000300800 */
[----:B------:R0:W-:Y:S04]  /*247a0*/  STL [R1+0x15e8], R47 ;  /* 0x0015e82f01007387 */ /* 0x0001e80000100800 */
[----:B0-----:R-:W4:Y:S04]  /*247b0*/  LDL.LU R47, [R1+0x788] ;  /* 0x00078800012f7983 */ /* 0x001f280000300800 */
        /* <DEDUP_REMOVED lines=46> */
[----:B------:R-:W4:Y:S04]  /*24aa0*/  LDL.LU R11, [R1+0x968] ;  /* 0x00096800010b7983 */ /* 0x000f280000300800 */
[----:B------:R-:W4:Y:S04]  /*24ab0*/  LDL.LU R12, [R1+0x86c] ;  /* 0x00086c00010c7983 */ /* 0x000f280000300800 */
[----:B------:R-:W4:Y:S04]  /*24ac0*/  LDL.LU R13, [R1+0x96c] ;  /* 0x00096c00010d7983 */ /* 0x000f280000300800 */
        /* <DEDUP_REMOVED lines=115> */
[----:B-1----:R-:W4:Y:S04]  /*25200*/  LDL.LU R2, [R1+0x7ec] ;  /* 0x0007ec0001027983 */ /* 0x002f280000300800 */
[----:B-----5:R0:W-:Y:S04]  /*25210*/  STL [R1+0x14a0], R0 ;  /* 0x0014a00001007387 */ /* 0x0201e80000100800 */
[----:B0-----:R-:W4:Y:S01]  /*25220*/  LDL.LU R0, [R1+0x7e8] ;  /* 0x0007e80001007983 */ /* 0x001f220000300800 */
[----:B--2---:R-:W-:Y:S01]  /*25230*/  FADD R14, R45, R14 ;  /* 0x0000000e2d0e7221 */ /* 0x004fe20000000000 */
[----:B---3--:R-:W-:Y:S01]  /*25240*/  FADD R15, R46, R15 ;  /* 0x0000000f2e0f7221 */ /* 0x008fe20000000000 */
[----:B----4-:R-:W-:Y:S01]  /*25250*/  FADD R16, R47, R16 ;  /* 0x000000102f107221 */ /* 0x010fe20000000000 */
[----:B------:R-:W2:Y:S01]  /*25260*/  LDL.LU R45, [R1+0x15f0] ;  /* 0x0015f000012d7983 */ /* 0x000ea20000300800 */
[----:B------:R-:W-:Y:S01]  /*25270*/  FADD R17, R48, R17 ;  /* 0x0000001130117221 */ /* 0x000fe20000000000 */
[----:B------:R-:W-:-:S02]  /*25280*/  FADD R18, R49, R18 ;  /* 0x0000001231127221 */ /* 0x000fc40000000000 */
[----:B------:R-:W3:Y:S01]  /*25290*/  LDL.LU R46, [R1+0x15ec] ;  /* 0x0015ec00012e7983 */ /* 0x000ee20000300800 */
[----:B------:R-:W-:-:S03]  /*252a0*/  FADD R19, R50, R19 ;  /* 0x0000001332137221 */ /* 0x000fc60000000000 */
[----:B------:R-:W4:Y:S01]  /*252b0*/  LDL.LU R47, [R1+0x15e8] ;  /* 0x0015e800012f7983 */ /* 0x000f220000300800 */
        /* <DEDUP_REMOVED lines=46> */
[----:B------:R-:W-:Y:S01]  /*255a0*/  FADD R114, R115, R114 ;  /* 0x0000007273727221 */ /* 0x000fe20000000000 */
        /* <DEDUP_REMOVED lines=23> */
[----:B------:R-:W-:-:S05]  /*25720*/  FADD R8, R7, R8 ;  /* 0x0000000807087221 */ /* 0x000fca0000000000 */
        /* <DEDUP_REMOVED lines=29> */
[----:B------:R4:W-:Y:S04]  /*25900*/  STL [R1+0x95c], R76 ;  /* 0x00095c4c01007387 */ /* 0x0009e80000100800 */
[----:B------:R4:W-:Y:S04]  /*25910*/  STL [R1+0x960], R74 ;  /* 0x0009604a01007387 */ /* 0x0009e80000100800 */
[----:B------:R-:W4:Y:S04]  /*25920*/  LDL.LU R0, [R1+0x870] ;  /* 0x0008700001007983 */ /* 0x000f280000300800 */
[----:B------:R4:W-:Y:S04]  /*25930*/  STL [R1+0x964], R72 ;  /* 0x0009644801007387 */ /* 0x0009e80000100800 */
[----:B------:R-:W4:Y:S04]  /*25940*/  LDL.LU R2, [R1+0x970] ;  /* 0x0009700001027983 */ /* 0x000f280000300800 */
[----:B------:R4:W-:Y:S04]  /*25950*/  STL [R1+0x968], R11 ;  /* 0x0009680b01007387 */ /* 0x0009e80000100800 */
[----:B------:R-:W4:Y:S04]  /*25960*/  LDL.LU R3, [R1+0x874] ;  /* 0x0008740001037983 */ /* 0x000f280000300800 */
[----:B------:R4:W-:Y:S04]  /*25970*/  STL [R1+0x96c], R13 ;  /* 0x00096c0d01007387 */ /* 0x0009e80000100800 */
[----:B------:R-:W4:Y:S04]  /*25980*/  LDL.LU R4, [R1+0x974] ;  /* 0x0009740001047983 */ /* 0x000f280000300800 */
[----:B------:R-:W4:Y:S04]  /*25990*/  LDL.LU R5, [R1+0x878] ;  /* 0x0008780001057983 */ /* 0x000f280000300800 */
[----:B------:R-:W4:Y:S04]  /*259a0*/  LDL.LU R6, [R1+0x978] ;  /* 0x0009780001067983 */ /* 0x000f280000300800 */
[----:B------:R-:W4:Y:S04]  /*259b0*/  LDL.LU R7, [R1+0x87c] ;  /* 0x00087c0001077983 */ /* 0x000f280000300800 */
[----:B0-----:R-:W4:Y:S04]  /*259c0*/  LDL.LU R8, [R1+0x97c] ;  /* 0x00097c0001087983 */ /* 0x001f280000300800 */
[----:B------:R-:W4:Y:S04]  /*259d0*/  LDL.LU R9, [R1+0x880] ;  /* 0x0008800001097983 */ /* 0x000f280000300800 */
        /* <DEDUP_REMOVED lines=12> */
[----:B--2---:R-:W2:Y:S04]  /*25aa0*/  LDL.LU R108, [R1+0x998] ;  /* 0x00099800016c7983 */ /* 0x004ea80000300800 */
[----:B------:R-:W2:Y:S04]  /*25ab0*/  LDL.LU R107, [R1+0x89c] ;  /* 0x00089c00016b7983 */ /* 0x000ea80000300800 */
[----:B------:R-:W2:Y:S04]  /*25ac0*/  LDL.LU R106, [R1+0x99c] ;  /* 0x00099c00016a7983 */ /* 0x000ea80000300800 */
[----:B------:R-:W2:Y:S04]  /*25ad0*/  LDL.LU R105, [R1+0x8a0] ;  /* 0x0008a00001697983 */ /* 0x000ea80000300800 */
[----:B------:R-:W2:Y:S04]  /*25ae0*/  LDL.LU R104, [R1+0x9a0] ;  /* 0x0009a00001687983 */ /* 0x000ea80000300800 */
[----:B------:R-:W2:Y:S04]  /*25af0*/  LDL.LU R103, [R1+0x8a4] ;  /* 0x0008a40001677983 */ /* 0x000ea80000300800 */
[----:B------:R-:W2:Y:S04]  /*25b00*/  LDL.LU R102, [R1+0x9a4] ;  /* 0x0009a40001667983 */ /* 0x000ea80000300800 */
[----:B------:R-:W2:Y:S04]  /*25b10*/  LDL.LU R101, [R1+0x8a8] ;  /* 0x0008a80001657983 */ /* 0x000ea80000300800 */
[----:B---3--:R-:W3:Y:S04]  /*25b20*/  LDL.LU R100, [R1+0x9a8] ;  /* 0x0009a80001647983 */ /* 0x008ee80000300800 */
[----:B------:R-:W3:Y:S04]  /*25b30*/  LDL.LU R99, [R1+0x8ac] ;  /* 0x0008ac0001637983 */ /* 0x000ee80000300800 */
        /* <DEDUP_REMOVED lines=31> */
[----:B------:R-:W-:-:S05]  /*25d30*/  FADD R2, R0, R2 ;  /* 0x0000000200027221 */ /* 0x000fca0000000000 */
[----:B------:R0:W-:Y:S01]  /*25d40*/  STL [R1+0x970], R2 ;  /* 0x0009700201007387 */ /* 0x0001e20000100800 */
        /* <DEDUP_REMOVED lines=18> */
[----:B--2---:R-:W-:-:S05]  /*25e70*/  FADD R108, R109, R108 ;  /* 0x0000006c6d6c7221 */ /* 0x004fca0000000000 */
[----:B------:R2:W-:Y:S01]  /*25e80*/  STL [R1+0x998], R108 ;  /* 0x0009986c01007387 */ /* 0x0005e20000100800 */
[----:B------:R-:W-:-:S05]  /*25e90*/  FADD R106, R107, R106 ;  /* 0x0000006a6b6a7221 */ /* 0x000fca0000000000 */
[----:B------:R2:W-:Y:S01]  /*25ea0*/  STL [R1+0x99c], R106 ;  /* 0x00099c6a01007387 */ /* 0x0005e20000100800 */
[----:B------:R-:W-:-:S05]  /*25eb0*/  FADD R104, R105, R104 ;  /* 0x0000006869687221 */ /* 0x000fca0000000000 */
[----:B------:R2:W-:Y:S01]  /*25ec0*/  STL [R1+0x9a0], R104 ;  /* 0x0009a06801007387 */ /* 0x0005e20000100800 */
[----:B------:R-:W-:-:S05]  /*25ed0*/  FADD R102, R103, R102 ;  /* 0x0000006667667221 */ /* 0x000fca0000000000 */
[----:B------:R2:W-:Y:S01]  /*25ee0*/  STL [R1+0x9a4], R102 ;  /* 0x0009a46601007387 */ /* 0x0005e20000100800 */
[----:B---3--:R-:W-:-:S05]  /*25ef0*/  FADD R100, R101, R100 ;  /* 0x0000006465647221 */ /* 0x008fca0000000000 */
        /* <DEDUP_REMOVED lines=21> */
[----:B----4-:R-:W-:-:S05]  /*26050*/  FADD R78, R79, R78 ;  /* 0x0000004e4f4e7221 */ /* 0x010fca0000000000 */
[----:B------:R4:W-:Y:S01]  /*26060*/  STL [R1+0x9d4], R78 ;  /* 0x0009d44e01007387 */ /* 0x0009e20000100800 */
[----:B------:R-:W-:-:S05]  /*26070*/  FADD R76, R77, R76 ;  /* 0x0000004c4d4c7221 */ /* 0x000fca0000000000 */
[----:B------:R4:W-:Y:S01]  /*26080*/  STL [R1+0x9d8], R76 ;  /* 0x0009d84c01007387 */ /* 0x0009e20000100800 */
[----:B------:R-:W-:-:S05]  /*26090*/  FADD R74, R75, R74 ;  /* 0x0000004a4b4a7221 */ /* 0x000fca0000000000 */
[----:B------:R4:W-:Y:S01]  /*260a0*/  STL [R1+0x9dc], R74 ;  /* 0x0009dc4a01007387 */ /* 0x0009e20000100800 */
[----:B------:R-:W-:-:S03]  /*260b0*/  FADD R72, R73, R72 ;  /* 0x0000004849487221 */ /* 0x000fc60000000000 */
[----:B------:R-:W4:Y:S04]  /*260c0*/  LDL.LU R0, [R1+0x8ec] ;  /* 0x0008ec0001007983 */ /* 0x000f280000300800 */
[----:B------:R4:W-:Y:S01]  /*260d0*/  STL [R1+0x9e0], R72 ;  /* 0x0009e04801007387 */ /* 0x0009e20000100800 */
[----:B------:R-:W-:-:S03]  /*260e0*/  FADD R11, R71, R11 ;  /* 0x0000000b470b7221 */ /* 0x000fc60000000000 */
[----:B0-----:R-:W4:Y:S04]  /*260f0*/  LDL.LU R2, [R1+0x9ec] ;  /* 0x0009ec0001027983 */ /* 0x001f280000300800 */
[----:B------:R0:W-:Y:S01]  /*26100*/  STL [R1+0x9e4], R11 ;  /* 0x0009e40b01007387 */ /* 0x0001e20000100800 */
[----:B------:R-:W-:-:S03]  /*26110*/  FADD R13, R12, R13 ;  /* 0x0000000d0c0d7221 */ /* 0x000fc60000000000 */
[----:B------:R-:W4:Y:S04]  /*26120*/  LDL.LU R3, [R1+0x8f0] ;  /* 0x0008f00001037983 */ /* 0x000f280000300800 */
[----:B------:R0:W-:Y:S04]  /*26130*/  STL [R1+0x9e8], R13 ;  /* 0x0009e80d01007387 */ /* 0x0001e80000100800 */
        /* <DEDUP_REMOVED lines=57> */
[----:B------:R-:W4:Y:S04]  /*264d0*/  LDL.LU R12, [R1+0x664] ;  /* 0x00066400010c7983 */ /* 0x000f280000300800 */
[----:B------:R-:W4:Y:S01]  /*264e0*/  LDL.LU R13, [R1+0xa64] ;  /* 0x000a6400010d7983 */ /* 0x000f220000300800 */
[----:B------:R-:W-:-:S05]  /*264f0*/  FADD R2, R0, R2 ;  /* 0x0000000200027221 */ /* 0x000fca0000000000 */
[----:B------:R0:W-:Y:S01]  /*26500*/  STL [R1+0x9ec], R2 ;  /* 0x0009ec0201007387 */ /* 0x0001e20000100800 */
[----:B------:R-:W-:Y:S01]  /*26510*/  FADD R4, R3, R4 ;  /* 0x0000000403047221 */ /* 0x000fe20000000000 */
        /* <DEDUP_REMOVED lines=18> */
[----:B------:R-:W-:-:S03]  /*26640*/  FADD R106, R107, R106 ;  /* 0x0000006a6b6a7221 */ /* 0x000fc60000000000 */
[----:B------:R2:W-:Y:S01]  /*26650*/  STL [R1+0xa14], R108 ;  /* 0x000a146c01007387 */ /* 0x0005e20000100800 */
[----:B------:R-:W-:-:S03]  /*26660*/  FADD R104, R105, R104 ;  /* 0x0000006869687221 */ /* 0x000fc60000000000 */
[----:B------:R2:W-:Y:S01]  /*26670*/  STL [R1+0xa18], R106 ;  /* 0x000a186a01007387 */ /* 0x0005e20000100800 */
[----:B------:R-:W-:-:S03]  /*26680*/  FADD R102, R103, R102 ;  /* 0x0000006667667221 */ /* 0x000fc60000000000 */
[----:B------:R2:W-:Y:S01]  /*26690*/  STL [R1+0xa1c], R104 ;  /* 0x000a1c6801007387 */ /* 0x0005e20000100800 */
[----:B---3--:R-:W-:-:S03]  /*266a0*/  FADD R100, R101, R100 ;  /* 0x0000006465647221 */ /* 0x008fc60000000000 */
        /* <DEDUP_REMOVED lines=21> */
[----:B----4-:R-:W-:-:S03]  /*26800*/  FADD R78, R79, R78 ;  /* 0x0000004e4f4e7221 */ /* 0x010fc60000000000 */
[----:B------:R4:W-:Y:S01]  /*26810*/  STL [R1+0xa4c], R80 ;  /* 0x000a4c5001007387 */ /* 0x0009e20000100800 */
[----:B------:R-:W-:-:S03]  /*26820*/  FADD R76, R77, R76 ;  /* 0x0000004c4d4c7221 */ /* 0x000fc60000000000 */
[----:B------:R4:W-:Y:S01]  /*26830*/  STL [R1+0xa50], R78 ;  /* 0x000a504e01007387 */ /* 0x0009e20000100800 */
[----:B------:R-:W-:-:S03]  /*26840*/  FADD R74, R75, R74 ;  /* 0x0000004a4b4a7221 */ /* 0x000fc60000000000 */
[----:B------:R4:W-:Y:S04]  /*26850*/  STL [R1+0xa54], R76 ;  /* 0x000a544c01007387 */ /* 0x0009e80000100800 */
        /* <DEDUP_REMOVED lines=940> */
[----:B--2---:R-:W-:-:S04]  /*2a320*/  FADD R6, R5, R6 ;  /* 0x0000000605067221 */ /* 0x004fc80000000000 */
        /* <DEDUP_REMOVED lines=464> */
[----:B------:R-:W4:Y:S04]  /*2c030*/  LDL.LU R95, [R1] ;  /* 0x00000000015f7983 */ /* 0x000f280000300800 */
        /* <DEDUP_REMOVED lines=152> */
[----:B------:R-:W-:Y:S01]  /*2c9c0*/  STL [R1+0x1038], R2 ;  /* 0x0010380201007387 */ /* 0x000fe20000100800 */
[----:B------:R-:W-:Y:S01]  /*2c9d0*/  FADD R4, R3, R4 ;  /* 0x0000000403047221 */ /* 0x000fe20000000000 */
[----:B--2---:R-:W-:-:S04]  /*2c9e0*/  FADD R6, R5, R6 ;  /* 0x0000000605067221 */ /* 0x004fc80000000000 */
[----:B------:R-:W-:Y:S01]  /*2c9f0*/  STL [R1+0x103c], R4 ;  /* 0x00103c0401007387 */ /* 0x000fe20000100800 */
[----:B---3--:R-:W-:-:S03]  /*2ca00*/  FADD R8, R7, R8 ;  /* 0x0000000807087221 */ /* 0x008fc60000000000 */
        /* <DEDUP_REMOVED lines=48> */
[----:B------:R-:W-:Y:S04]  /*2cd10*/  STL [R1+0x10a0], R76 ;  /* 0x0010a04c01007387 */ /* 0x000fe80000100800 */
[----:B------:R-:W-:Y:S01]  /*2cd20*/  STL [R1+0x10a4], R74 ;  /* 0x0010a44a01007387 */ /* 0x000fe20000100800 */
[----:B------:R-:W-:Y:S01]  /*2cd30*/  FADD R72, R73, R72 ;  /* 0x0000004849487221 */ /* 0x000fe20000000000 */
[----:B------:R-:W-:Y:S02]  /*2cd40*/  FADD R11, R71, R11 ;  /* 0x0000000b470b7221 */ /* 0x000fe40000000000 */
[----:B------:R-:W2:Y:S04]  /*2cd50*/  LDL.LU R71, [R1+0xb4] ;  /* 0x0000b40001477983 */ /* 0x000ea80000300800 */
[----:B------:R0:W-:Y:S01]  /*2cd60*/  STL [R1+0x10a8], R72 ;  /* 0x0010a84801007387 */ /* 0x0001e20000100800 */
[----:B------:R-:W-:-:S03]  /*2cd70*/  FADD R13, R12, R13 ;  /* 0x0000000d0c0d7221 */ /* 0x000fc60000000000 */
[----:B0-----:R-:W2:Y:S04]  /*2cd80*/  LDL.LU R72, [R1+0x10b4] ;  /* 0x0010b40001487983 */ /* 0x001ea80000300800 */
[----:B------:R0:W-:Y:S04]  /*2cd90*/  STL [R1+0x10ac], R11 ;  /* 0x0010ac0b01007387 */ /* 0x0001e80000100800 */
[----:B------:R-:W3:Y:S04]  /*2cda0*/  LDL.LU R73, [R1+0xb8] ;  /* 0x0000b80001497983 */ /* 0x000ee80000300800 */
[----:B------:R1:W-:Y:S04]  /*2cdb0*/  STL [R1+0x10b0], R13 ;  /* 0x0010b00d01007387 */ /* 0x0003e80000100800 */
[----:B------:R-:W3:Y:S04]  /*2cdc0*/  LDL.LU R74, [R1+0x10b8] ;  /* 0x0010b800014a7983 */ /* 0x000ee80000300800 */
        /* <DEDUP_REMOVED lines=57> */
[----:B-1----:R-:W4:Y:S01]  /*2d160*/  LDL.LU R13, [R1+0x112c] ;  /* 0x00112c00010d7983 */ /* 0x002f220000300800 */
[----:B--2---:R-:W-:-:S03]  /*2d170*/  FADD R72, R71, R72 ;  /* 0x0000004847487221 */ /* 0x004fc60000000000 */
[----:B------:R-:W2:Y:S04]  /*2d180*/  LDL.LU R71, [R1+0x1588] ;  /* 0x0015880001477983 */ /* 0x000ea80000300800 */
[----:B------:R0:W-:Y:S01]  /*2d190*/  STL [R1+0x10b4], R72 ;  /* 0x0010b44801007387 */ /* 0x0001e20000100800 */
[----:B---3--:R-:W-:-:S03]  /*2d1a0*/  FADD R74, R73, R74 ;  /* 0x0000004a494a7221 */ /* 0x008fc60000000000 */
[----:B0-----:R-:W3:Y:S04]  /*2d1b0*/  LDL.LU R72, [R1+0x1584] ;  /* 0x0015840001487983 */ /* 0x001ee80000300800 */
[----:B------:R-:W3:Y:S01]  /*2d1c0*/  LDL.LU R73, [R1+0x1580] ;  /* 0x0015800001497983 */ /* 0x000ee20000300800 */
[----:B----4-:R-:W-:-:S03]  /*2d1d0*/  FADD R76, R75, R76 ;  /* 0x0000004c4b4c7221 */ /* 0x010fc60000000000 */
        /* <DEDUP_REMOVED lines=10> */
[----:B------:R-:W-:Y:S01]  /*2d280*/  FADD R84, R83, R84 ;  /* 0x0000005453547221 */ /* 0x000fe20000000000 */
[----:B------:R-:W-:-:S02]  /*2d290*/  FADD R86, R85, R86 ;  /* 0x0000005655567221 */ /* 0x000fc40000000000 */
[----:B0-----:R-:W4:Y:S04]  /*2d2a0*/  LDL.LU R78, [R1+0x156c] ;  /* 0x00156c00014e7983 */ /* 0x001f280000300800 */
[----:B------:R-:W4:Y:S04]  /*2d2b0*/  LDL.LU R79, [R1+0x1568] ;  /* 0x00156800014f7983 */ /* 0x000f280000300800 */
[----:B------:R0:W-:Y:S01]  /*2d2c0*/  STL [R1+0x10c4], R80 ;  /* 0x0010c45001007387 */ /* 0x0001e20000100800 */
[----:B------:R-:W-:-:S03]  /*2d2d0*/  FADD R88, R87, R88 ;  /* 0x0000005857587221 */ /* 0x000fc60000000000 */
[----:B0-----:R-:W4:Y:S04]  /*2d2e0*/  LDL.LU R80, [R1+0x1564] ;  /* 0x0015640001507983 */ /* 0x001f280000300800 */
[----:B------:R-:W4:Y:S04]  /*2d2f0*/  LDL.LU R81, [R1+0x1560] ;  /* 0x0015600001517983 */ /* 0x000f280000300800 */
        /* <DEDUP_REMOVED lines=16> */
[----:B------:R-:W-:Y:S01]  /*2d400*/  FADD R10, R9, R10 ;  /* 0x0000000a090a7221 */ /* 0x000fe20000000000 */
[----:B------:R-:W-:Y:S01]  /*2d410*/  FADD R118, R119, R118 ;  /* 0x0000007677767221 */ /* 0x000fe20000000000 */
        /* <DEDUP_REMOVED lines=13> */
[----:B------:R-:W-:Y:S04]  /*2d4f0*/  STL [R1+0x10e0], R2 ;  /* 0x0010e00201007387 */ /* 0x000fe80000100800 */
[----:B------:R-:W-:Y:S04]  /*2d500*/  STL [R1+0x10e4], R4 ;  /* 0x0010e40401007387 */ /* 0x000fe80000100800 */
[----:B------:R-:W-:Y:S04]  /*2d510*/  STL [R1+0x10e8], R6 ;  /* 0x0010e80601007387 */ /* 0x000fe80000100800 */
        /* <DEDUP_REMOVED lines=20> */
[----:B------:R-:W-:Y:S04]  /*2d660*/  STL [R1+0x111c], R98 ;  /* 0x00111c6201007387 */ /* 0x000fe80000100800 */
[----:B------:R-:W-:Y:S04]  /*2d670*/  STL [R1+0x1120], R96 ;  /* 0x0011206001007387 */ /* 0x000fe80000100800 */
[----:B------:R-:W2:Y:S04]  /*2d680*/  LDL.LU R93, [R1+0x130] ;  /* 0x00013000015d7983 */ /* 0x000ea80000300800 */
[----:B------:R0:W-:Y:S04]  /*2d690*/  STL [R1+0x1124], R94 ;  /* 0x0011245e01007387 */ /* 0x0001e80000100800 */
[----:B------:R-:W2:Y:S04]  /*2d6a0*/  LDL.LU R5, [R1+0x1130] ;  /* 0x0011300001057983 */ /* 0x000ea80000300800 */
[----:B------:R1:W-:Y:S04]  /*2d6b0*/  STL [R1+0x1128], R11 ;  /* 0x0011280b01007387 */ /* 0x0003e80000100800 */
[----:B0-----:R-:W3:Y:S04]  /*2d6c0*/  LDL.LU R94, [R1+0x134] ;  /* 0x00013400015e7983 */ /* 0x001ee80000300800 */
[----:B------:R0:W-:Y:S04]  /*2d6d0*/  STL [R1+0x112c], R13 ;  /* 0x00112c0d01007387 */ /* 0x0001e80000100800 */
[----:B------:R-:W3:Y:S04]  /*2d6e0*/  LDL.LU R4, [R1+0x1134] ;  /* 0x0011340001047983 */ /* 0x000ee80000300800 */
[----:B------:R-:W4:Y:S04]  /*2d6f0*/  LDL.LU R95, [R1+0x138] ;  /* 0x00013800015f7983 */ /* 0x000f280000300800 */
[----:B------:R-:W4:Y:S04]  /*2d700*/  LDL.LU R3, [R1+0x1138] ;  /* 0x0011380001037983 */ /* 0x000f280000300800 */
[----:B------:R-:W4:Y:S04]  /*2d710*/  LDL.LU R96, [R1+0x13c] ;  /* 0x00013c0001607983 */ /* 0x000f280000300800 */
[----:B-1----:R-:W4:Y:S04]  /*2d720*/  LDL.LU R11, [R1+0x113c] ;  /* 0x00113c00010b7983 */ /* 0x002f280000300800 */
[----:B------:R-:W4:Y:S04]  /*2d730*/  LDL.LU R97, [R1+0x140] ;  /* 0x0001400001617983 */ /* 0x000f280000300800 */
[----:B------:R-:W4:Y:S04]  /*2d740*/  LDL.LU R12, [R1+0x1140] ;  /* 0x00114000010c7983 */ /* 0x000f280000300800 */
[----:B------:R-:W4:Y:S04]  /*2d750*/  LDL.LU R98, [R1+0x144] ;  /* 0x0001440001627983 */ /* 0x000f280000300800 */
[----:B0-----:R-:W4:Y:S04]  /*2d760*/  LDL.LU R13, [R1+0x1144] ;  /* 0x00114400010d7983 */ /* 0x001f280000300800 */
        /* <DEDUP_REMOVED lines=32> */
[----:B0-----:R-:W3:Y:S04]  /*2d970*/  LDL.LU R5, [R1+0x1180] ;  /* 0x0011800001057983 */ /* 0x001ee80000300800 */
[----:B------:R-:W2:Y:S01]  /*2d980*/  LDL.LU R94, [R1+0x152c] ;  /* 0x00152c00015e7983 */ /* 0x000ea20000300800 */
[----:B----4-:R-:W-:-:S03]  /*2d990*/  FADD R3, R95, R3 ;  /* 0x000000035f037221 */ /* 0x010fc60000000000 */
[----:B------:R0:W-:Y:S04]  /*2d9a0*/  STL [R1+0x1134], R4 ;  /* 0x0011340401007387 */ /* 0x0001e80000100800 */
[----:B0-----:R-:W4:Y:S04]  /*2d9b0*/  LDL.LU R4, [R1+0x1184] ;  /* 0x0011840001047983 */ /* 0x001f280000300800 */
[----:B------:R-:W2:Y:S04]  /*2d9c0*/  LDL.LU R95, [R1+0x1528] ;  /* 0x00152800015f7983 */ /* 0x000ea80000300800 */
[----:B------:R0:W-:Y:S04]  /*2d9d0*/  STL [R1+0x1138], R3 ;  /* 0x0011380301007387 */ /* 0x0001e80000100800 */
[----:B0-----:R-:W2:Y:S01]  /*2d9e0*/  LDL.LU R3, [R1+0x1188] ;  /* 0x0011880001037983 */ /* 0x001ea20000300800 */
[----:B------:R-:W-:Y:S01]  /*2d9f0*/  FADD R11, R96, R11 ;  /* 0x0000000b600b7221 */ /* 0x000fe20000000000 */
[----:B------:R-:W-:-:S02]  /*2da00*/  FADD R12, R97, R12 ;  /* 0x0000000c610c7221 */ /* 0x000fc40000000000 */
[----:B------:R-:W2:Y:S01]  /*2da10*/  LDL.LU R96, [R1+0x1524] ;  /* 0x0015240001607983 */ /* 0x000ea20000300800 */
[----:B------:R-:W-:-:S03]  /*2da20*/  FADD R13, R98, R13 ;  /* 0x0000000d620d7221 */ /* 0x000fc60000000000 */
[----:B------:R0:W-:Y:S01]  /*2da30*/  STL [R1+0x113c], R11 ;  /* 0x00113c0b01007387 */ /* 0x0001e20000100800 */
[----:B------:R-:W-:Y:S01]  /*2da40*/  FADD R100, R99, R100 ;  /* 0x0000006463647221 */ /* 0x000fe20000000000 */
[----:B------:R-:W-:Y:S02]  /*2da50*/  FADD R102, R101, R102 ;  /* 0x0000006665667221 */ /* 0x000fe40000000000 */
[----:B0-----:R-:W2:Y:S04]  /*2da60*/  LDL.LU R11, [R1+0x118c] ;  /* 0x00118c00010b7983 */ /* 0x001ea80000300800 */
[----:B------:R-:W2:Y:S04]  /*2da70*/  LDL.LU R97, [R1+0x1520] ;  /* 0x0015200001617983 */ /* 0x000ea80000300800 */
[----:B------:R0:W-:Y:S01]  /*2da80*/  STL [R1+0x1140], R12 ;  /* 0x0011400c01007387 */ /* 0x0001e20000100800 */
[----:B------:R-:W-:-:S03]  /*2da90*/  FADD R104, R103, R104 ;  /* 0x0000006867687221 */ /* 0x000fc60000000000 */
        /* <DEDUP_REMOVED lines=46> */
[----:B------:R0:W-:Y:S04]  /*2dd80*/  STL [R1+0x1170], R9 ;  /* 0x0011700901007387 */ /* 0x0001e80000100800 */
[----:B0-----:R-:W2:Y:S04]  /*2dd90*/  LDL.LU R9, [R1+0x11a0] ;  /* 0x0011a00001097983 */ /* 0x001ea80000300800 */
[----:B------:R-:W2:Y:S04]  /*2dda0*/  LDL.LU R118, [R1+0x14cc] ;  /* 0x0014cc0001767983 */ /* 0x000ea80000300800 */
[----:B------:R0:W-:Y:S01]  /*2ddb0*/  STL [R1+0x1174], R8 ;  /* 0x0011740801007387 */ /* 0x0001e20000100800 */
[----:B---3--:R-:W-:-:S03]  /*2ddc0*/  FADD R5, R120, R5 ;  /* 0x0000000578057221 */ /* 0x008fc60000000000 */
[----:B0-----:R-:W3:Y:S04]  /*2ddd0*/  LDL.LU R8, [R1+0x11a4] ;  /* 0x0011a40001087983 */ /* 0x001ee80000300800 */
[----:B------:R0:W-:Y:S04]  /*2dde0*/  STL [R1+0x1178], R7 ;  /* 0x0011780701007387 */ /* 0x0001e80000100800 */
[----:B0-----:R-:W3:Y:S01]  /*2ddf0*/  LDL.LU R7, [R1+0x11a8] ;  /* 0x0011a80001077983 */ /* 0x001ee20000300800 */
[----:B----4-:R-:W-:-:S03]  /*2de00*/  FADD R4, R121, R4 ;  /* 0x0000000479047221 */ /* 0x010fc60000000000 */
[----:B------:R0:W-:Y:S04]  /*2de10*/  STL [R1+0x117c], R6 ;  /* 0x00117c0601007387 */ /* 0x0001e80000100800 */
[----:B0-----:R-:W4:Y:S01]  /*2de20*/  LDL.LU R6, [R1+0x11ac] ;  /* 0x0011ac0001067983 */ /* 0x001f220000300800 */
[----:B--2---:R-:W-:-:S03]  /*2de30*/  FADD R3, R122, R3 ;  /* 0x000000037a037221 */ /* 0x004fc60000000000 */
[----:B------:R0:W-:Y:S04]  /*2de40*/  STL [R1+0x1180], R5 ;  /* 0x0011800501007387 */ /* 0x0001e80000100800 */
[----:B0-----:R-:W2:Y:S04]  /*2de50*/  LDL.LU R5, [R1+0x11b0] ;  /* 0x0011b00001057983 */ /* 0x001ea80000300800 */
[----:B------:R0:W-:Y:S04]  /*2de60*/  STL [R1+0x1184], R4 ;  /* 0x0011840401007387 */ /* 0x0001e80000100800 */
[----:B0-----:R-:W2:Y:S04]  /*2de70*/  LDL.LU R4, [R1+0x11b4] ;  /* 0x0011b40001047983 */ /* 0x001ea80000300800 */
[----:B------:R0:W-:Y:S04]  /*2de80*/  STL [R1+0x1188], R3 ;  /* 0x0011880301007387 */ /* 0x0001e80000100800 */
[----:B0-----:R-:W2:Y:S04]  /*2de90*/  LDL.LU R3, [R1+0x11b8] ;  /* 0x0011b80001037983 */ /* 0x001ea80000300800 */
[----:B------:R-:W2:Y:S04]  /*2dea0*/  LDL.LU R2, [R1+0x11bc] ;  /* 0x0011bc0001027983 */ /* 0x000ea80000300800 */
[----:B------:R-:W2:Y:S01]  /*2deb0*/  LDL.LU R0, [R1+0x11c0] ;  /* 0x0011c00001007983 */ /* 0x000ea20000300800 */
[----:B------:R-:W-:Y:S01]  /*2dec0*/  FADD R11, R123, R11 ;  /* 0x0000000b7b0b7221 */ /* 0x000fe20000000000 */
[----:B------:R-:W-:-:S04]  /*2ded0*/  FADD R12, R124, R12 ;  /* 0x0000000c7c0c7221 */ /* 0x000fc80000000000 */
[----:B------:R0:W-:Y:S01]  /*2dee0*/  STL [R1+0x118c], R11 ;  /* 0x00118c0b01007387 */ /* 0x0001e20000100800 */
[----:B------:R-:W-:-:S03]  /*2def0*/  FADD R13, R125, R13 ;  /* 0x0000000d7d0d7221 */ /* 0x000fc60000000000 */
[----:B------:R-:W2:Y:S04]  /*2df00*/  LDL.LU R125, [R1+0x11f0] ;  /* 0x0011f000017d7983 */ /* 0x000ea80000300800 */
[----:B------:R1:W-:Y:S04]  /*2df10*/  STL [R1+0x1190], R12 ;  /* 0x0011900c01007387 */ /* 0x0003e80000100800 */
[----:B------:R-:W2:Y:S04]  /*2df20*/  LDL.LU R124, [R1+0x11f4] ;  /* 0x0011f400017c7983 */ /* 0x000ea80000300800 */
[----:B------:R-:W2:Y:S04]  /*2df30*/  LDL.LU R123, [R1+0x11f8] ;  /* 0x0011f800017b7983 */ /* 0x000ea80000300800 */
[----:B------:R1:W-:Y:S04]  /*2df40*/  STL [R1+0x1194], R13 ;  /* 0x0011940d01007387 */ /* 0x0003e80000100800 */
[----:B------:R-:W2:Y:S04]  /*2df50*/  LDL.LU R122, [R1+0x11fc] ;  /* 0x0011fc00017a7983 */ /* 0x000ea80000300800 */
[----:B------:R-:W2:Y:S04]  /*2df60*/  LDL.LU R121, [R1+0x1200] ;  /* 0x0012000001797983 */ /* 0x000ea80000300800 */
[----:B------:R-:W2:Y:S04]  /*2df70*/  LDL.LU R120, [R1+0x1204] ;  /* 0x0012040001787983 */ /* 0x000ea80000300800 */
[----:B0-----:R-:W2:Y:S04]  /*2df80*/  LDL.LU R11, [R1+0x1208] ;  /* 0x00120800010b7983 */ /* 0x001ea80000300800 */
[----:B-1----:R-:W2:Y:S04]  /*2df90*/  LDL.LU R12, [R1+0x120c] ;  /* 0x00120c00010c7983 */ /* 0x002ea80000300800 */
[----:B------:R-:W2:Y:S01]  /*2dfa0*/  LDL.LU R13, [R1+0x1210] ;  /* 0x00121000010d7983 */ /* 0x000ea20000300800 */
[----:B------:R-:W-:-:S05]  /*2dfb0*/  FADD R119, R126, R119 ;  /* 0x000000777e777221 */ /* 0x000fca0000000000 */
[----:B------:R0:W-:Y:S04]  /*2dfc0*/  STL [R1+0x1198], R119 ;  /* 0x0011987701007387 */ /* 0x0001e80000100800 */
[----:B0-----:R-:W2:Y:S01]  /*2dfd0*/  LDL.LU R119, [R1+0x14c8] ;  /* 0x0014c80001777983 */ /* 0x001ea20000300800 */
[----:B------:R-:W-:-:S03]  /*2dfe0*/  FADD R10, R127, R10 ;  /* 0x0000000a7f0a7221 */ /* 0x000fc60000000000 */
[----:B------:R-:W2:Y:S04]  /*2dff0*/  LDL.LU R126, [R1+0x11ec] ;  /* 0x0011ec00017e7983 */ /* 0x000ea80000300800 */
[----:B------:R0:W-:Y:S04]  /*2e000*/  STL [R1+0x119c], R10 ;  /* 0x00119c0a01007387 */ /* 0x0001e80000100800 */
[----:B0-----:R0:W5:Y:S01]  /*2e010*/  LDL.LU R10, [R1+0x14c4] ;  /* 0x0014c400010a7983 */ /* 0x0011620000300800 */
[----:B------:R-:W-:-:S03]  /*2e020*/  FADD R9, R128, R9 ;  /* 0x0000000980097221 */ /* 0x000fc60000000000 */
[----:B------:R-:W2:Y:S04]  /*2e030*/  LDL.LU R127, [R1+0x11e8] ;  /* 0x0011e800017f7983 */ /* 0x000ea80000300800 */
[----:B------:R1:W-:Y:S04]  /*2e040*/  STL [R1+0x11a0], R9 ;  /* 0x0011a00901007387 */ /* 0x0003e80000100800 */
[----:B-1----:R0:W5:Y:S01]  /*2e050*/  LDL.LU R9, [R1+0x14c0] ;  /* 0x0014c00001097983 */ /* 0x0021620000300800 */
[----:B---3--:R-:W-:-:S03]  /*2e060*/  FADD R8, R129, R8 ;  /* 0x0000000881087221 */ /* 0x008fc60000000000 */
[----:B------:R-:W3:Y:S04]  /*2e070*/  LDL.LU R128, [R1+0x11e4] ;  /* 0x0011e40001807983 */ /* 0x000ee80000300800 */
[----:B------:R1:W-:Y:S01]  /*2e080*/  STL [R1+0x11a4], R8 ;  /* 0x0011a40801007387 */ /* 0x0003e20000100800 */
[----:B------:R-:W-:-:S03]  /*2e090*/  FADD R7, R130, R7 ;  /* 0x0000000782077221 */ /* 0x000fc60000000000 */
[----:B-1----:R0:W5:Y:S04]  /*2e0a0*/  LDL.LU R8, [R1+0x14bc] ;  /* 0x0014bc0001087983 */ /* 0x0021680000300800 */
[----:B------:R-:W3:Y:S04]  /*2e0b0*/  LDL.LU R129, [R1+0x11e0] ;  /* 0x0011e00001817983 */ /* 0x000ee80000300800 */
[----:B------:R1:W-:Y:S01]  /*2e0c0*/  STL [R1+0x11a8], R7 ;  /* 0x0011a80701007387 */ /* 0x0003e20000100800 */
[----:B----4-:R-:W-:-:S03]  /*2e0d0*/  FADD R6, R131, R6 ;  /* 0x0000000683067221 */ /* 0x010fc60000000000 */
[----:B-1----:R0:W5:Y:S04]  /*2e0e0*/  LDL.LU R7, [R1+0x14b8] ;  /* 0x0014b80001077983 */ /* 0x0021680000300800 */
[----:B------:R-:W4:Y:S01]  /*2e0f0*/  LDL.LU R130, [R1+0x11dc] ;  /* 0x0011dc0001827983 */ /* 0x000f220000300800 */
[----:B--2---:R-:W-:-:S03]  /*2e100*/  FADD R5, R132, R5 ;  /* 0x0000000584057221 */ /* 0x004fc60000000000 */
[----:B------:R1:W-:Y:S04]  /*2e110*/  STL [R1+0x11ac], R6 ;  /* 0x0011ac0601007387 */ /* 0x0003e80000100800 */
[----:B-1----:R0:W5:Y:S01]  /*2e120*/  LDL.LU R6, [R1+0x14b4] ;  /* 0x0014b40001067983 */ /* 0x0021620000300800 */
[----:B------:R-:W-:-:S03]  /*2e130*/  FADD R4, R133, R4 ;  /* 0x0000000485047221 */ /* 0x000fc60000000000 */
[----:B------:R-:W2:Y:S04]  /*2e140*/  LDL.LU R131, [R1+0x11d8] ;  /* 0x0011d80001837983 */ /* 0x000ea80000300800 */
[----:B------:R1:W-:Y:S01]  /*2e150*/  STL [R1+0x11b0], R5 ;  /* 0x0011b00501007387 */ /* 0x0003e20000100800 */
[----:B------:R-:W-:-:S03]  /*2e160*/  FADD R3, R134, R3 ;  /* 0x0000000386037221 */ /* 0x000fc60000000000 */
[----:B-1----:R0:W5:Y:S04]  /*2e170*/  LDL.LU R5, [R1+0x14b0] ;  /* 0x0014b00001057983 */ /* 0x0021680000300800 */
[----:B------:R-:W2:Y:S01]  /*2e180*/  LDL.LU R132, [R1+0x11d4] ;  /* 0x0011d40001847983 */ /* 0x000ea20000300800 */
[----:B------:R-:W-:-:S03]  /*2e190*/  FADD R2, R135, R2 ;  /* 0x0000000287027221 */ /* 0x000fc60000000000 */
[----:B------:R1:W-:Y:S01]  /*2e1a0*/  STL [R1+0x11b4], R4 ;  /* 0x0011b40401007387 */ /* 0x0003e20000100800 */
[----:B------:R-:W-:-:S03]  /*2e1b0*/  FADD R0, R136, R0 ;  /* 0x0000000088007221 */ /* 0x000fc60000000000 */
[----:B-1----:R0:W5:Y:S04]  /*2e1c0*/  LDL.LU R4, [R1+0x14ac] ;  /* 0x0014ac0001047983 */ /* 0x0021680000300800 */
[----:B------:R-:W2:Y:S04]  /*2e1d0*/  LDL.LU R133, [R1+0x11d0] ;  /* 0x0011d00001857983 */ /* 0x000ea80000300800 */
[----:B------:R1:W-:Y:S04]  /*2e1e0*/  STL [R1+0x11b8], R3 ;  /* 0x0011b80301007387 */ /* 0x0003e80000100800 */
[----:B-1----:R0:W5:Y:S04]  /*2e1f0*/  LDL.LU R3, [R1+0x14a8] ;  /* 0x0014a80001037983 */ /* 0x0021680000300800 */
[----:B------:R-:W2:Y:S04]  /*2e200*/  LDL.LU R134, [R1+0x11cc] ;  /* 0x0011cc0001867983 */ /* 0x000ea80000300800 */
[----:B------:R1:W-:Y:S04]  /*2e210*/  STL [R1+0x11bc], R2 ;  /* 0x0011bc0201007387 */ /* 0x0003e80000100800 */
[----:B-1----:R0:W5:Y:S04]  /*2e220*/  LDL.LU R2, [R1+0x14a4] ;  /* 0x0014a40001027983 */ /* 0x0021680000300800 */
[----:B------:R-:W2:Y:S04]  /*2e230*/  LDL.LU R135, [R1+0x11c8] ;  /* 0x0011c80001877983 */ /* 0x000ea80000300800 */
[----:B------:R1:W-:Y:S04]  /*2e240*/  STL [R1+0x11c0], R0 ;  /* 0x0011c00001007387 */ /* 0x0003e80000100800 */
[----:B-1----:R0:W5:Y:S04]  /*2e250*/  LDL.LU R0, [R1+0x14a0] ;  /* 0x0014a00001007983 */ /* 0x0021680000300800 */
[----:B------:R-:W2:Y:S01]  /*2e260*/  LDL.LU R136, [R1+0x11c4] ;  /* 0x0011c40001887983 */ /* 0x000ea20000300800 */
        /* <DEDUP_REMOVED lines=11> */
[----:B---3--:R-:W-:Y:S01]  /*2e320*/  FADD R128, R145, R128 ;  /* 0x0000008091807221 */ /* 0x008fe20000000000 */
[----:B------:R-:W-:Y:S01]  /*2e330*/  FADD R129, R144, R129 ;  /* 0x0000008190817221 */ /* 0x000fe20000000000 */
[----:B----4-:R-:W-:Y:S01]  /*2e340*/  FADD R130, R143, R130 ;  /* 0x000000828f827221 */ /* 0x010fe20000000000 */
[----:B--2---:R-:W-:Y:S01]  /*2e350*/  FADD R131, R142, R131 ;  /* 0x000000838e837221 */ /* 0x004fe20000000000 */
[----:B------:R-:W-:Y:S01]  /*2e360*/  FADD R132, R141, R132 ;  /* 0x000000848d847221 */ /* 0x000fe20000000000 */
[----:B------:R-:W-:Y:S01]  /*2e370*/  FADD R133, R140, R133 ;  /* 0x000000858c857221 */ /* 0x000fe20000000000 */
[----:B------:R-:W-:Y:S01]  /*2e380*/  FADD R134, R139, R134 ;  /* 0x000000868b867221 */ /* 0x000fe20000000000 */
[----:B------:R-:W-:Y:S01]  /*2e390*/  FADD R135, R138, R135 ;  /* 0x000000878a877221 */ /* 0x000fe20000000000 */
[----:B------:R-:W-:-:S05]  /*2e3a0*/  FADD R136, R137, R136 ;  /* 0x0000008889887221 */ /* 0x000fca0000000000 */
[----:B------:R1:W-:Y:S04]  /*2e3b0*/  STL [R1+0x11c4], R136 ;  /* 0x0011c48801007387 */ /* 0x0003e80000100800 */
        /* <DEDUP_REMOVED lines=30> */
[----:B-1----:R-:W4:Y:S04]  /*2e5a0*/  LDL.LU R136, [R1+0x1240] ;  /* 0x0012400001887983 */ /* 0x002f280000300800 */
[----:B--2---:R-:W2:Y:S04]  /*2e5b0*/  LDL.LU R135, [R1+0x1244] ;  /* 0x0012440001877983 */ /* 0x004ea80000300800 */
[----:B---3--:R-:W3:Y:S04]  /*2e5c0*/  LDL.LU R134, [R1+0x1248] ;  /* 0x0012480001867983 */ /* 0x008ee80000300800 */
[----:B----4-:R-:W4:Y:S04]  /*2e5d0*/  LDL.LU R133, [R1+0x124c] ;  /* 0x00124c0001857983 */ /* 0x010f280000300800 */
        /* <DEDUP_REMOVED lines=445> */
[----:B------:R-:W-:Y:S01]  /*301b0*/  FADD R12, R118, R12 ;  /* 0x0000000c760c7221 */ /* 0x000fe20000000000 */
[----:B------:R-:W-:-:S05]  /*301c0*/  FADD R13, R13, R119 ;  /* 0x000000770d0d7221 */ /* 0x000fca0000000000 */
[----:B------:R0:W-:Y:S04]  /*301d0*/  STL [R1+0x147c], R13 ;  /* 0x00147c0d01007387 */ /* 0x0001e80000100800 */
[----:B------:R0:W-:Y:S04]  /*301e0*/  STL [R1+0x1474], R11 ;  /* 0x0014740b01007387 */ /* 0x0001e80000100800 */
[----:B------:R0:W-:Y:S02]  /*301f0*/  STL [R1+0x1478], R12 ;  /* 0x0014780c01007387 */ /* 0x0001e40000100800 */
.L_x_33:
[----:B0-----:R-:W0:Y:S02]  /*30200*/  LDC R11, c[0x0][0x28c] ;  /* 0x0000a300ff0b7b82 */ /* 0x001e240000000800 */
[----:B0-----:R-:W-:-:S13]  /*30210*/  ISETP.GE.AND P0, PT, R11, 0x1, PT ;  /* 0x000000010b00780c */ /* 0x001fda0003f06270 */
[----:B------:R-:W-:Y:S05]  /*30220*/  @!P0 BRA `(.L_x_34) ;  /* 0x0000000000588947 */ /* 0x000fea0003800000 */
[----:B------:R-:W-:-:S06]  /*30230*/  UISETP.NE.AND UP0, UPT, UR24, 0x3, UPT ;  /* 0x000000031800788c */ /* 0x000fcc000bf05270 */
[----:B------:R-:W-:-:S13]  /*30240*/  PLOP3.LUT P0, PT, PT, PT, UP0, 0x80, 0x0 ;  /* 0x000000000000781c */ /* 0x000fda0003f0f008 */
[----:B------:R-:W-:Y:S05]  /*30250*/  @!P0 BRA `(.L_x_35) ;  /* 0x0000000000048947 */ /* 0x000fea0003800000 */
[----:B------:R-:W-:Y:S01]  /*30260*/  BPT.TRAP 0x1 ;  /* 0x000000040000795c */ /* 0x000fe20000300000 */
.L_x_35:
[----:B------:R-:W2:Y:S04]  /*30270*/  LDL R11, [R1+0x1488] ;  /* 0x00148800010b7983 */ /* 0x000ea80000100800 */
[----:B------:R-:W3:Y:S01]  /*30280*/  LDL R13, [R1+0x148c] ;  /* 0x00148c00010d7983 */ /* 0x000ee20000100800 */
[----:B------:R-:W-:Y:S01]  /*30290*/  UISETP.LT.AND UP1, UPT, UR25, 0x1, UPT ;  /* 0x000000011900788c */ /* 0x000fe2000bf21270 */
[----:B--2---:R-:W-:Y:S01]  /*302a0*/  ISETP.NE.AND P0, PT, R11, RZ, PT ;  /* 0x000000ff0b00720c */ /* 0x004fe20003f05270 */
[----:B------:R-:W-:-:S12]  /*302b0*/  IMAD.U32 R11, RZ, RZ, UR14 ;  /* 0x0000000eff0b7e24 */ /* 0x000fd8000f8e00ff */
[----:B------:R-:W-:-:S05]  /*302c0*/  VOTEU.ANY UP0, P0 ;  /* 0x00000000003f7886 */ /* 0x000fca0000000100 */
[----:B------:R-:W-:-:S04]  /*302d0*/  @UP0 USEL UR6, UR25, 0x1, UP1 ;  /* 0x0000000119060887 */ /* 0x000fc80008800000 */
[----:B------:R-:W-:Y:S02]  /*302e0*/  @UP0 UIADD3 UR6, UR5, UR25, -UR6 ;  /* 0x0000001905060290 */ /* 0x000fe4000fffe806 */
[----:B------:R-:W-:-:S04]  /*302f0*/  UISETP.GT.U32.AND UP0, UPT, UR7, 0x1, UPT ;  /* 0x000000010700788c */ /* 0x000fc8000bf04070 */
[----:B------:R-:W-:-:S04]  /*30300*/  IMAD.U32 R12, RZ, RZ, UR6 ;  /* 0x00000006ff0c7e24 */ /* 0x000fc8000f8e00ff */
[----:B------:R-:W-:-:S05]  /*30310*/  @P0 IMAD.SHL.U32 R12, R12, 0x8, RZ ;  /* 0x000000080c0c0824 */ /* 0x000fca00078e00ff */
[----:B------:R-:W-:-:S04]  /*30320*/  @P0 LOP3.LUT R12, R12, 0x38, RZ, 0xc0, !PT ;  /* 0x000000380c0c0812 */ /* 0x000fc800078ec0ff */
[----:B------:R-:W-:-:S04]  /*30330*/  @P0 IADD3 R11, R11, 0x40, R12 ;  /* 0x000000400b0b0810 */ /* 0x000fc80007ffe00c */
[----:B---3--:R-:W-:-:S04]  /*30340*/  @P0 PRMT R11, R13, 0x654, R11 ;  /* 0x000006540d0b0816 */ /* 0x008fc8000000000b */
[----:B------:R0:W-:Y:S01]  /*30350*/  @P0 SYNCS.ARRIVE.TRANS64.RED.A1T0 RZ, [R11+URZ], RZ ;  /* 0x000000ff0bff09a7 */ /* 0x0001e2000810043f */
[----:B------:R-:W-:-:S13]  /*30360*/  PLOP3.LUT P0, PT, PT, PT, UP0, 0x80, 0x0 ;  /* 0x000000000000781c */ /* 0x000fda0003f0f008 */
[----:B0-----:R-:W-:Y:S05]  /*30370*/  @P0 BRA `(.L_x_34) ;  /* 0x0000000000040947 */ /* 0x001fea0003800000 */
[----:B------:R-:W-:Y:S01]  /*30380*/  BPT.TRAP 0x1 ;  /* 0x000000040000795c */ /* 0x000fe20000300000 */
.L_x_34:
[----:B------:R-:W2:Y:S01]  /*30390*/  LDL.LU R26, [R1+0x1484] ;  /* 0x00148400011a7983 */ /* 0x000ea20000300800 */
[----:B------:R-:W0:Y:S01]  /*303a0*/  LDC R24, c[0x0][0x288] ;  /* 0x0000a200ff187b82 */ /* 0x000e220000000800 */
[----:B------:R-:W-:Y:S01]  /*303b0*/  ULDC UR6, c[0x0][0x284] ;  /* 0x0000a10000067ab9 */ /* 0x000fe20000000800 */
[----:B------:R-:W1:Y:S01]  /*303c0*/  S2R R25, SR_TID.X ;  /* 0x0000000000197919 */ /* 0x000e620000002100 */
[----:B------:R-:W-:Y:S01]  /*303d0*/  USHF.R.S32.HI UR16, URZ, 0x1f, UR28 ;  /* 0x0000001f3f107899 */ /* 0x000fe2000801141c */
[----:B------:R-:W-:Y:S01]  /*303e0*/  ULDC.64 UR14, c[0x0][0x5d0] ;  /* 0x00017400000e7ab9 */ /* 0x000fe20000000a00 */
[----:B------:R-:W3:Y:S01]  /*303f0*/  LDL.LU R32, [R1+0x1480] ;  /* 0x0014800001207983 */ /* 0x000ee20000300800 */
[--C-:B-1----:R-:W-:Y:S01]  /*30400*/  SHF.R.U32.HI R13, RZ, 0x2, R25.reuse ;  /* 0x00000002ff0d7819 */ /* 0x102fe20000011619 */
[C---:B------:R-:W-:Y:S01]  /*30410*/  IMAD.SHL.U32 R27, R25.reuse, 0x2, RZ ;  /* 0x00000002191b7824 */ /* 0x040fe200078e00ff */
[----:B------:R-:W-:Y:S02]  /*30420*/  LOP3.LUT R29, R25, 0x60, RZ, 0xc0, !PT ;  /* 0x00000060191d7812 */ /* 0x000fe400078ec0ff */
[----:B------:R-:W-:-:S02]  /*30430*/  SHF.R.U32.HI R12, RZ, 0x7, R25 ;  /* 0x00000007ff0c7819 */ /* 0x000fc40000011619 */
[----:B------:R-:W-:Y:S02]  /*30440*/  LOP3.LUT R13, R13, 0x7, RZ, 0xc0, !PT ;  /* 0x000000070d0d7812 */ /* 0x000fe400078ec0ff */
[----:B------:R-:W-:Y:S02]  /*30450*/  SHF.R.U32.HI R29, RZ, 0x1, R29 ;  /* 0x00000001ff1d7819 */ /* 0x000fe4000001161d */
[----:B------:R-:W-:Y:S02]  /*30460*/  LOP3.LUT R12, R12, 0x1, RZ, 0xc0, !PT ;  /* 0x000000010c0c7812 */ /* 0x000fe400078ec0ff */
[----:B------:R-:W-:Y:S02]  /*30470*/  IADD3 R11, RZ, -R29, -R13 ;  /* 0x8000001dff0b7210 */ /* 0x000fe40007ffe80d */
[----:B------:R-:W-:Y:S01]  /*30480*/  LOP3.LUT R28, R25, 0x3, RZ, 0xc0, !PT ;  /* 0x00000003191c7812 */ /* 0x000fe200078ec0ff */
[C---:B------:R-:W-:Y:S02]  /*30490*/  IMAD.SHL.U32 R34, R12.reuse, 0x40, RZ ;  /* 0x000000400c227824 */ /* 0x040fe400078e00ff */
[----:B------:R-:W-:-:S02]  /*304a0*/  IMAD R11, R12, -0x40, R11 ;  /* 0xffffffc00c0b7824 */ /* 0x000fc400078e020b */
[----:B0-----:R-:W-:Y:S01]  /*304b0*/  IMAD R28, R28, -0x2, R24 ;  /* 0xfffffffe1c1c7824 */ /* 0x001fe200078e0218 */
[----:B------:R-:W-:Y:S01]  /*304c0*/  LOP3.LUT R34, R34, 0x40, R13, 0xe2, !PT ;  /* 0x0000004022227812 */ /* 0x000fe200078ee20d */
[----:B--2---:R-:W-:-:S04]  /*304d0*/  IMAD R26, R26, 0x180, RZ ;  /* 0x000001801a1a7824 */ /* 0x004fc800078e02ff */
[----:B------:R-:W-:Y:S01]  /*304e0*/  IMAD.IADD R28, R28, 0x1, -R26 ;  /* 0x000000011c1c7824 */ /* 0x000fe200078e0a1a */
[C---:B------:R-:W-:Y:S01]  /*304f0*/  ISETP.GE.AND P0, PT, R26.reuse, R24, PT ;  /* 0x000000181a00720c */ /* 0x040fe20003f06270 */
[----:B------:R-:W-:Y:S01]  /*30500*/  IMAD.U32 R24, RZ, RZ, UR14 ;  /* 0x0000000eff187e24 */ /* 0x000fe2000f8e00ff */
[----:B------:R-:W-:Y:S01]  /*30510*/  LOP3.LUT R26, R26, 0x6, R27, 0xf8, !PT ;  /* 0x000000061a1a7812 */ /* 0x000fe200078ef81b */
[C---:B---3--:R-:W-:Y:S02]  /*30520*/  IMAD.SHL.U32 R12, R32.reuse, 0x200, RZ ;  /* 0x00000200200c7824 */ /* 0x048fe400078e00ff */
[----:B------:R-:W-:Y:S01]  /*30530*/  IMAD.WIDE R40, R32, 0x200, RZ ;  /* 0x0000020020287825 */ /* 0x000fe200078e02ff */
[--C-:B------:R-:W-:Y:S02]  /*30540*/  SHF.R.S32.HI R27, RZ, 0x1f, R26.reuse ;  /* 0x0000001fff1b7819 */ /* 0x100fe4000001141a */
[C---:B------:R-:W-:Y:S02]  /*30550*/  IADD3 R11, -R12.reuse, UR6, R11 ;  /* 0x000000060c0b7c10 */ /* 0x040fe4000fffe10b */
[----:B------:R-:W-:Y:S01]  /*30560*/  ISETP.GE.OR P0, PT, R12, UR6, P0 ;  /* 0x000000060c007c0c */ /* 0x000fe20008706670 */
[----:B------:R-:W-:Y:S01]  /*30570*/  IMAD.MOV.U32 R12, RZ, RZ, -0x1 ;  /* 0xffffffffff0c7424 */ /* 0x000fe200078e00ff */
[----:B------:R0:W-:Y:S01]  /*30580*/  STL.64 [R1+0x98], R40 ;  /* 0x0000982801007387 */ /* 0x0001e20000100a00 */
[----:B------:R-:W-:Y:S01]  /*30590*/  UIMAD UR6, UR16, UR14, URZ ;  /* 0x0000000e100672a4 */ /* 0x000fe2000f8e023f */
[----:B------:R-:W-:Y:S01]  /*305a0*/  IMAD.WIDE.U32 R24, R24, UR28, R26 ;  /* 0x0000001c18187c25 */ /* 0x000fe2000f8e001a */
[----:B------:R-:W-:Y:S01]  /*305b0*/  LOP3.LUT R34, R40, R34, R29, 0xfe, !PT ;  /* 0x0000002228227212 */ /* 0x000fe200078efe1d */
[----:B------:R0:W-:Y:S01]  /*305c0*/  STL [R1+0x3c8], R12 ;  /* 0x0003c80c01007387 */ /* 0x0001e20000100800 */
[----:B------:R-:W-:-:S06]  /*305d0*/  UIMAD UR6, UR28, UR15, UR6 ;  /* 0x0000000f1c0672a4 */ /* 0x000fcc000f8e0206 */
[----:B------:R-:W-:Y:S01]  /*305e0*/  VIADD R25, R25, UR6 ;  /* 0x0000000619197c36 */ /* 0x000fe20008000000 */
[----:B------:R-:W-:Y:S06]  /*305f0*/  @P0 BRA `(.L_x_36) ;  /* 0x000005e400b40947 */ /* 0x000fec0003800000 */
[----:B0-----:R-:W0:Y:S01]  /*30600*/  LDC.64 R12, c[0x0][0x5c8] ;  /* 0x00017200ff0c7b82 */ /* 0x001e220000000a00 */
[----:B------:R-:W-:Y:S01]  /*30610*/  FSETP.NEU.AND P0, PT, RZ, UR26, PT ;  /* 0x0000001aff007c0b */ /* 0x000fe2000bf0d000 */
[----:B------:R-:W-:Y:S01]  /*30620*/  BSSY B0, `(.L_x_36) ;  /* 0x0005e6a000007945 */ /* 0x000fe20003800000 */
[-C--:B0-----:R-:W-:Y:S02]  /*30630*/  IMAD R29, R41, R12.reuse, RZ ;  /* 0x0000000c291d7224 */ /* 0x081fe400078e02ff */
[----:B------:R-:W-:-:S04]  /*30640*/  IMAD.WIDE.U32 R24, R34, R12, R24 ;  /* 0x0000000c22187225 */ /* 0x000fc800078e0018 */
[----:B------:R-:W-:-:S04]  /*30650*/  IMAD R29, R34, R13, R29 ;  /* 0x0000000d221d7224 */ /* 0x000fc800078e021d */
[----:B------:R-:W-:Y:S01]  /*30660*/  IMAD.IADD R29, R25, 0x1, R29 ;  /* 0x00000001191d7824 */ /* 0x000fe200078e021d */
[----:B------:R-:W-:Y:S06]  /*30670*/  @!P0 BRA `(.L_x_37) ;  /* 0x00000368006c8947 */ /* 0x000fec0003800000 */
[----:B------:R-:W-:Y:S01]  /*30680*/  ISETP.GE.AND P6, PT, R11, 0x189, PT ;  /* 0x000001890b00780c */ /* 0x000fe20003fc6270 */
[----:B-----5:R-:W-:Y:S01]  /*30690*/  STL [R1+0x14a4], R8 ;  /* 0x0014a40801007387 */ /* 0x020fe20000100800 */
[----:B------:R-:W-:Y:S01]  /*306a0*/  LOP3.LUT R3, R3, 0xffffefff, RZ, 0xc0, !PT ;  /* 0xffffefff03037812 */ /* 0x000fe200078ec0ff */
[----:B------:R-:W-:Y:S01]  /*306b0*/  ULDC.64 UR14, c[0x0][0x5b8] ;  /* 0x00016e00000e7ab9 */ /* 0x000fe20000000a00 */
[C---:B------:R-:W-:Y:S01]  /*306c0*/  ISETP.LT.OR P4, PT, R28.reuse, 0x1, !P6 ;  /* 0x000000011c00780c */ /* 0x040fe20007781670 */
[----:B------:R-:W-:Y:S01]  /*306d0*/  STL [R1+0x14a0], R2 ;  /* 0x0014a00201007387 */ /* 0x000fe20000100800 */
[C---:B------:R-:W-:Y:S01]  /*306e0*/  ISETP.LT.OR P3, PT, R28.reuse, 0x2, !P6 ;  /* 0x000000021c00780c */ /* 0x040fe20007761670 */
[----:B------:R-:W-:Y:S01]  /*306f0*/  UIMAD UR6, UR16, UR14, URZ ;  /* 0x0000000e100672a4 */ /* 0x000fe2000f8e023f */
[----:B------:R-:W-:Y:S02]  /*30700*/  ISETP.LT.OR P2, PT, R28, 0x9, !P6 ;  /* 0x000000091c00780c */ /* 0x000fe40007741670 */
[----:B------:R-:W-:Y:S01]  /*30710*/  ULDC.64 UR16, c[0x0][0x5a8] ;  /* 0x00016a0000107ab9 */ /* 0x000fe20000000a00 */
[----:B------:R-:W-:Y:S01]  /*30720*/  UIMAD UR6, UR28, UR15, UR6 ;  /* 0x0000000f1c0672a4 */ /* 0x000fe2000f8e0206 */
[----:B------:R-:W-:-:S02]  /*30730*/  ISETP.GE.AND P5, PT, R11, 0x1, PT ;  /* 0x000000010b00780c */ /* 0x000fc40003fa6270 */
[----:B------:R-:W-:-:S03]  /*30740*/  LOP3.LUT R4, R4, 0xffdfffff, RZ, 0xc0, !PT ;  /* 0xffdfffff04047812 */ /* 0x000fc600078ec0ff */
[----:B------:R-:W0:Y:S01]  /*30750*/  @!P4 LDC.64 R32, c[0x0][0x5c0] ;  /* 0x00017000ff20cb82 */ /* 0x000e220000000a00 */
[----:B------:R-:W-:Y:S01]  /*30760*/  @!P4 IMAD.MOV.U32 R36, RZ, RZ, R24 ;  /* 0x000000ffff24c224 */ /* 0x000fe200078e0018 */
[----:B------:R-:W-:Y:S01]  /*30770*/  @P4 LOP3.LUT R4, R4, 0x200000, RZ, 0xfc, !PT ;  /* 0x0020000004044812 */ /* 0x000fe200078efcff */
[----:B------:R-:W-:Y:S01]  /*30780*/  @!P4 IMAD.MOV.U32 R37, RZ, RZ, R29 ;  /* 0x000000ffff25c224 */ /* 0x000fe200078e001d */
[----:B------:R-:W-:Y:S01]  /*30790*/  @P2 LOP3.LUT R3, R3, 0x1000, RZ, 0xfc, !PT ;  /* 0x0000100003032812 */ /* 0x000fe200078efcff */
[----:B------:R-:W-:Y:S01]  /*307a0*/  @!P4 IMAD R35, R13, 0x180, RZ ;  /* 0x000001800d23c824 */ /* 0x000fe200078e02ff */
[----:B------:R-:W-:Y:S01]  /*307b0*/  LOP3.LUT R4, R4, 0xffefffff, RZ, 0xc0, !PT ;  /* 0xffefffff04047812 */ /* 0x000fe200078ec0ff */
[----:B------:R-:W-:Y:S01]  /*307c0*/  @!P4 IMAD.WIDE.U32 R36, R12, 0x180, R36 ;  /* 0x000001800c24c825 */ /* 0x000fe200078e0024 */
[----:B------:R-:W1:Y:S02]  /*307d0*/  @!P3 LDC.64 R38, c[0x0][0x5c0] ;  /* 0x00017000ff26bb82 */ /* 0x000e640000000a00 */
[----:B------:R-:W-:Y:S01]  /*307e0*/  @P3 LOP3.LUT R4, R4, 0x100000, RZ, 0xfc, !PT ;  /* 0x0010000004043812 */ /* 0x000fe200078efcff */
[----:B------:R-:W-:-:S03]  /*307f0*/  @!P4 IMAD.IADD R35, R37, 0x1, R35 ;  /* 0x000000012523c824 */ /* 0x000fc600078e0223 */
[----:B------:R-:W-:Y:S02]  /*30800*/  LOP3.LUT R4, R4, 0xbfffffff, RZ, 0xc0, !PT ;  /* 0xbfffffff04047812 */ /* 0x000fe400078ec0ff */
[----:B0-----:R-:W-:Y:S01]  /*30810*/  @!P4 IADD3 R42, P0, P1, R36, UR11, R32 ;  /* 0x0000000b242acc10 */ /* 0x001fe2000f91e020 */
[----:B------:R-:W-:Y:S01]  /*30820*/  @!P3 IMAD.MOV.U32 R32, RZ, RZ, R24 ;  /* 0x000000ffff20b224 */ /* 0x000fe200078e0018 */
[----:B------:R-:W0:Y:S02]  /*30830*/  @!P2 LDC.64 R36, c[0x0][0x5c0] ;  /* 0x00017000ff24ab82 */ /* 0x000e240000000a00 */
[----:B------:R-:W-:Y:S01]  /*30840*/  @!P4 IADD3.X R43, R35, UR10, R33, P0, P1 ;  /* 0x0000000a232bcc10 */ /* 0x000fe200087e2421 */
[----:B------:R-:W-:Y:S02]  /*30850*/  @!P3 IMAD.MOV.U32 R33, RZ, RZ, R29 ;  /* 0x000000ffff21b224 */ /* 0x000fe400078e001d */
[----:B------:R-:W-:Y:S02]  /*30860*/  @!P3 IMAD R35, R13, 0x180, RZ ;  /* 0x000001800d23b824 */ /* 0x000fe400078e02ff */
[----:B------:R-:W-:Y:S01]  /*30870*/  @!P3 IMAD.WIDE.U32 R32, R12, 0x180, R32 ;  /* 0x000001800c20b825 */ /* 0x000fe200078e0020 */
[----:B------:R1:W-:Y:S03]  /*30880*/  @!P4 STL.64 [R1+0xa8], R42 ;  /* 0x0000a82a0100c387 */ /* 0x0003e60000100a00 */
[----:B------:R-:W-:-:S02]  /*30890*/  @!P3 IMAD.IADD R33, R33, 0x1, R35 ;  /* 0x000000012121b824 */ /* 0x000fc400078e0223 */
[----:B------:R-:W-:Y:S01]  /*308a0*/  @!P2 IMAD R35, R13, 0x180, RZ ;  /* 0x000001800d23a824 */ /* 0x000fe200078e02ff */
[----:B-1----:R-:W-:Y:S01]  /*308b0*/  @!P3 IADD3 R42, P0, P1, R32, UR11, R38 ;  /* 0x0000000b202abc10 */ /* 0x002fe2000f91e026 */
[----:B------:R-:W-:-:S03]  /*308c0*/  @!P2 IMAD.MOV.U32 R32, RZ, RZ, R24 ;  /* 0x000000ffff20a224 */ /* 0x000fc600078e0018 */
[----:B------:R-:W-:Y:S01]  /*308d0*/  @!P3 IADD3.X R43, R33, UR10, R39, P0, P1 ;  /* 0x0000000a212bbc10 */ /* 0x000fe200087e2427 */
[----:B------:R-:W-:Y:S02]  /*308e0*/  @!P2 IMAD.MOV.U32 R33, RZ, RZ, R29 ;  /* 0x000000ffff21a224 */ /* 0x000fe400078e001d */
[----:B------:R-:W-:Y:S02]  /*308f0*/  @!P2 IMAD.WIDE.U32 R32, R12, 0x180, R32 ;  /* 0x000001800c20a825 */ /* 0x000fe400078e0020 */
[----:B------:R0:W-:Y:S02]  /*30900*/  @!P3 STL.64 [R1+0xb8], R42 ;  /* 0x0000b82a0100b387 */ /* 0x0001e40000100a00 */
[----:B------:R-:W-:Y:S01]  /*30910*/  @!P2 IMAD.IADD R33, R33, 0x1, R35 ;  /* 0x000000012121a824 */ /* 0x000fe200078e0223 */
[----:B0-----:R-:W-:-:S04]  /*30920*/  @!P2 IADD3 R42, P0, P1, R32, UR11, R36 ;  /* 0x0000000b202aac10 */ /* 0x001fc8000f91e024 */
[----:B------:R-:W-:-:S05]  /*30930*/  @!P2 IADD3.X R43, R33, UR10, R37, P0, P1 ;  /* 0x0000000a212bac10 */ /* 0x000fca00087e2425 */
[----:B------:R-:W-:Y:S01]  /*30940*/  @!P2 STL.64 [R1+0xe0], R42 ;  /* 0x0000e02a0100a387 */ /* 0x000fe20000100a00 */
[----:B------:R-:W-:-:S13]  /*30950*/  ISETP.LT.OR P2, PT, R28, 0xa, !P6 ;  /* 0x0000000a1c00780c */ /* 0x000fda0007741670 */
[----:B------:R-:W0:Y:S01]  /*30960*/  @!P2 LDC.64 R32, c[0x0][0x5c0] ;  /* 0x00017000ff20ab82 */ /* 0x000e220000000a00 */
[----:B------:R-:W-:Y:S01]  /*30970*/  @!P2 IMAD.MOV.U32 R36, RZ, RZ, R24 ;  /* 0x000000ffff24a224 */ /* 0x000fe200078e0018 */
[----:B------:R-:W-:Y:S01]  /*30980*/  ISETP.GE.AND P3, PT, R11, 0x9, PT ;  /* 0x000000090b00780c */ /* 0x000fe20003f66270 */
[----:B------:R-:W-:Y:S01]  /*30990*/  @!P2 IMAD.MOV.U32 R37, RZ, RZ, R29 ;  /* 0x000000ffff25a224 */ /* 0x000fe200078e001d */
[----:B------:R-:W-:Y:S01]  /*309a0*/  @P2 LOP3.LUT R4, R4, 0x40000000, RZ, 0xfc, !PT ;  /* 0x4000000004042812 */ /* 0x000fe200078efcff */
[----:B------:R-:W-:Y:S02]  /*309b0*/  @!P2 IMAD R35, R13, 0x180, RZ ;  /* 0x000001800d23a824 */ /* 0x000fe400078e02ff */
[----:B------:R-:W-:-:S04]  /*309c0*/  @!P2 IMAD.WIDE.U32 R36, R12, 0x180, R36 ;  /* 0x000001800c24a825 */ /* 0x000fc800078e0024 */
[----:B------:R-:W-:Y:S01]  /*309d0*/  @!P2 IMAD.IADD R35, R37, 0x1, R35 ;  /* 0x000000012523a824 */ /* 0x000fe200078e0223 */
[----:B0-----:R-:W-:Y:S01]  /*309e0*/  @!P2 IADD3 R38, P0, P1, R36, UR11, R32 ;  /* 0x0000000b2426ac10 */ /* 0x001fe2000f91e020 */
[----:B------:R-:W-:Y:S01]  /*309f0*/  IMAD.U32 R32, RZ, RZ, UR14 ;  /* 0x0000000eff207e24 */ /* 0x000fe2000f8e00ff */
[----:B------:R-:W-:Y:S02]  /*30a00*/  ULDC.64 UR14, c[0x0][0x5b0] ;  /* 0x00016c00000e7ab9 */ /* 0x000fe40000000a00 */
[----:B------:R-:W-:Y:S01]  /*30a10*/  @!P2 IADD3.X R39, R35, UR10, R33, P0, P1 ;  /* 0x0000000a2327ac10 */ /* 0x000fe200087e2421 */
[----:B------:R-:W-:-:S04]  /*30a20*/  IMAD.WIDE.U32 R26, R32, UR28, R26 ;  /* 0x0000001c201a7c25 */ /* 0x000fc8000f8e001a */
[----:B------:R-:W-:Y:S01]  /*30a30*/  VIADD R37, R27, UR6 ;  /* 0x000000061b257c36 */ /* 0x000fe20008000000 */
[----:B------:R-:W-:Y:S01]  /*30a40*/  @!P2 STL.64 [R1+0xe8], R38 ;  /* 0x0000e8260100a387 */ /* 0x000fe20000100a00 */
[----:B------:R-:W-:Y:S02]  /*30a50*/  IMAD.MOV.U32 R36, RZ, RZ, R26 ;  /* 0x000000ffff247224 */ /* 0x000fe400078e001a */
[----:B------:R-:W-:Y:S02]  /*30a60*/  IMAD R32, R41, UR14, RZ ;  /* 0x0000000e29207c24 */ /* 0x000fe4000f8e02ff */
[----:B------:R-:W-:-:S04]  /*30a70*/  IMAD.WIDE.U32 R26, R34, UR14, R36 ;  /* 0x0000000e221a7c25 */ /* 0x000fc8000f8e0024 */
[----:B------:R-:W-:Y:S01]  /*30a80*/  IMAD R32, R34, UR15, R32 ;  /* 0x0000000f22207c24 */ /* 0x000fe2000f8e0220 */
[----:B------:R-:W-:-:S04]  /*30a90*/  IADD3 R26, P0, R26, UR16, RZ ;  /* 0x000000101a1a7c10 */ /* 0x000fc8000ff1e0ff */
[--C-:B------:R-:W-:Y:S02]  /*30aa0*/  IADD3.X R27, R27, UR17, R32.reuse, P0, !PT ;  /* 0x000000111b1b7c10 */ /* 0x100fe400087fe420 */
[----:B------:R-:W-:Y:S02]  /*30ab0*/  ISETP.LT.OR P0, PT, R28, 0x1, !P5 ;  /* 0x000000011c00780c */ /* 0x000fe40006f01670 */
[----:B------:R-:W-:-:S11]  /*30ac0*/  PRMT R32, RZ, 0x7610, R32 ;  /* 0x00007610ff207816 */ /* 0x000fd60000000020 */
[----:B------:R-:W2:Y:S02]  /*30ad0*/  @!P0 LDG.E.U8 R32, desc[UR30][R26.64] ;  /* 0x0000001e1a208981 */ /* 0x000ea4000c1e1100 */
[----:B--2---:R-:W-:-:S04]  /*30ae0*/  LOP3.LUT R32, R32, 0xff, RZ, 0xc0, !PT ;  /* 0x000000ff20207812 */ /* 0x004fc800078ec0ff */
[----:B------:R-:W-:-:S05]  /*30af0*/  F2FP.F16.E4M3.UNPACK_B R32, R32 ;  /* 0x00000020ff20723e */ /* 0x000fca00020006ff */
[----:B------:R-:W-:-:S05]  /*30b00*/  HADD2.F32 R32, -RZ, R32.H0_H0 ;  /* 0x20000020ff207230 */ /* 0x000fca0000004100 */
[----:B------:R-:W-:-:S04]  /*30b10*/  FMUL R32, R32, UR26 ;  /* 0x0000001a20207c20 */ /* 0x000fc80008400000 */
[----:B------:R-:W-:Y:S02]  /*30b20*/  FFMA R14, R14, UR27, R32 ;  /* 0x0000001b0e0e7c23 */ /* 0x000fe40008000020 */
[----:B------:R-:W0:Y:S03]  /*30b30*/  @!P0 LDC.64 R32, c[0x0][0x5c0] ;  /* 0x00017000ff208b82 */ /* 0x000e260000000a00 */
[----:B------:R-:W-:Y:S02]  /*30b40*/  F2FP.SATFINITE.E4M3.F32.PACK_AB_MERGE_C R14, RZ, R14, RZ ;  /* 0x0000000eff0e723e */ /* 0x000fe400048070ff */
[----:B0-----:R-:W-:-:S05]  /*30b50*/  @!P0 IADD3 R32, P1, R24, R32, RZ ;  /* 0x0000002018208210 */ /* 0x001fca0007f3e0ff */
[----:B------:R-:W-:-:S05]  /*30b60*/  @!P0 IMAD.X R33, R29, 0x1, R33, P1 ;  /* 0x000000011d218824 */ /* 0x000fca00008e0621 */
[----:B------:R0:W-:Y:S01]  /*30b70*/  @!P0 STG.E.U8 desc[UR30][R32.64], R14 ;  /* 0x0000000e20008986 */ /* 0x0001e2000c10111e */
[----:B------:R-:W-:Y:S02]  /*30b80*/  ISETP.LT.OR P0, PT, R28, 0x2, !P5 ;  /* 0x000000021c00780c */ /* 0x000fe40006f01670 */
[----:B0-----:R-:W-:-:S11]  /*30b90*/  PRMT R14, RZ, 0x7610, R14 ;  /* 0x00007610ff0e7816 */ /* 0x001fd6000000000e */
[----:B------:R-:W0:Y:S01]  /*30ba0*/  @!P0 LDC.64 R32, c[0x0][0x5c0] ;  /* 0x00017000ff208b82 */ /* 0x000e220000000a00 */
[----:B------:R-:W2:Y:S01]  /*30bb0*/  @!P0 LDG.E.U8 R14, desc[UR30][R26.64+0x1] ;  /* 0x0000011e1a0e8981 */ /* 0x000ea2000c1e1100 */
[----:B0-----:R-:W-:-:S05]  /*30bc0*/  @!P0 IADD3 R32, P1, R24, R32, RZ ;  /* 0x0000002018208210 */ /* 0x001fca0007f3e0ff */
[----:B------:R-:W-:Y:S01]  /*30bd0*/  @!P0 IMAD.X R33, R29, 0x1, R33, P1 ;  /* 0x000000011d218824 */ /* 0x000fe200008e0621 */
[----:B--2---:R-:W-:-:S04]  /*30be0*/  LOP3.LUT R14, R14, 0xff, RZ, 0xc0, !PT ;  /* 0x000000ff0e0e7812 */ /* 0x004fc800078ec0ff */
[----:B------:R-:W-:-:S05]  /*30bf0*/  F2FP.F16.E4M3.UNPACK_B R14, R14 ;  /* 0x0000000eff0e723e */ /* 0x000fca00020006ff */
[----:B------:R-:W-:-:S05]  /*30c00*/  HADD2.F32 R14, -RZ, R14.H0_H0 ;  /* 0x2000000eff0e7230 */ /* 0x000fca0000004100 */
[----:B------:R-:W-:-:S04]  /*30c10*/  FMUL R14, R14, UR26 ;  /* 0x0000001a0e0e7c20 */ /* 0x000fc80008400000 */
[----:B------:R-:W-:-:S05]  /*30c20*/  FFMA R15, R15, UR27, R14 ;  /* 0x0000001b0f0f7c23 */ /* 0x000fca000800000e */
[----:B------:R-:W-:-:S05]  /*30c30*/  F2FP.SATFINITE.E4M3.F32.PACK_AB_MERGE_C R15, RZ, R15, RZ ;  /* 0x0000000fff0f723e */ /* 0x000fca00048070ff */
[----:B------:R0:W-:Y:S01]  /*30c40*/  @!P0 STG.E.U8 desc[UR30][R32.64+0x1], R15 ;  /* 0x0000010f20008986 */ /* 0x0001e2000c10111e */
[----:B------:R-:W-:-:S05]  /*30c50*/  IADD3 R14, P0, R34, 0x8, RZ ;  /* 0x00000008220e7810 */ /* 0x000fca0007f1e0ff */
[----:B0-----:R-:W-:-:S04]  /*30c60*/  IMAD.X R32, RZ, RZ, R41, P0 ;  /* 0x000000ffff207224 */ /* 0x001fc800000e0629 */
[----:B------:R-:W-:-:S04]  /*30c70*/  IMAD R32, R32, UR14, RZ ;  /* 0x0000000e20207c24 */ /* 0x000fc8000f8e02ff */
[C---:B------:R-:W-:Y:S02]  /*30c80*/  IMAD R32, R14.reuse, UR15, R32 ;  /* 0x0000000f0e207c24 */ /* 0x040fe4000f8e0220 */
[----:B------:R-:W-:-:S03]  /*30c90*/  IMAD.WIDE.U32 R14, R14, UR14, R36 ;  /* 0x0000000e0e0e7c25 */ /* 0x000fc6000f8e0024 */
        /* <DEDUP_REMOVED lines=12> */
[----:B0-----:R-:W-:-:S04]  /*30d60*/  @!P0 IADD3 R32, P1, P2, R24, UR11, R32 ;  /* 0x0000000b18208c10 */ /* 0x001fc8000fa3e020 */
[----:B------:R-:W-:-:S05]  /*30d70*/  @!P0 IADD3.X R33, R29, UR10, R33, P1, P2 ;  /* 0x0000000a1d218c10 */ /* 0x000fca0008fe4421 */
[----:B------:R0:W-:Y:S01]  /*30d80*/  @!P0 STG.E.U8 desc[UR30][R32.64], R16 ;  /* 0x0000001020008986 */ /* 0x0001e2000c10111e */
[----:B------:R-:W-:Y:S02]  /*30d90*/  ISETP.LT.OR P0, PT, R28, 0x2, !P3 ;  /* 0x000000021c00780c */ /* 0x000fe40005f01670 */
[----:B0-----:R-:W-:-:S11]  /*30da0*/  PRMT R16, RZ, 0x7610, R16 ;  /* 0x00007610ff107816 */ /* 0x001fd60000000010 */
[----:B------:R-:W0:Y:S01]  /*30db0*/  @!P0 LDC.64 R32, c[0x0][0x5c0] ;  /* 0x00017000ff208b82 */ /* 0x000e220000000a00 */
[----:B------:R-:W2:Y:S01]  /*30dc0*/  @!P0 LDG.E.U8 R16, desc[UR30][R14.64+0x1] ;  /* 0x0000011e0e108981 */ /* 0x000ea2000c1e1100 */
[----:B------:R-:W-:Y:S02]  /*30dd0*/  ISETP.LT.OR P4, PT, R28, 0x11, !P6 ;  /* 0x000000111c00780c */ /* 0x000fe40007781670 */
[----:B0-----:R-:W-:-:S04]  /*30de0*/  @!P0 IADD3 R32, P1, P2, R24, UR11, R32 ;  /* 0x0000000b18208c10 */ /* 0x001fc8000fa3e020 */
[----:B------:R-:W-:-:S07]  /*30df0*/  @!P0 IADD3.X R33, R29, UR10, R33, P1, P2 ;  /* 0x0000000a1d218c10 */ /* 0x000fce0008fe4421 */
[----:B------:R-:W-:Y:S01]  /*30e00*/  @!P4 IMAD R35, R13, 0x180, RZ ;  /* 0x000001800d23c824 */ /* 0x000fe200078e02ff */
[----:B--2---:R-:W-:-:S04]  /*30e10*/  LOP3.LUT R16, R16, 0xff, RZ, 0xc0, !PT ;  /* 0x000000ff10107812 */ /* 0x004fc800078ec0ff */
[----:B------:R-:W-:-:S05]  /*30e20*/  F2FP.F16.E4M3.UNPACK_B R16, R16 ;  /* 0x00000010ff10723e */ /* 0x000fca00020006ff */
[----:B------:R-:W-:-:S05]  /*30e30*/  HADD2.F32 R16, -RZ, R16.H0_H0 ;  /* 0x20000010ff107230 */ /* 0x000fca0000004100 */
[----:B------:R-:W-:-:S04]  /*30e40*/  FMUL R16, R16, UR26 ;  /* 0x0000001a10107c20 */ /* 0x000fc80008400000 */
[----:B------:R-:W-:-:S05]  /*30e50*/  FFMA R17, R17, UR27, R16 ;  /* 0x0000001b11117c23 */ /* 0x000fca0008000010 */
[----:B------:R-:W-:-:S05]  /*30e60*/  F2FP.SATFINITE.E4M3.F32.PACK_AB_MERGE_C R17, RZ, R17, RZ ;  /* 0x00000011ff11723e */ /* 0x000fca00048070ff */
[----:B------:R0:W-:Y:S02]  /*30e70*/  @!P0 STG.E.U8 desc[UR30][R32.64+0x1], R17 ;  /* 0x0000011120008986 */ /* 0x0001e4000c10111e */
[----:B0-----:R-:W0:Y:S01]  /*30e80*/  @!P4 LDC.64 R16, c[0x0][0x5c0] ;  /* 0x00017000ff10cb82 */ /* 0x001e220000000a00 */
[----:B------:R-:W-:Y:S02]  /*30e90*/  @!P4 IMAD.MOV.U32 R32, RZ, RZ, R24 ;  /* 0x000000ffff20c224 */ /* 0x000fe400078e0018 */
[----:B------:R-:W-:Y:S02]  /*30ea0*/  @!P4 IMAD.MOV.U32 R33, RZ, RZ, R29 ;  /* 0x000000ffff21c224 */ /* 0x000fe400078e001d */
[----:B------:R-:W-:-:S04]  /*30eb0*/  @!P4 IMAD.WIDE.U32 R32, R12, 0x180, R32 ;  /* 0x000001800c20c825 */ /* 0x000fc800078e0020 */
[----:B------:R-:W-:Y:S01]  /*30ec0*/  @!P4 IMAD.IADD R33, R33, 0x1, R35 ;  /* 0x000000012121c824 */ /* 0x000fe200078e0223 */
[----:B0-----:R-:W-:-:S04]  /*30ed0*/  @!P4 IADD3 R38, P0, P1, R32, UR11, R16 ;  /* 0x0000000b2026cc10 */ /* 0x001fc8000f91e010 */
[----:B------:R-:W-:Y:S02]  /*30ee0*/  @!P4 IADD3.X R39, R33, UR10, R17, P0, P1 ;  /* 0x0000000a2127cc10 */ /* 0x000fe400087e2411 */
        /* <DEDUP_REMOVED lines=17> */
[----:B------:R-:W-:Y:S02]  /*31000*/  ISETP.LT.OR P2, PT, R28, 0x12, !P6 ;  /* 0x000000121c00780c */ /* 0x000fe40007741670 */
[----:B0-----:R-:W-:-:S05]  /*31010*/  @!P0 IADD3 R16, P1, R24, R16, RZ ;  /* 0x0000001018108210 */ /* 0x001fca0007f3e0ff */
[----:B------:R-:W-:-:S06]  /*31020*/  @!P0 IMAD.X R17, R29, 0x1, R17, P1 ;  /* 0x000000011d118824 */ /* 0x000fcc00008e0611 */
[----:B------:R-:W-:Y:S01]  /*31030*/  @!P2 IMAD R32, R13, 0x180, RZ ;  /* 0x000001800d20a824 */ /* 0x000fe200078e02ff */
[----:B------:R-:W-:Y:S01]  /*31040*/  @!P4 STL.64 [R1+0x108], R38 ;  /* 0x000108260100c387 */ /* 0x000fe20000100a00 */
        /* <DEDUP_REMOVED lines=16> */
[----:B------:R-:W2:Y:S01]  /*31150*/  @!P0 LDG.E.U8 R16, desc[UR30][R14.64+0x8] ;  /* 0x0000081e0e108981 */ /* 0x000ea2000c1e1100 */
[----:B------:R-:W-:-:S04]  /*31160*/  LOP3.LUT R3, R3, 0xfffeffff, RZ, 0xc0, !PT ;  /* 0xfffeffff03037812 */ /* 0x000fc800078ec0ff */
[----:B------:R-:W-:-:S04]  /*31170*/  @P4 LOP3.LUT R3, R3, 0x10000, RZ, 0xfc, !PT ;  /* 0x0001000003034812 */ /* 0x000fc800078efcff */
[----:B------:R-:W-:Y:S01]  /*31180*/  LOP3.LUT R3, R3, 0xfffff7ff, RZ, 0xc0, !PT ;  /* 0xfffff7ff03037812 */ /* 0x000fe200078ec0ff */
[----:B------:R-:W-:Y:S03]  /*31190*/  @!P2 STL.64 [R1+0x100], R38 ;  /* 0x000100260100a387 */ /* 0x000fe60000100a00 */
[----:B------:R-:W-:Y:S02]  /*311a0*/  @P2 LOP3.LUT R3, R3, 0x800, RZ, 0xfc, !PT ;  /* 0x0000080003032812 */ /* 0x000fe400078efcff */
[----:B------:R-:W-:Y:S02]  /*311b0*/  PRMT R18, RZ, 0x7610, R18 ;  /* 0x00007610ff127816 */ /* 0x000fe40000000012 */
        /* <DEDUP_REMOVED lines=10> */
[----:B------:R-:W-:-:S13]  /*31260*/  ISETP.LT.OR P0, PT, R28, 0xa, !P3 ;  /* 0x0000000a1c00780c */ /* 0x000fda0005f01670 */
[----:B------:R-:W2:Y:S01]  /*31270*/  @!P0 LDG.E.U8 R18, desc[UR30][R14.64+0x9] ;  /* 0x0000091e0e128981 */ /* 0x000ea2000c1e1100 */
[----:B0-----:R-:W0:Y:S01]  /*31280*/  @!P0 LDC.64 R16, c[0x0][0x5c0] ;  /* 0x00017000ff108b82 */ /* 0x001e220000000a00 */
[----:B------:R-:W-:Y:S02]  /*31290*/  ISETP.LT.OR P4, PT, R28, 0x19, !P6 ;  /* 0x000000191c00780c */ /* 0x000fe40007781670 */
[----:B0-----:R-:W-:-:S04]  /*312a0*/  @!P0 IADD3 R16, P1, P2, R24, UR11, R16 ;  /* 0x0000000b18108c10 */ /* 0x001fc8000fa3e010 */
[----:B------:R-:W-:-:S07]  /*312b0*/  @!P0 IADD3.X R17, R29, UR10, R17, P1, P2 ;  /* 0x0000000a1d118c10 */ /* 0x000fce0008fe4411 */
[----:B------:R-:W-:Y:S02]  /*312c0*/  @!P4 IMAD.MOV.U32 R19, RZ, RZ, R29 ;  /* 0x000000ffff13c224 */ /* 0x000fe400078e001d */
        /* <DEDUP_REMOVED lines=9> */
[----:B------:R-:W-:-:S04]  /*31360*/  @!P4 IMAD.MOV.U32 R18, RZ, RZ, R24 ;  /* 0x000000ffff12c224 */ /* 0x000fc800078e0018 */
[----:B------:R-:W-:-:S04]  /*31370*/  @!P4 IMAD.WIDE.U32 R18, R12, 0x180, R18 ;  /* 0x000001800c12c825 */ /* 0x000fc800078e0012 */
[----:B------:R-:W-:Y:S01]  /*31380*/  @!P4 IMAD.IADD R19, R19, 0x1, R20 ;  /* 0x000000011313c824 */ /* 0x000fe200078e0214 */
[----:B0-----:R-:W-:-:S04]  /*31390*/  @!P4 IADD3 R32, P0, P1, R18, UR11, R16 ;  /* 0x0000000b1220cc10 */ /* 0x001fc8000f91e010 */
[----:B------:R-:W-:Y:S02]  /*313a0*/  @!P4 IADD3.X R33, R19, UR10, R17, P0, P1 ;  /* 0x0000000a1321cc10 */ /* 0x000fe400087e2411 */
[----:B------:R-:W-:Y:S02]  /*313b0*/  ISETP.LT.OR P0, PT, R28, 0x11, !P5 ;  /* 0x000000111c00780c */ /* 0x000fe40006f01670 */
[----:B------:R-:W-:-:S11]  /*313c0*/  PRMT R16, RZ, 0x7610, R16 ;  /* 0x00007610ff107816 */ /* 0x000fd60000000010 */
[----:B------:R-:W2:Y:S01]  /*313d0*/  @!P0 LDG.E.U8 R16, desc[UR30][R26.64+0x10] ;  /* 0x0000101e1a108981 */ /* 0x000ea2000c1e1100 */
        /* <DEDUP_REMOVED lines=11> */
[----:B------:R-:W-:-:S13]  /*31490*/  ISETP.LT.OR P0, PT, R28, 0x12, !P5 ;  /* 0x000000121c00780c */ /* 0x000fda0006f01670 */
[----:B------:R-:W2:Y:S01]  /*314a0*/  @!P0 LDG.E.U8 R18, desc[UR30][R26.64+0x11] ;  /* 0x0000111e1a128981 */ /* 0x000ea2000c1e1100 */
[----:B0-----:R-:W0:Y:S01]  /*314b0*/  @!P0 LDC.64 R16, c[0x0][0x5c0] ;  /* 0x00017000ff108b82 */ /* 0x001e220000000a00 */
[----:B------:R-:W-:Y:S02]  /*314c0*/  ISETP.LT.OR P2, PT, R28, 0x1a, !P6 ;  /* 0x0000001a1c00780c */ /* 0x000fe40007741670 */
[----:B0-----:R-:W-:-:S05]  /*314d0*/  @!P0 IADD3 R16, P1, R24, R16, RZ ;  /* 0x0000001018108210 */ /* 0x001fca0007f3e0ff */
[----:B------:R-:W-:-:S06]  /*314e0*/  @!P0 IMAD.X R17, R29, 0x1, R17, P1 ;  /* 0x000000011d118824 */ /* 0x000fcc00008e0611 */
[----:B------:R-:W-:Y:S02]  /*314f0*/  @!P2 IMAD.MOV.U32 R19, RZ, RZ, R29 ;  /* 0x000000ffff13a224 */ /* 0x000fe400078e001d */
        /* <DEDUP_REMOVED lines=147> */
[----:B0-----:R-:W0:Y:S02]  /*31e30*/  @!P0 LDC.64 R16, c[0x0][0x5c0] ;  /* 0x00017000ff108b82 */ /* 0x001e240000000a00 */
[----:B0-----:R-:W-:-:S05]  /*31e40*/  @!P0 IADD3 R16, P1, R24, R16, RZ ;  /* 0x0000001018108210 */ /* 0x001fca0007f3e0ff */
[----:B------:R-:W-:Y:S01]  /*31e50*/  @!P0 IMAD.X R17, R29, 0x1, R17, P1 ;  /* 0x000000011d118824 */ /* 0x000fe200008e0611 */
[----:B------:R-:W-:Y:S02]  /*31e60*/  ISETP.LT.OR P1, PT, R28, 0x21, !P3 ;  /* 0x000000211c00780c */ /* 0x000fe40005f21670 */
[----:B--2---:R-:W-:-:S04]  /*31e70*/  LOP3.LUT R18, R18, 0xff, RZ, 0xc0, !PT ;  /* 0x000000ff12127812 */ /* 0x004fc800078ec0ff */
[----:B------:R-:W-:-:S05]  /*31e80*/  F2FP.F16.E4M3.UNPACK_B R18, R18 ;  /* 0x00000012ff12723e */ /* 0x000fca00020006ff */
[----:B------:R-:W-:-:S05]  /*31e90*/  HADD2.F32 R18, -RZ, R18.H0_H0 ;  /* 0x20000012ff127230 */ /* 0x000fca0000004100 */
[----:B------:R-:W-:-:S04]  /*31ea0*/  FMUL R18, R18, UR26 ;  /* 0x0000001a12127c20 */ /* 0x000fc80008400000 */
[----:B------:R-:W-:-:S05]  /*31eb0*/  FFMA R223, R223, UR27, R18 ;  /* 0x0000001bdfdf7c23 */ /* 0x000fca0008000012 */
[----:B------:R-:W-:-:S05]  /*31ec0*/  F2FP.SATFINITE.E4M3.F32.PACK_AB_MERGE_C R223, RZ, R223, RZ ;  /* 0x000000dfffdf723e */ /* 0x000fca00048070ff */
[----:B------:R0:W-:Y:S02]  /*31ed0*/  @!P0 STG.E.U8 desc[UR30][R16.64+0x21], R223 ;  /* 0x000021df10008986 */ /* 0x0001e4000c10111e */
[----:B0-----:R-:W0:Y:S02]  /*31ee0*/  @!P1 LDC.64 R16, c[0x0][0x5c0] ;  /* 0x00017000ff109b82 */ /* 0x001e240000000a00 */
[--C-:B0-----:R-:W-:Y:S02]  /*31ef0*/  @!P1 IADD3 R20, P0, P2, R24, UR11, R16.reuse ;  /* 0x0000000b18149c10 */ /* 0x101fe4000fa1e010 */
[----:B------:R-:W-:-:S06]  /*31f00*/  PRMT R16, RZ, 0x7610, R16 ;  /* 0x00007610ff107816 */ /* 0x000fcc0000000010 */
[----:B------:R-:W2:Y:S01]  /*31f10*/  @!P1 LDG.E.U8 R16, desc[UR30][R14.64+0x20] ;  /* 0x0000201e0e109981 */ /* 0x000ea2000c1e1100 */
[----:B------:R-:W-:Y:S02]  /*31f20*/  @!P1 IADD3.X R21, R29, UR10, R17, P0, P2 ;  /* 0x0000000a1d159c10 */ /* 0x000fe400087e4411 */
[----:B------:R-:W-:Y:S02]  /*31f30*/  ISETP.LT.OR P0, PT, R28, 0x22, !P3 ;  /* 0x000000221c00780c */ /* 0x000fe40005f01670 */
[----:B------:R-:W-:Y:S01]  /*31f40*/  LOP3.LUT R3, R3, 0xfff7ffff, RZ, 0xc0, !PT ;  /* 0xfff7ffff03037812 */ /* 0x000fe200078ec0ff */
[----:B------:R0:W-:Y:S03]  /*31f50*/  @!P4 STL.64 [R1+0x220], R22 ;  /* 0x000220160100c387 */ /* 0x0001e60000100a00 */
[----:B------:R-:W-:Y:S02]  /*31f60*/  @P4 LOP3.LUT R3, R3, 0x80000, RZ, 0xfc, !PT ;  /* 0x0008000003034812 */ /* 0x000fe400078efcff */
[----:B--2---:R-:W-:-:S04]  /*31f70*/  LOP3.LUT R16, R16, 0xff, RZ, 0xc0, !PT ;  /* 0x000000ff10107812 */ /* 0x004fc800078ec0ff */
[----:B------:R-:W-:-:S05]  /*31f80*/  F2FP.F16.E4M3.UNPACK_B R16, R16 ;  /* 0x00000010ff10723e */ /* 0x000fca00020006ff */
[----:B------:R-:W-:-:S05]  /*31f90*/  HADD2.F32 R16, -RZ, R16.H0_H0 ;  /* 0x20000010ff107230 */ /* 0x000fca0000004100 */
[----:B------:R-:W-:-:S04]  /*31fa0*/  FMUL R16, R16, UR26 ;  /* 0x0000001a10107c20 */ /* 0x000fc80008400000 */
[----:B------:R-:W-:Y:S02]  /*31fb0*/  FFMA R224, R224, UR27, R16 ;  /* 0x0000001be0e07c23 */ /* 0x000fe40008000010 */
[----:B------:R-:W1:Y:S03]  /*31fc0*/  @!P0 LDC.64 R16, c[0x0][0x5c0] ;  /* 0x00017000ff108b82 */ /* 0x000e660000000a00 */
[----:B------:R-:W-:-:S05]  /*31fd0*/  F2FP.SATFINITE.E4M3.F32.PACK_AB_MERGE_C R224, RZ, R224, RZ ;  /* 0x000000e0ffe0723e */ /* 0x000fca00048070ff */
[----:B------:R2:W-:Y:S01]  /*31fe0*/  @!P1 STG.E.U8 desc[UR30][R20.64+0x20], R224 ;  /* 0x000020e014009986 */ /* 0x0005e2000c10111e */
[----:B------:R-:W-:Y:S02]  /*31ff0*/  ISETP.LT.OR P1, PT, R28, 0x29, !P3 ;  /* 0x000000291c00780c */ /* 0x000fe40005f21670 */
[----:B-1----:R-:W-:-:S04]  /*32000*/  @!P0 IADD3 R18, P2, P4, R24, UR11, R16 ;  /* 0x0000000b18128c10 */ /* 0x002fc8000fc5e010 */
[----:B------:R-:W-:-:S07]  /*32010*/  @!P0 IADD3.X R19, R29, UR10, R17, P2, P4 ;  /* 0x0000000a1d138c10 */ /* 0x000fce00097e8411 */
[----:B------:R-:W0:Y:S02]  /*32020*/  @!P1 LDC.64 R16, c[0x0][0x5c0] ;  /* 0x00017000ff109b82 */ /* 0x000e240000000a00 */
[--C-:B0-----:R-:W-:Y:S02]  /*32030*/  @!P1 IADD3 R22, P2, P4, R24, UR11, R16.reuse ;  /* 0x0000000b18169c10 */ /* 0x101fe4000fc5e010 */
[----:B------:R-:W-:-:S06]  /*32040*/  PRMT R16, RZ, 0x7610, R16 ;  /* 0x00007610ff107816 */ /* 0x000fcc0000000010 */
[----:B------:R-:W3:Y:S01]  /*32050*/  @!P0 LDG.E.U8 R16, desc[UR30][R14.64+0x21] ;  /* 0x0000211e0e108981 */ /* 0x000ee2000c1e1100 */
[----:B------:R-:W-:Y:S02]  /*32060*/  @!P1 IADD3.X R23, R29, UR10, R17, P2, P4 ;  /* 0x0000000a1d179c10 */ /* 0x000fe400097e8411 */
[----:B---3--:R-:W-:-:S04]  /*32070*/  LOP3.LUT R16, R16, 0xff, RZ, 0xc0, !PT ;  /* 0x000000ff10107812 */ /* 0x008fc800078ec0ff */
[----:B------:R-:W-:-:S05]  /*32080*/  F2FP.F16.E4M3.UNPACK_B R16, R16 ;  /* 0x00000010ff10723e */ /* 0x000fca00020006ff */
[----:B------:R-:W-:-:S05]  /*32090*/  HADD2.F32 R16, -RZ, R16.H0_H0 ;  /* 0x20000010ff107230 */ /* 0x000fca0000004100 */
[----:B------:R-:W-:-:S04]  /*320a0*/  FMUL R16, R16, UR26 ;  /* 0x0000001a10107c20 */ /* 0x000fc80008400000 */
[----:B------:R-:W-:-:S05]  /*320b0*/  FFMA R225, R225, UR27, R16 ;  /* 0x0000001be1e17c23 */ /* 0x000fca0008000010 */
[----:B------:R-:W-:-:S05]  /*320c0*/  F2FP.SATFINITE.E4M3.F32.PACK_AB_MERGE_C R225, RZ, R225, RZ ;  /* 0x000000e1ffe1723e */ /* 0x000fca00048070ff */
[----:B------:R0:W-:Y:S01]  /*320d0*/  @!P0 STG.E.U8 desc[UR30][R18.64+0x21], R225 ;  /* 0x000021e112008986 */ /* 0x0001e2000c10111e */
[----:B------:R-:W-:-:S13]  /*320e0*/  ISETP.LT.OR P0, PT, R28, 0x2a, !P3 ;  /* 0x0000002a1c00780c */ /* 0x000fda0005f01670 */
[----:B------:R-:W2:Y:S02]  /*320f0*/  @!P0 LDC.64 R16, c[0x0][0x5c0] ;  /* 0x00017000ff108b82 */ /* 0x000ea40000000a00 */
[----:B--2---:R-:W-:-:S04]  /*32100*/  @!P0 IADD3 R20, P2, P4, R24, UR11, R16 ;  /* 0x0000000b18148c10 */ /* 0x004fc8000fc5e010 */
[----:B------:R-:W-:Y:S02]  /*32110*/  @!P0 IADD3.X R21, R29, UR10, R17, P2, P4 ;  /* 0x0000000a1d158c10 */ /* 0x000fe400097e8411 */
[----:B------:R-:W-:Y:S02]  /*32120*/  ISETP.LT.OR P2, PT, R28, 0x29, !P5 ;  /* 0x000000291c00780c */ /* 0x000fe40006f41670 */
[----:B------:R-:W-:-:S11]  /*32130*/  PRMT R16, RZ, 0x7610, R16 ;  /* 0x00007610ff107816 */ /* 0x000fd60000000010 */
[----:B------:R-:W2:Y:S01]  /*32140*/  @!P2 LDG.E.U8 R16, desc[UR30][R26.64+0x28] ;  /* 0x0000281e1a10a981 */ /* 0x000ea2000c1e1100 */
[----:B0-----:R-:W-:Y:S02]  /*32150*/  PRMT R18, RZ, 0x7610, R18 ;  /* 0x00007610ff127816 */ /* 0x001fe40000000012 */
        /* <DEDUP_REMOVED lines=21> */
[----:B------:R0:W-:Y:S02]  /*322b0*/  @!P2 STG.E.U8 desc[UR30][R16.64+0x29], R227 ;  /* 0x000029e31000a986 */ /* 0x0001e4000c10111e */
[----:B0-----:R-:W-:-:S06]  /*322c0*/  PRMT R16, RZ, 0x7610, R16 ;  /* 0x00007610ff107816 */ /* 0x001fcc0000000010 */
[----:B------:R-:W2:Y:S02]  /*322d0*/  @!P1 LDG.E.U8 R16, desc[UR30][R14.64+0x28] ;  /* 0x0000281e0e109981 */ /* 0x000ea4000c1e1100 */
[----:B--2---:R-:W-:-:S04]  /*322e0*/  LOP3.LUT R16, R16, 0xff, RZ, 0xc0, !PT ;  /* 0x000000ff10107812 */ /* 0x004fc800078ec0ff */
[----:B------:R-:W-:-:S05]  /*322f0*/  F2FP.F16.E4M3.UNPACK_B R16, R16 ;  /* 0x00000010ff10723e */ /* 0x000fca00020006ff */
[----:B------:R-:W-:-:S05]  /*32300*/  HADD2.F32 R16, -RZ, R16.H0_H0 ;  /* 0x20000010ff107230 */ /* 0x000fca0000004100 */
[----:B------:R-:W-:-:S04]  /*32310*/  FMUL R16, R16, UR26 ;  /* 0x0000001a10107c20 */ /* 0x000fc80008400000 */
[--C-:B------:R-:W-:Y:S01]  /*32320*/  FFMA R228, R228, UR27, R16.reuse ;  /* 0x0000001be4e47c23 */ /* 0x100fe20008000010 */
[----:B------:R-:W-:-:S04]  /*32330*/  PRMT R16, RZ, 0x7610, R16 ;  /* 0x00007610ff107816 */ /* 0x000fc80000000010 */
[----:B------:R-:W-:-:S05]  /*32340*/  F2FP.SATFINITE.E4M3.F32.PACK_AB_MERGE_C R228, RZ, R228, RZ ;  /* 0x000000e4ffe4723e */ /* 0x000fca00048070ff */
[----:B------:R-:W-:Y:S04]  /*32350*/  @!P1 STG.E.U8 desc[UR30][R22.64+0x28], R228 ;  /* 0x000028e416009986 */ /* 0x000fe8000c10111e */
[----:B------:R-:W2:Y:S01]  /*32360*/  @!P0 LDG.E.U8 R16, desc[UR30][R14.64+0x29] ;  /* 0x0000291e0e108981 */ /* 0x000ea2000c1e1100 */
[----:B------:R-:W-:Y:S02]  /*32370*/  PRMT R18, RZ, 0x7610, R18 ;  /* 0x00007610ff127816 */ /* 0x000fe40000000012 */
[----:B--2---:R-:W-:-:S04]  /*32380*/  LOP3.LUT R16, R16, 0xff, RZ, 0xc0, !PT ;  /* 0x000000ff10107812 */ /* 0x004fc800078ec0ff */
[----:B------:R-:W-:-:S05]  /*32390*/  F2FP.F16.E4M3.UNPACK_B R16, R16 ;  /* 0x00000010ff10723e */ /* 0x000fca00020006ff */
[----:B------:R-:W-:-:S05]  /*323a0*/  HADD2.F32 R16, -RZ, R16.H0_H0 ;  /* 0x20000010ff107230 */ /* 0x000fca0000004100 */
[----:B------:R-:W-:-:S04]  /*323b0*/  FMUL R16, R16, UR26 ;  /* 0x0000001a10107c20 */ /* 0x000fc80008400000 */
[----:B------:R-:W-:-:S05]  /*323c0*/  FFMA R229, R229, UR27, R16 ;  /* 0x0000001be5e57c23 */ /* 0x000fca0008000010 */
[----:B------:R-:W-:-:S05]  /*323d0*/  F2FP.SATFINITE.E4M3.F32.PACK_AB_MERGE_C R229, RZ, R229, RZ ;  /* 0x000000e5ffe5723e */ /* 0x000fca00048070ff */
[----:B------:R-:W-:Y:S01]  /*323e0*/  @!P0 STG.E.U8 desc[UR30][R20.64+0x29], R229 ;  /* 0x000029e514008986 */ /* 0x000fe2000c10111e */
[----:B------:R-:W-:-:S13]  /*323f0*/  ISETP.LT.OR P0, PT, R28, 0x31, !P5 ;  /* 0x000000311c00780c */ /* 0x000fda0006f01670 */
[----:B------:R-:W2:Y:S01]  /*32400*/  @!P0 LDG.E.U8 R18, desc[UR30][R26.64+0x30] ;  /* 0x0000301e1a128981 */ /* 0x000ea2000c1e1100 */
[----:B------:R-:W0:Y:S02]  /*32410*/  @!P0 LDC.64 R16, c[0x0][0x5c0] ;  /* 0x00017000ff108b82 */ /* 0x000e240000000a00 */
        /* <DEDUP_REMOVED lines=9> */
[----:B------:R-:W-:Y:S02]  /*324b0*/  ISETP.LT.OR P0, PT, R28, 0x32, !P5 ;  /* 0x000000321c00780c */ /* 0x000fe40006f01670 */
[----:B------:R-:W-:-:S11]  /*324c0*/  PRMT R18, RZ, 0x7610, R18 ;  /* 0x00007610ff127816 */ /* 0x000fd60000000012 */
[----:B------:R-:W2:Y:S01]  /*324d0*/  @!P0 LDG.E.U8 R18, desc[UR30][R26.64+0x31] ;  /* 0x0000311e1a128981 */ /* 0x000ea2000c1e1100 */
[----:B0-----:R-:W0:Y:S02]  /*324e0*/  @!P0 LDC.64 R16, c[0x0][0x5c0] ;  /* 0x00017000ff108b82 */ /* 0x001e240000000a00 */
[----:B0-----:R-:W-:-:S05]  /*324f0*/  @!P0 IADD3 R16, P1, R24, R16, RZ ;  /* 0x0000001018108210 */ /* 0x001fca0007f3e0ff */
[----:B------:R-:W-:Y:S01]  /*32500*/  @!P0 IMAD.X R17, R29, 0x1, R17, P1 ;  /* 0x000000011d118824 */ /* 0x000fe200008e0611 */
[----:B------:R-:W-:-:S13]  /*32510*/  ISETP.LT.OR P4, PT, R28, 0x2a, !P6 ;  /* 0x0000002a1c00780c */ /* 0x000fda0007781670 */
[----:B------:R-:W-:Y:S02]  /*32520*/  @!P4 IMAD.MOV.U32 R38, RZ, RZ, R24 ;  /* 0x000000ffff26c224 */ /* 0x000fe400078e0018 */
[----:B------:R-:W-:Y:S02]  /*32530*/  @!P4 IMAD.MOV.U32 R39, RZ, RZ, R29 ;  /* 0x000000ffff27c224 */ /* 0x000fe400078e001d */
[----:B------:R-:W-:Y:S02]  /*32540*/  @!P4 IMAD R35, R13, 0x180, RZ ;  /* 0x000001800d23c824 */ /* 0x000fe400078e02ff */
[----:B------:R-:W-:-:S04]  /*32550*/  @!P4 IMAD.WIDE.U32 R38, R12, 0x180, R38 ;  /* 0x000001800c26c825 */ /* 0x000fc800078e0026 */
[----:B------:R-:W-:Y:S01]  /*32560*/  @!P4 IMAD.IADD R35, R39, 0x1, R35 ;  /* 0x000000012723c824 */ /* 0x000fe200078e0223 */
[----:B--2---:R-:W-:-:S04]  /*32570*/  LOP3.LUT R18, R18, 0xff, RZ, 0xc0, !PT ;  /* 0x000000ff12127812 */ /* 0x004fc800078ec0ff */
[----:B------:R-:W-:-:S05]  /*32580*/  F2FP.F16.E4M3.UNPACK_B R18, R18 ;  /* 0x00000012ff12723e */ /* 0x000fca00020006ff */
[----:B------:R-:W-:-:S05]  /*32590*/  HADD2.F32 R18, -RZ, R18.H0_H0 ;  /* 0x20000012ff127230 */ /* 0x000fca0000004100 */
[----:B------:R-:W-:-:S04]  /*325a0*/  FMUL R18, R18, UR26 ;  /* 0x0000001a12127c20 */ /* 0x000fc80008400000 */
[----:B------:R-:W-:-:S05]  /*325b0*/  FFMA R231, R231, UR27, R18 ;  /* 0x0000001be7e77c23 */ /* 0x000fca0008000012 */
[----:B------:R-:W-:-:S05]  /*325c0*/  F2FP.SATFINITE.E4M3.F32.PACK_AB_MERGE_C R231, RZ, R231, RZ ;  /* 0x000000e7ffe7723e */ /* 0x000fca00048070ff */
[----:B------:R0:W-:Y:S02]  /*325d0*/  @!P0 STG.E.U8 desc[UR30][R16.64+0x31], R231 ;  /* 0x000031e710008986 */ /* 0x0001e4000c10111e */
[----:B0-----:R-:W-:-:S05]  /*325e0*/  IADD3 R16, P0, R34, 0x80, RZ ;  /* 0x0000008022107810 */ /* 0x001fca0007f1e0ff */
[----:B------:R-:W-:-:S04]  /*325f0*/  IMAD.X R18, RZ, RZ, R41, P0 ;  /* 0x000000ffff127224 */ /* 0x000fc800000e0629 */
[----:B------:R-:W-:-:S04]  /*32600*/  IMAD R18, R18, UR14, RZ ;  /* 0x0000000e12127c24 */ /* 0x000fc8000f8e02ff */
[C---:B------:R-:W-:Y:S02]  /*32610*/  IMAD R18, R16.reuse, UR15, R18 ;  /* 0x0000000f10127c24 */ /* 0x040fe4000f8e0212 */
[----:B------:R-:W-:-:S03]  /*32620*/  IMAD.WIDE.U32 R16, R16, UR14, R36 ;  /* 0x0000000e10107c25 */ /* 0x000fc6000f8e0024 */
[----:B------:R-:W-:-:S04]  /*32630*/  IADD3 R16, P0, R16, UR16, RZ ;  /* 0x0000001010107c10 */ /* 0x000fc8000ff1e0ff */
[----:B------:R-:W-:Y:S02]  /*32640*/  IADD3.X R17, R17, UR17, R18, P0, !PT ;  /* 0x0000001111117c10 */ /* 0x000fe400087fe412 */
[----:B------:R-:W-:-:S05]  /*32650*/  IADD3 R18, P0, R34, 0x88, RZ ;  /* 0x0000008822127810 */ /* 0x000fca0007f1e0ff */
        /* <DEDUP_REMOVED lines=20> */
[----:B------:R-:W0:Y:S02]  /*327a0*/  @!P4 LDC.64 R32, c[0x0][0x5c0] ;  /* 0x00017000ff20cb82 */ /* 0x000e240000000a00 */
        /* <DEDUP_REMOVED lines=19> */
[----:B------:R-:W-:Y:S02]  /*328e0*/  LOP3.LUT R4, R4, 0xffbfffff, RZ, 0xc0, !PT ;  /* 0xffbfffff04047812 */ /* 0x000fe400078ec0ff */
[----:B------:R-:W-:Y:S02]  /*328f0*/  @!P4 STL.64 [R1+0x90], R40 ;  /* 0x000090280100c387 */ /* 0x000fe40000100a00 */
[----:B------:R-:W-:Y:S02]  /*32900*/  @P4 LOP3.LUT R4, R4, 0x400000, RZ, 0xfc, !PT ;  /* 0x0040000004044812 */ /* 0x000fe400078efcff */
[----:B------:R-:W-:Y:S02]  /*32910*/  ISETP.LT.OR P4, PT, R28, 0x31, !P6 ;  /* 0x000000311c00780c */ /* 0x000fe40007781670 */
[----:B0-----:R-:W-:-:S04]  /*32920*/  @!P0 IADD3 R32, P1, P2, R24, UR11, R32 ;  /* 0x0000000b18208c10 */ /* 0x001fc8000fa3e020 */
[----:B------:R-:W-:-:S07]  /*32930*/  @!P0 IADD3.X R33, R29, UR10, R33, P1, P2 ;  /* 0x0000000a1d218c10 */ /* 0x000fce0008fe4421 */
[----:B------:R-:W-:Y:S02]  /*32940*/  @!P4 IMAD.MOV.U32 R38, RZ, RZ, R24 ;  /* 0x000000ffff26c224 */ /* 0x000fe400078e0018 */
[----:B------:R-:W-:Y:S02]  /*32950*/  @!P4 IMAD.MOV.U32 R39, RZ, RZ, R29 ;  /* 0x000000ffff27c224 */ /* 0x000fe400078e001d */
[----:B------:R-:W-:Y:S01]  /*32960*/  @!P4 IMAD.WIDE.U32 R38, R12, 0x180, R38 ;  /* 0x000001800c26c825 */ /* 0x000fe200078e0026 */
        /* <DEDUP_REMOVED lines=8> */
[----:B------:R-:W-:-:S04]  /*329f0*/  @!P4 IMAD R35, R13, 0x180, RZ ;  /* 0x000001800d23c824 */ /* 0x000fc800078e02ff */
        /* <DEDUP_REMOVED lines=24> */
[----:B------:R-:W-:Y:S02]  /*32b80*/  @!P2 IMAD.MOV.U32 R39, RZ, RZ, R29 ;  /* 0x000000ffff27a224 */ /* 0x000fe400078e001d */
[----:B------:R-:W-:Y:S01]  /*32b90*/  @!P2 IMAD.WIDE.U32 R38, R12, 0x180, R38 ;  /* 0x000001800c26a825 */ /* 0x000fe200078e0026 */
        /* <DEDUP_REMOVED lines=19> */
[----:B------:R0:W-:Y:S03]  /*32cd0*/  @!P2 STL.64 [R1+0x1a8], R40 ;  /* 0x0001a8280100a387 */ /* 0x0001e60000100a00 */
[----:B------:R-:W-:Y:S02]  /*32ce0*/  @P2 LOP3.LUT R4, R4, 0x800000, RZ, 0xfc, !PT ;  /* 0x0080000004042812 */ /* 0x000fe400078efcff */
[----:B------:R-:W-:Y:S02]  /*32cf0*/  PRMT R35, RZ, 0x7610, R35 ;  /* 0x00007610ff237816 */ /* 0x000fe40000000023 */
[----:B--2---:R-:W-:Y:S01]  /*32d00*/  LOP3.LUT R32, R32, 0xff, RZ, 0xc0, !PT ;  /* 0x000000ff20207812 */ /* 0x004fe200078ec0ff */
[----:B0-----:R-:W2:Y:S03]  /*32d10*/  LDL.LU R40, [R1+0x900] ;  /* 0x0009000001287983 */ /* 0x001ea60000300800 */
[----:B------:R-:W-:Y:S01]  /*32d20*/  F2FP.F16.E4M3.UNPACK_B R32, R32 ;  /* 0x00000020ff20723e */ /* 0x000fe200020006ff */
[----:B------:R-:W3:Y:S04]  /*32d30*/  LDL.LU R41, [R1+0x904] ;  /* 0x0009040001297983 */ /* 0x000ee80000300800 */
        /* <DEDUP_REMOVED lines=9> */
[----:B------:R-:W4:Y:S01]  /*32dd0*/  @!P0 LDG.E.U8 R35, desc[UR30][R14.64+0x39] ;  /* 0x0000391e0e238981 */ /* 0x000f22000c1e1100 */
[----:B0-----:R-:W0:Y:S01]  /*32de0*/  @!P0 LDC.64 R32, c[0x0][0x5c0] ;  /* 0x00017000ff208b82 */ /* 0x001e220000000a00 */
[----:B------:R-:W-:Y:S02]  /*32df0*/  ISETP.LT.OR P4, PT, R28, 0x39, !P6 ;  /* 0x000000391c00780c */ /* 0x000fe40007781670 */
[----:B0-----:R-:W-:-:S04]  /*32e00*/  @!P0 IADD3 R32, P1, P2, R24, UR11, R32 ;  /* 0x0000000b18208c10 */ /* 0x001fc8000fa3e020 */
[----:B------:R-:W-:-:S07]  /*32e10*/  @!P0 IADD3.X R33, R29, UR10, R33, P1, P2 ;  /* 0x0000000a1d218c10 */ /* 0x000fce0008fe4421 */
[----:B------:R-:W-:Y:S02]  /*32e20*/  @!P4 IMAD.MOV.U32 R38, RZ, RZ, R24 ;  /* 0x000000ffff26c224 */ /* 0x000fe400078e0018 */
[----:B------:R-:W-:Y:S02]  /*32e30*/  @!P4 IMAD.MOV.U32 R39, RZ, RZ, R29 ;  /* 0x000000ffff27c224 */ /* 0x000fe400078e001d */
[----:B------:R-:W-:Y:S01]  /*32e40*/  @!P4 IMAD.WIDE.U32 R38, R12, 0x180, R38 ;  /* 0x000001800c26c825 */ /* 0x000fe200078e0026 */
[----:B----4-:R-:W-:-:S04]  /*32e50*/  LOP3.LUT R35, R35, 0xff, RZ, 0xc0, !PT ;  /* 0x000000ff23237812 */ /* 0x010fc800078ec0ff */
        /* <DEDUP_REMOVED lines=13> */
[----:B------:R-:W4:Y:S02]  /*32f30*/  @!P0 LDG.E.U8 R32, desc[UR30][R26.64+0x40] ;  /* 0x0000401e1a208981 */ /* 0x000f24000c1e1100 */
[----:B----4-:R-:W-:-:S04]  /*32f40*/  LOP3.LUT R32, R32, 0xff, RZ, 0xc0, !PT ;  /* 0x000000ff20207812 */ /* 0x010fc800078ec0ff */
[----:B------:R-:W-:-:S05]  /*32f50*/  F2FP.F16.E4M3.UNPACK_B R32, R32 ;  /* 0x00000020ff20723e */ /* 0x000fca00020006ff */
[----:B------:R-:W-:-:S05]  /*32f60*/  HADD2.F32 R32, -RZ, R32.H0_H0 ;  /* 0x20000020ff207230 */ /* 0x000fca0000004100 */
[----:B------:R-:W-:-:S04]  /*32f70*/  FMUL R32, R32, UR26 ;  /* 0x0000001a20207c20 */ /* 0x000fc80008400000 */
[----:B--2---:R-:W-:Y:S02]  /*32f80*/  FFMA R35, R40, UR27, R32 ;  /* 0x0000001b28237c23 */ /* 0x004fe40008000020 */
        /* <DEDUP_REMOVED lines=12> */
[----:B------:R-:W-:Y:S02]  /*33050*/  @!P2 IMAD.MOV.U32 R38, RZ, RZ, R24 ;  /* 0x000000ffff26a224 */ /* 0x000fe400078e0018 */
[----:B------:R-:W-:Y:S02]  /*33060*/  @!P2 IMAD.MOV.U32 R39, RZ, RZ, R29 ;  /* 0x000000ffff27a224 */ /* 0x000fe400078e001d */
[----:B------:R-:W-:Y:S01]  /*33070*/  @!P2 IMAD.WIDE.U32 R38, R12, 0x180, R38 ;  /* 0x000001800c26a825 */ /* 0x000fe200078e0026 */
[----:B------:R-:W-:Y:S04]  /*33080*/  @!P4 STL.64 [R1+0x1e8], R42 ;  /* 0x0001e82a0100c387 */ /* 0x000fe80000100a00 */
[----:B------:R-:W4:Y:S01]  /*33090*/  LDL.LU R40, [R1+0x908] ;  /* 0x0009080001287983 */ /* 0x000f220000300800 */
[----:B--2---:R-:W-:-:S04]  /*330a0*/  LOP3.LUT R35, R35, 0xff, RZ, 0xc0, !PT ;  /* 0x000000ff23237812 */ /* 0x004fc800078ec0ff */
[----:B------:R-:W-:-:S05]  /*330b0*/  F2FP.F16.E4M3.UNPACK_B R35, R35 ;  /* 0x00000023ff23723e */ /* 0x000fca00020006ff */
[----:B------:R-:W-:-:S05]  /*330c0*/  HADD2.F32 R35, -RZ, R35.H0_H0 ;  /* 0x20000023ff237230 */ /* 0x000fca0000004100 */
[----:B------:R-:W-:-:S04]  /*330d0*/  FMUL R35, R35, UR26 ;  /* 0x0000001a23237c20 */ /* 0x000fc80008400000 */
[----:B---3--:R-:W-:Y:S01]  /*330e0*/  FFMA R35, R41, UR27, R35 ;  /* 0x0000001b29237c23 */ /* 0x008fe20008000023 */
[----:B------:R-:W-:Y:S01]  /*330f0*/  LOP3.LUT R4, R4, 0xdfffffff, RZ, 0xc0, !PT ;  /* 0xdfffffff04047812 */ /* 0x000fe200078ec0ff */
[----:B------:R-:W2:Y:S03]  /*33100*/  LDL.LU R41, [R1+0x90c] ;  /* 0x00090c0001297983 */ /* 0x000ea60000300800 */
        /* <DEDUP_REMOVED lines=9> */
[----:B------:R-:W3:Y:S01]  /*331a0*/  @!P0 LDG.E.U8 R32, desc[UR30][R14.64+0x40] ;  /* 0x0000401e0e208981 */ /* 0x000ee2000c1e1100 */
[----:B------:R-:W-:-:S04]  /*331b0*/  @P4 LOP3.LUT R4, R4, 0x20000000, RZ, 0xfc, !PT ;  /* 0x2000000004044812 */ /* 0x000fc800078efcff */
[----:B------:R-:W-:Y:S01]  /*331c0*/  LOP3.LUT R4, R4, 0xfeffffff, RZ, 0xc0, !PT ;  /* 0xfeffffff04047812 */ /* 0x000fe200078ec0ff */
[----:B------:R-:W-:Y:S03]  /*331d0*/  @!P2 STL.64 [R1+0x188], R42 ;  /* 0x0001882a0100a387 */ /* 0x000fe60000100a00 */
[----:B------:R-:W-:Y:S02]  /*331e0*/  @P2 LOP3.LUT R4, R4, 0x1000000, RZ, 0xfc, !PT ;  /* 0x0100000004042812 */ /* 0x000fe400078efcff */
[----:B---3--:R-:W-:-:S04]  /*331f0*/  LOP3.LUT R32, R32, 0xff, RZ, 0xc0, !PT ;  /* 0x000000ff20207812 */ /* 0x008fc800078ec0ff */
[----:B------:R-:W-:-:S05]  /*33200*/  F2FP.F16.E4M3.UNPACK_B R32, R32 ;  /* 0x00000020ff20723e */ /* 0x000fca00020006ff */
[----:B------:R-:W-:-:S05]  /*33210*/  HADD2.F32 R32, -RZ, R32.H0_H0 ;  /* 0x20000020ff207230 */ /* 0x000fca0000004100 */
[----:B------:R-:W-:-:S04]  /*33220*/  FMUL R32, R32, UR26 ;  /* 0x0000001a20207c20 */ /* 0x000fc80008400000 */
[----:B----4-:R-:W-:Y:S02]  /*33230*/  FFMA R35, R40, UR27, R32 ;  /* 0x0000001b28237c23 */ /* 0x010fe40008000020 */
[----:B------:R-:W0:Y:S01]  /*33240*/  @!P0 LDC.64 R32, c[0x0][0x5c0] ;  /* 0x00017000ff208b82 */ /* 0x000e220000000a00 */
[----:B------:R-:W-:Y:S01]  /*33250*/  ISETP.LT.OR P4, PT, R28, 0x41, !P6 ;  /* 0x000000411c00780c */ /* 0x000fe20007781670 */
[----:B------:R-:W3:Y:S01]  /*33260*/  LDL.LU R40, [R1+0x910] ;  /* 0x0009100001287983 */ /* 0x000ee20000300800 */
[----:B------:R-:W-:Y:S02]  /*33270*/  F2FP.SATFINITE.E4M3.F32.PACK_AB_MERGE_C R35, RZ, R35, RZ ;  /* 0x00000023ff23723e */ /* 0x000fe400048070ff */
[----:B0-----:R-:W-:-:S04]  /*33280*/  @!P0 IADD3 R32, P1, P2, R24, UR11, R32 ;  /* 0x0000000b18208c10 */ /* 0x001fc8000fa3e020 */
[----:B------:R-:W-:-:S05]  /*33290*/  @!P0 IADD3.X R33, R29, UR10, R33, P1, P2 ;  /* 0x0000000a1d218c10 */ /* 0x000fca0008fe4421 */
[----:B------:R0:W-:Y:S01]  /*332a0*/  @!P0 STG.E.U8 desc[UR30][R32.64+0x40], R35 ;  /* 0x0000402320008986 */ /* 0x0001e2000c10111e */
[----:B------:R-:W-:Y:S02]  /*332b0*/  ISETP.LT.OR P0, PT, R28, 0x42, !P3 ;  /* 0x000000421c00780c */ /* 0x000fe40005f01670 */
[----:B0-----:R-:W-:-:S11]  /*332c0*/  PRMT R35, RZ, 0x7610, R35 ;  /* 0x00007610ff237816 */ /* 0x001fd60000000023 */
[----:B------:R-:W0:Y:S01]  /*332d0*/  @!P0 LDC.64 R32, c[0x0][0x5c0] ;  /* 0x00017000ff208b82 */ /* 0x000e220000000a00 */
[----:B------:R-:W4:Y:S01]  /*332e0*/  @!P0 LDG.E.U8 R35, desc[UR30][R14.64+0x41] ;  /* 0x0000411e0e238981 */ /* 0x000f22000c1e1100 */
[----:B0-----:R-:W-:-:S04]  /*332f0*/  @!P0 IADD3 R32, P1, P2, R24, UR11, R32 ;  /* 0x0000000b18208c10 */ /* 0x001fc8000fa3e020 */
[----:B------:R-:W-:Y:S01]  /*33300*/  @!P0 IADD3.X R33, R29, UR10, R33, P1, P2 ;  /* 0x0000000a1d218c10 */ /* 0x000fe20008fe4421 */
[----:B------:R-:W-:Y:S02]  /*33310*/  @!P4 IMAD.MOV.U32 R38, RZ, RZ, R24 ;  /* 0x000000ffff26c224 */ /* 0x000fe400078e0018 */
[----:B------:R-:W-:Y:S02]  /*33320*/  @!P4 IMAD.MOV.U32 R39, RZ, RZ, R29 ;  /* 0x000000ffff27c224 */ /* 0x000fe400078e001d */
[----:B------:R-:W-:Y:S01]  /*33330*/  @!P4 IMAD.WIDE.U32 R38, R12, 0x180, R38 ;  /* 0x000001800c26c825 */ /* 0x000fe200078e0026 */
[----:B----4-:R-:W-:-:S04]  /*33340*/  LOP3.LUT R35, R35, 0xff, RZ, 0xc0, !PT ;  /* 0x000000ff23237812 */ /* 0x010fc800078ec0ff */
[----:B------:R-:W-:-:S05]  /*33350*/  F2FP.F16.E4M3.UNPACK_B R35, R35 ;  /* 0x00000023ff23723e */ /* 0x000fca00020006ff */
[----:B------:R-:W-:-:S05]  /*33360*/  HADD2.F32 R35, -RZ, R35.H0_H0 ;  /* 0x20000023ff237230 */ /* 0x000fca0000004100 */
[----:B------:R-:W-:-:S04]  /*33370*/  FMUL R35, R35, UR26 ;  /* 0x0000001a23237c20 */ /* 0x000fc80008400000 */
[----:B--2---:R-:W-:Y:S02]  /*33380*/  FFMA R35, R41, UR27, R35 ;  /* 0x0000001b29237c23 */ /* 0x004fe40008000023 */
        /* <DEDUP_REMOVED lines=15> */
[----:B---3--:R-:W-:Y:S02]  /*33480*/  FFMA R35, R40, UR27, R32 ;  /* 0x0000001b28237c23 */ /* 0x008fe40008000020 */
        /* <DEDUP_REMOVED lines=8> */
[----:B------:R-:W3:Y:S01]  /*33510*/  @!P0 LDG.E.U8 R35, desc[UR30][R26.64+0x49] ;  /* 0x0000491e1a238981 */ /* 0x000ee2000c1e1100 */
        /* <DEDUP_REMOVED lines=8> */
[----:B---3--:R-:W-:-:S04]  /*335a0*/  LOP3.LUT R35, R35, 0xff, RZ, 0xc0, !PT ;  /* 0x000000ff23237812 */ /* 0x008fc800078ec0ff */
[----:B------:R-:W-:-:S05]  /*335b0*/  F2FP.F16.E4M3.UNPACK_B R35, R35 ;  /* 0x00000023ff23723e */ /* 0x000fca00020006ff */
[----:B------:R-:W-:-:S05]  /*335c0*/  HADD2.F32 R35, -RZ, R35.H0_H0 ;  /* 0x20000023ff237230 */ /* 0x000fca0000004100 */
[----:B------:R-:W-:-:S04]  /*335d0*/  FMUL R35, R35, UR26 ;  /* 0x0000001a23237c20 */ /* 0x000fc80008400000 */
[----:B--2---:R-:W-:Y:S01]  /*335e0*/  FFMA R35, R41, UR27, R35 ;  /* 0x0000001b29237c23 */ /* 0x004fe20008000023 */
        /* <DEDUP_REMOVED lines=12> */
[----:B------:R-:W-:-:S03]  /*336b0*/  @P2 LOP3.LUT R4, R4, 0x2000000, RZ, 0xfc, !PT ;  /* 0x0200000004042812 */ /* 0x000fc600078efcff */
[----:B------:R-:W-:Y:S01]  /*336c0*/  @!P2 STL.64 [R1+0x180], R42 ;  /* 0x0001802a0100a387 */ /* 0x000fe20000100a00 */
[----:B---3--:R-:W-:-:S04]  /*336d0*/  LOP3.LUT R32, R32, 0xff, RZ, 0xc0, !PT ;  /* 0x000000ff20207812 */ /* 0x008fc800078ec0ff */
[----:B------:R-:W-:-:S05]  /*336e0*/  F2FP.F16.E4M3.UNPACK_B R32, R32 ;  /* 0x00000020ff20723e */ /* 0x000fca00020006ff */
[----:B------:R-:W-:-:S05]  /*336f0*/  HADD2.F32 R32, -RZ, R32.H0_H0 ;  /* 0x20000020ff207230 */ /* 0x000fca0000004100 */
[----:B------:R-:W-:-:S04]  /*33700*/  FMUL R32, R32, UR26 ;  /* 0x0000001a20207c20 */ /* 0x000fc80008400000 */
[----:B----4-:R-:W-:Y:S02]  /*33710*/  FFMA R35, R40, UR27, R32 ;  /* 0x0000001b28237c23 */ /* 0x010fe40008000020 */
[----:B------:R-:W0:Y:S01]  /*33720*/  @!P0 LDC.64 R32, c[0x0][0x5c0] ;  /* 0x00017000ff208b82 */ /* 0x000e220000000a00 */
[----:B------:R-:W-:Y:S01]  /*33730*/  LOP3.LUT R3, R3, 0xfffffffe, RZ, 0xc0, !PT ;  /* 0xfffffffe03037812 */ /* 0x000fe200078ec0ff */
        /* <DEDUP_REMOVED lines=9> */
[----:B------:R-:W-:Y:S02]  /*337d0*/  @P4 LOP3.LUT R3, R3, 0x1, RZ, 0xfc, !PT ;  /* 0x0000000103034812 */ /* 0x000fe400078efcff */
        /* <DEDUP_REMOVED lines=1080> */
[----:B------:R-:W-:Y:S01]  /*37b60*/  @!P2 IMAD.MOV.U32 R39, RZ, RZ, R29 ;  /* 0x000000ffff27a224 */ /* 0x000fe200078e001d */
[----:B------:R-:W-:Y:S01]  /*37b70*/  @!P4 STL.64 [R1+0x2b8], R42 ;  /* 0x0002b82a0100c387 */ /* 0x000fe20000100a00 */
[----:B------:R-:W-:-:S03]  /*37b80*/  @!P2 IMAD.WIDE.U32 R38, R12, 0x180, R38 ;  /* 0x000001800c26a825 */ /* 0x000fc600078e0026 */
[----:B------:R-:W4:Y:S04]  /*37b90*/  LDL.LU R40, [R1+0x9f8] ;  /* 0x0009f80001287983 */ /* 0x000f280000300800 */
[----:B------:R-:W-:Y:S01]  /*37ba0*/  STL.64 [R1+0x1668], R26 ;  /* 0x0016681a01007387 */ /* 0x000fe20000100a00 */
        /* <DEDUP_REMOVED lines=40> */
[----:B------:R-:W-:Y:S01]  /*37e30*/  @!P4 IMAD.MOV.U32 R39, RZ, RZ, R29 ;  /* 0x000000ffff27c224 */ /* 0x000fe200078e001d */
[----:B------:R-:W-:Y:S01]  /*37e40*/  LOP3.LUT R30, R30, 0xdfffffff, RZ, 0xc0, !PT ;  /* 0xdfffffff1e1e7812 */ /* 0x000fe200078ec0ff */
[----:B------:R-:W-:Y:S01]  /*37e50*/  @!P4 IMAD.WIDE.U32 R38, R12, 0x180, R38 ;  /* 0x000001800c26c825 */ /* 0x000fe200078e0026 */
[----:B------:R-:W-:Y:S02]  /*37e60*/  STL.64 [R1+0x1670], R14 ;  /* 0x0016700e01007387 */ /* 0x000fe40000100a00 */
[----:B------:R-:W-:Y:S02]  /*37e70*/  @P3 LOP3.LUT R30, R30, 0x20000000, RZ, 0xfc, !PT ;  /* 0x200000001e1e3812 */ /* 0x000fe400078efcff */
[----:B------:R-:W-:-:S02]  /*37e80*/  ISETP.GE.AND P3, PT, R11, 0x81, PT ;  /* 0x000000810b00780c */ /* 0x000fc40003f66270 */
        /* <DEDUP_REMOVED lines=21> */
[----:B------:R-:W0:Y:S01]  /*37fe0*/  @!P0 LDC.64 R32, c[0x0][0x5c0] ;  /* 0x00017000ff208b82 */ /* 0x000e220000000a00 */
[----:B------:R-:W-:Y:S01]  /*37ff0*/  LOP3.LUT R6, R6, 0xffffefff, RZ, 0xc0, !PT ;  /* 0xffffefff06067812 */ /* 0x000fe200078ec0ff */
[----:B------:R-:W-:Y:S01]  /*38000*/  IMAD.U32 R38, RZ, RZ, UR10 ;  /* 0x0000000aff267e24 */ /* 0x000fe2000f8e00ff */
[----:B------:R-:W-:Y:S01]  /*38010*/  F2FP.SATFINITE.E4M3.F32.PACK_AB_MERGE_C R35, RZ, R35, RZ ;  /* 0x00000023ff23723e */ /* 0x000fe200048070ff */
[----:B------:R-:W3:Y:S01]  /*38020*/  LDL.LU R40, [R1+0xa08] ;  /* 0x000a080001287983 */ /* 0x000ee20000300800 */
[----:B0-----:R-:W-:Y:S01]  /*38030*/  @!P0 IADD3 R32, P1, P2, R24, UR9, R32 ;  /* 0x0000000918208c10 */ /* 0x001fe2000fa3e020 */
[----:B------:R-:W-:Y:S01]  /*38040*/  IMAD.U32 R42, RZ, RZ, UR10 ;  /* 0x0000000aff2a7e24 */ /* 0x000fe2000f8e00ff */
[----:B------:R-:W-:Y:S01]  /*38050*/  @P4 LOP3.LUT R6, R6, 0x1000, RZ, 0xfc, !PT ;  /* 0x0000100006064812 */ /* 0x000fe200078efcff */
[----:B------:R-:W4:Y:S01]  /*38060*/  LDL.LU R44, [R1+0xa0c] ;  /* 0x000a0c00012c7983 */ /* 0x000f220000300800 */
[----:B------:R-:W-:-:S02]  /*38070*/  @!P0 IADD3.X R33, R29, UR8, R33, P1, P2 ;  /* 0x000000081d218c10 */ /* 0x000fc40008fe4421 */
[C---:B------:R-:W-:Y:S01]  /*38080*/  ISETP.LT.OR P6, PT, R28.reuse, 0xba, !P6 ;  /* 0x000000ba1c00780c */ /* 0x040fe200077c1670 */
[----:B------:R-:W4:Y:S04]  /*38090*/  LDL.LU R43, [R1+0xa10] ;  /* 0x000a1000012b7983 */ /* 0x000f280000300800 */
[----:B------:R0:W-:Y:S01]  /*380a0*/  @!P0 STG.E.U8 desc[UR30][R32.64], R35 ;  /* 0x0000002320008986 */ /* 0x0001e2000c10111e */
[----:B------:R-:W-:Y:S02]  /*380b0*/  ISETP.LT.OR P0, PT, R28, 0x2, !P3 ;  /* 0x000000021c00780c */ /* 0x000fe40005f01670 */
[----:B0-----:R-:W-:-:S11]  /*380c0*/  PRMT R35, RZ, 0x7610, R35 ;  /* 0x00007610ff237816 */ /* 0x001fd60000000023 */
[----:B------:R-:W0:Y:S01]  /*380d0*/  @!P0 LDC.64 R32, c[0x0][0x5c0] ;  /* 0x00017000ff208b82 */ /* 0x000e220000000a00 */
[----:B------:R-:W2:Y:S01]  /*380e0*/  @!P0 LDG.E.U8 R35, desc[UR30][R16.64+0x1] ;  /* 0x0000011e10238981 */ /* 0x000ea2000c1e1100 */
[----:B0-----:R-:W-:-:S04]  /*380f0*/  @!P0 IADD3 R32, P1, P2, R24, UR9, R32 ;  /* 0x0000000918208c10 */ /* 0x001fc8000fa3e020 */
[----:B------:R-:W-:Y:S02]  /*38100*/  @!P0 IADD3.X R33, R29, UR8, R33, P1, P2 ;  /* 0x000000081d218c10 */ /* 0x000fe40008fe4421 */
[----:B------:R-:W-:-:S04]  /*38110*/  ISETP.GE.AND P2, PT, R11, 0x89, PT ;  /* 0x000000890b00780c */ /* 0x000fc80003f46270 */
        /* <DEDUP_REMOVED lines=9> */
[----:B------:R-:W-:-:S05]  /*381b0*/  IMAD.U32 R35, RZ, RZ, UR11 ;  /* 0x0000000bff237e24 */ /* 0x000fca000f8e00ff */
[----:B------:R-:W-:-:S04]  /*381c0*/  @!P1 IADD3 R35, P0, P4, R35, UR9, R24 ;  /* 0x0000000923239c10 */ /* 0x000fc8000fc1e018 */
[----:B------:R-:W-:Y:S02]  /*381d0*/  @!P1 IADD3.X R38, R38, UR8, R29, P0, P4 ;  /* 0x0000000826269c10 */ /* 0x000fe400087e841d */
[----:B0-----:R-:W-:Y:S02]  /*381e0*/  @!P1 IADD3 R32, P0, R35, R32, RZ ;  /* 0x0000002023209210 */ /* 0x001fe40007f1e0ff */
[----:B------:R-:W-:-:S06]  /*381f0*/  PRMT R35, RZ, 0x7610, R35 ;  /* 0x00007610ff237816 */ /* 0x000fcc0000000023 */
[----:B------:R-:W2:Y:S01]  /*38200*/  @!P1 LDG.E.U8 R35, desc[UR30][R18.64] ;  /* 0x0000001e12239981 */ /* 0x000ea2000c1e1100 */
[----:B------:R-:W-:Y:S01]  /*38210*/  @!P1 IMAD.X R33, R38, 0x1, R33, P0 ;  /* 0x0000000126219824 */ /* 0x000fe200000e0621 */
[----:B------:R-:W-:Y:S01]  /*38220*/  ISETP.LT.OR P0, PT, R28, 0x2, !P2 ;  /* 0x000000021c00780c */ /* 0x000fe20005701670 */
[----:B------:R-:W-:Y:S02]  /*38230*/  IMAD.U32 R38, RZ, RZ, UR11 ;  /* 0x0000000bff267e24 */ /* 0x000fe4000f8e00ff */
[----:B------:R-:W-:-:S10]  /*38240*/  @!P6 IMAD.MOV.U32 R39, RZ, RZ, R29 ;  /* 0x000000ffff27e224 */ /* 0x000fd400078e001d */
[----:B------:R-:W-:-:S04]  /*38250*/  @!P0 IADD3 R38, P4, P5, R38, UR9, R24 ;  /* 0x0000000926268c10 */ /* 0x000fc8000fd9e018 */
[----:B------:R-:W-:Y:S02]  /*38260*/  @!P0 IADD3.X R42, R42, UR8, R29, P4, P5 ;  /* 0x000000082a2a8c10 */ /* 0x000fe4000a7ea41d */
[----:B--2---:R-:W-:-:S04]  /*38270*/  LOP3.LUT R35, R35, 0xff, RZ, 0xc0, !PT ;  /* 0x000000ff23237812 */ /* 0x004fc800078ec0ff */
[----:B------:R-:W-:-:S05]  /*38280*/  F2FP.F16.E4M3.UNPACK_B R35, R35 ;  /* 0x00000023ff23723e */ /* 0x000fca00020006ff */
[----:B------:R-:W-:-:S05]  /*38290*/  HADD2.F32 R35, -RZ, R35.H0_H0 ;  /* 0x20000023ff237230 */ /* 0x000fca0000004100 */
[----:B------:R-:W-:-:S04]  /*382a0*/  FMUL R35, R35, UR26 ;  /* 0x0000001a23237c20 */ /* 0x000fc80008400000 */
[----:B---3--:R-:W-:Y:S02]  /*382b0*/  FFMA R35, R40, UR27, R35 ;  /* 0x0000001b28237c23 */ /* 0x008fe40008000023 */
[----:B------:R-:W0:Y:S03]  /*382c0*/  @!P0 LDC.64 R40, c[0x0][0x5c0] ;  /* 0x00017000ff288b82 */ /* 0x000e260000000a00 */
[----:B------:R-:W-:-:S05]  /*382d0*/  F2FP.SATFINITE.E4M3.F32.PACK_AB_MERGE_C R35, RZ, R35, RZ ;  /* 0x00000023ff23723e */ /* 0x000fca00048070ff */
[----:B------:R1:W-:Y:S02]  /*382e0*/  @!P1 STG.E.U8 desc[UR30][R32.64], R35 ;  /* 0x0000002320009986 */ /* 0x0003e4000c10111e */
[----:B-1----:R-:W1:Y:S01]  /*382f0*/  @!P6 LDC.64 R32, c[0x0][0x5c0] ;  /* 0x00017000ff20eb82 */ /* 0x002e620000000a00 */
[----:B0-----:R-:W-:Y:S01]  /*38300*/  @!P0 IADD3 R40, P1, R38, R40, RZ ;  /* 0x0000002826288210 */ /* 0x001fe20007f3e0ff */
[----:B------:R-:W-:-:S04]  /*38310*/  @!P6 IMAD.MOV.U32 R38, RZ, RZ, R24 ;  /* 0x000000ffff26e224 */ /* 0x000fc800078e0018 */
[----:B------:R-:W-:-:S03]  /*38320*/  @!P6 IMAD.WIDE.U32 R38, R12, 0x180, R38 ;  /* 0x000001800c26e825 */ /* 0x000fc600078e0026 */
[--C-:B-1----:R-:W-:Y:S02]  /*38330*/  @!P6 IADD3 R26, P4, P5, R38, UR11, R32.reuse ;  /* 0x0000000b261aec10 */ /* 0x102fe4000fd9e020 */
[----:B------:R-:W-:-:S06]  /*38340*/  PRMT R32, RZ, 0x7610, R32 ;  /* 0x00007610ff207816 */ /* 0x000fcc0000000020 */
[----:B------:R-:W2:Y:S01]  /*38350*/  @!P0 LDG.E.U8 R32, desc[UR30][R18.64+0x1] ;  /* 0x0000011e12208981 */ /* 0x000ea2000c1e1100 */
[----:B------:R-:W-:Y:S01]  /*38360*/  @!P0 IMAD.X R41, R42, 0x1, R41, P1 ;  /* 0x000000012a298824 */ /* 0x000fe200008e0629 */
[----:B------:R-:W-:Y:S01]  /*38370*/  ISETP.LT.OR P1, PT, R28, 0x9, !P3 ;  /* 0x000000091c00780c */ /* 0x000fe20005f21670 */
[----:B------:R-:W-:-:S04]  /*38380*/  @!P6 IMAD R35, R13, 0x180, RZ ;  /* 0x000001800d23e824 */ /* 0x000fc800078e02ff */
[----:B------:R-:W-:-:S05]  /*38390*/  @!P6 IMAD.IADD R35, R39, 0x1, R35 ;  /* 0x000000012723e824 */ /* 0x000fca00078e0223 */
[----:B------:R-:W-:Y:S02]  /*383a0*/  @!P6 IADD3.X R27, R35, UR10, R33, P4, P5 ;  /* 0x0000000a231bec10 */ /* 0x000fe4000a7ea421 */
[----:B--2---:R-:W-:-:S04]  /*383b0*/  LOP3.LUT R32, R32, 0xff, RZ, 0xc0, !PT ;  /* 0x000000ff20207812 */ /* 0x004fc800078ec0ff */
[----:B------:R-:W-:-:S05]  /*383c0*/  F2FP.F16.E4M3.UNPACK_B R32, R32 ;  /* 0x00000020ff20723e */ /* 0x000fca00020006ff */
[----:B------:R-:W-:-:S05]  /*383d0*/  HADD2.F32 R32, -RZ, R32.H0_H0 ;  /* 0x20000020ff207230 */ /* 0x000fca0000004100 */
[----:B------:R-:W-:-:S04]  /*383e0*/  FMUL R32, R32, UR26 ;  /* 0x0000001a20207c20 */ /* 0x000fc80008400000 */
[----:B----4-:R-:W-:Y:S02]  /*383f0*/  FFMA R32, R44, UR27, R32 ;  /* 0x0000001b2c207c23 */ /* 0x010fe40008000020 */
[----:B------:R-:W2:Y:S03]  /*38400*/  LDL.LU R44, [R1+0xa14] ;  /* 0x000a1400012c7983 */ /* 0x000ea60000300800 */
[----:B------:R-:W-:-:S05]  /*38410*/  F2FP.SATFINITE.E4M3.F32.PACK_AB_MERGE_C R32, RZ, R32, RZ ;  /* 0x00000020ff20723e */ /* 0x000fca00048070ff */
[----:B------:R0:W-:Y:S02]  /*38420*/  @!P0 STG.E.U8 desc[UR30][R40.64+0x1], R32 ;  /* 0x0000012028008986 */ /* 0x0001e4000c10111e */
[----:B0-----:R-:W0:Y:S02]  /*38430*/  @!P1 LDC.64 R32, c[0x0][0x5c0] ;  /* 0x00017000ff209b82 */ /* 0x001e240000000a00 */
[--C-:B0-----:R-:W-:Y:S02]  /*38440*/  @!P1 IADD3 R40, P0, P4, R24, UR9, R32.reuse ;  /* 0x0000000918289c10 */ /* 0x101fe4000fc1e020 */
[----:B------:R-:W-:-:S06]  /*38450*/  PRMT R32, RZ, 0x7610, R32 ;  /* 0x00007610ff207816 */ /* 0x000fcc0000000020 */
[----:B------:R-:W3:Y:S01]  /*38460*/  @!P1 LDG.E.U8 R32, desc[UR30][R16.64+0x8] ;  /* 0x0000081e10209981 */ /* 0x000ee2000c1e1100 */
[----:B------:R-:W-:Y:S02]  /*38470*/  @!P1 IADD3.X R41, R29, UR8, R33, P0, P4 ;  /* 0x000000081d299c10 */ /* 0x000fe400087e8421 */
[----:B------:R-:W-:Y:S02]  /*38480*/  ISETP.LT.OR P0, PT, R28, 0xa, !P3 ;  /* 0x0000000a1c00780c */ /* 0x000fe40005f01670 */
[----:B---3--:R-:W-:-:S04]  /*38490*/  LOP3.LUT R32, R32, 0xff, RZ, 0xc0, !PT ;  /* 0x000000ff20207812 */ /* 0x008fc800078ec0ff */
[----:B------:R-:W-:-:S05]  /*384a0*/  F2FP.F16.E4M3.UNPACK_B R32, R32 ;  /* 0x00000020ff20723e */ /* 0x000fca00020006ff */
[----:B------:R-:W-:-:S05]  /*384b0*/  HADD2.F32 R32, -RZ, R32.H0_H0 ;  /* 0x20000020ff207230 */ /* 0x000fca0000004100 */
[----:B------:R-:W-:-:S04]  /*384c0*/  FMUL R32, R32, UR26 ;  /* 0x0000001a20207c20 */ /* 0x000fc80008400000 */
[----:B------:R-:W-:Y:S02]  /*384d0*/  FFMA R35, R43, UR27, R32 ;  /* 0x0000001b2b237c23 */ /* 0x000fe40008000020 */
[----:B------:R-:W0:Y:S01]  /*384e0*/  @!P0 LDC.64 R32, c[0x0][0x5c0] ;  /* 0x00017000ff208b82 */ /* 0x000e220000000a00 */
[----:B------:R-:W3:Y:S02]  /*384f0*/  LDL.LU R43, [R1+0xa18] ;  /* 0x000a1800012b7983 */ /* 0x000ee40000300800 */
[----:B------:R-:W-:-:S05]  /*38500*/  F2FP.SATFINITE.E4M3.F32.PACK_AB_MERGE_C R35, RZ, R35, RZ ;  /* 0x00000023ff23723e */ /* 0x000fca00048070ff */
[----:B------:R1:W-:Y:S01]  /*38510*/  @!P1 STG.E.U8 desc[UR30][R40.64+0x8], R35 ;  /* 0x0000082328009986 */ /* 0x0003e2000c10111e */
[----:B------:R-:W-:Y:S02]  /*38520*/  ISETP.LT.OR P1, PT, R28, 0x11, !P3 ;  /* 0x000000111c00780c */ /* 0x000fe40005f21670 */
[----:B0-----:R-:W-:-:S04]  /*38530*/  @!P0 IADD3 R38, P4, P5, R24, UR9, R32 ;  /* 0x0000000918268c10 */ /* 0x001fc8000fd9e020 */
[----:B------:R-:W-:-:S07]  /*38540*/  @!P0 IADD3.X R39, R29, UR8, R33, P4, P5 ;  /* 0x000000081d278c10 */ /* 0x000fce000a7ea421 */
[----:B------:R-:W0:Y:S02]  /*38550*/  @!P1 LDC.64 R32, c[0x0][0x5c0] ;  /* 0x00017000ff209b82 */ /* 0x000e240000000a00 */
[--C-:B0-----:R-:W-:Y:S02]  /*38560*/  @!P1 IADD3 R46, P4, P5, R24, UR9, R32.reuse ;  /* 0x00000009182e9c10 */ /* 0x101fe4000fd9e020 */
[----:B------:R-:W-:-:S06]  /*38570*/  PRMT R32, RZ, 0x7610, R32 ;  /* 0x00007610ff207816 */ /* 0x000fcc0000000020 */
[----:B------:R-:W4:Y:S01]  /*38580*/  @!P0 LDG.E.U8 R32, desc[UR30][R16.64+0x9] ;  /* 0x0000091e10208981 */ /* 0x000f22000c1e1100 */
[----:B------:R-:W-:Y:S01]  /*38590*/  @!P1 IADD3.X R47, R29, UR8, R33, P4, P5 ;  /* 0x000000081d2f9c10 */ /* 0x000fe2000a7ea421 */
[----:B-1----:R-:W-:Y:S01]  /*385a0*/  IMAD.U32 R35, RZ, RZ, UR11 ;  /* 0x0000000bff237e24 */ /* 0x002fe2000f8e00ff */
[----:B----4-:R-:W-:-:S04]  /*385b0*/  LOP3.LUT R32, R32, 0xff, RZ, 0xc0, !PT ;  /* 0x000000ff20207812 */ /* 0x010fc800078ec0ff */
[----:B------:R-:W-:-:S05]  /*385c0*/  F2FP.F16.E4M3.UNPACK_B R32, R32 ;  /* 0x00000020ff20723e */ /* 0x000fca00020006ff */
[----:B------:R-:W-:-:S05]  /*385d0*/  HADD2.F32 R32, -RZ, R32.H0_H0 ;  /* 0x20000020ff207230 */ /* 0x000fca0000004100 */
[----:B------:R-:W-:-:S04]  /*385e0*/  FMUL R32, R32, UR26 ;  /* 0x0000001a20207c20 */ /* 0x000fc80008400000 */
[----:B--2---:R-:W-:Y:S01]  /*385f0*/  FFMA R32, R44, UR27, R32 ;  /* 0x0000001b2c207c23 */ /* 0x004fe20008000020 */
[----:B------:R-:W-:Y:S01]  /*38600*/  LOP3.LUT R6, R6, 0xfffffff7, RZ, 0xc0, !PT ;  /* 0xfffffff706067812 */ /* 0x000fe200078ec0ff */
[----:B------:R-:W-:Y:S01]  /*38610*/  IMAD.U32 R40, RZ, RZ, UR11 ;  /* 0x0000000bff287e24 */ /* 0x000fe2000f8e00ff */
[----:B------:R-:W-:Y:S01]  /*38620*/  LOP3.LUT R0, R0, 0xfffffffe, RZ, 0xc0, !PT ;  /* 0xfffffffe00007812 */ /* 0x000fe200078ec0ff */
[----:B------:R-:W-:Y:S01]  /*38630*/  IMAD.U32 R42, RZ, RZ, UR10 ;  /* 0x0000000aff2a7e24 */ /* 0x000fe2000f8e00ff */
[----:B------:R-:W-:Y:S01]  /*38640*/  F2FP.SATFINITE.E4M3.F32.PACK_AB_MERGE_C R32, RZ, R32, RZ ;  /* 0x00000020ff20723e */ /* 0x000fe200048070ff */
[----:B------:R-:W2:Y:S04]  /*38650*/  LDL.LU R44, [R1+0xa1c] ;  /* 0x000a1c00012c7983 */ /* 0x000ea80000300800 */
[----:B------:R0:W-:Y:S01]  /*38660*/  @!P0 STG.E.U8 desc[UR30][R38.64+0x9], R32 ;  /* 0x0000092026008986 */ /* 0x0001e2000c10111e */
[----:B------:R-:W-:-:S13]  /*38670*/  ISETP.LT.OR P0, PT, R28, 0x9, !P2 ;  /* 0x000000091c00780c */ /* 0x000fda0005701670 */
[----:B0-----:R-:W0:Y:S01]  /*38680*/  @!P0 LDC.64 R32, c[0x0][0x5c0] ;  /* 0x00017000ff208b82 */ /* 0x001e220000000a00 */
[----:B------:R-:W-:Y:S01]  /*38690*/  IMAD.U32 R38, RZ, RZ, UR10 ;  /* 0x0000000aff267e24 */ /* 0x000fe2000f8e00ff */
[----:B------:R-:W-:-:S04]  /*386a0*/  @!P0 IADD3 R35, P4, P5, R35, UR9, R24 ;  /* 0x0000000923238c10 */ /* 0x000fc8000fd9e018 */
[----:B------:R-:W-:Y:S02]  /*386b0*/  @!P0 IADD3.X R38, R38, UR8, R29, P4, P5 ;  /* 0x0000000826268c10 */ /* 0x000fe4000a7ea41d */
[----:B0-----:R-:W-:Y:S02]  /*386c0*/  @!P0 IADD3 R32, P4, R35, R32, RZ ;  /* 0x0000002023208210 */ /* 0x001fe40007f9e0ff */
[----:B------:R-:W-:-:S06]  /*386d0*/  PRMT R35, RZ, 0x7610, R35 ;  /* 0x00007610ff237816 */ /* 0x000fcc0000000023 */
[----:B------:R-:W4:Y:S01]  /*386e0*/  @!P0 LDG.E.U8 R35, desc[UR30][R18.64+0x8] ;  /* 0x0000081e12238981 */ /* 0x000f22000c1e1100 */
[----:B------:R-:W-:Y:S01]  /*386f0*/  @!P0 IMAD.X R33, R38, 0x1, R33, P4 ;  /* 0x0000000126218824 */ /* 0x000fe200020e0621 */
[----:B------:R-:W-:-:S13]  /*38700*/  ISETP.LT.OR P4, PT, R28, 0xa, !P2 ;  /* 0x0000000a1c00780c */ /* 0x000fda0005781670 */
[----:B------:R-:W0:Y:S01]  /*38710*/  @!P4 LDC.64 R38, c[0x0][0x5c0] ;  /* 0x00017000ff26cb82 */ /* 0x000e220000000a00 */
[----:B------:R-:W-:Y:S02]  /*38720*/  @P6 LOP3.LUT R6, R6, 0x8, RZ, 0xfc, !PT ;  /* 0x0000000806066812 */ /* 0x000fe400078efcff */
[----:B------:R-:W-:-:S04]  /*38730*/  @!P4 IADD3 R40, P5, P6, R40, UR9, R24 ;  /* 0x000000092828cc10 */ /* 0x000fc8000febe018 */
[----:B------:R-:W-:Y:S02]  /*38740*/  @!P4 IADD3.X R42, R42, UR8, R29, P5, P6 ;  /* 0x000000082a2acc10 */ /* 0x000fe4000afec41d */
[----:B0-----:R-:W-:-:S13]  /*38750*/  @!P4 IADD3 R38, P5, R40, R38, RZ ;  /* 0x000000262826c210 */ /* 0x001fda0007fbe0ff */
[----:B------:R-:W-:Y:S02]  /*38760*/  @P5 LOP3.LUT R0, R0, 0x1, RZ, 0xfc, !PT ;  /* 0x0000000100005812 */ /* 0x000fe400078efcff */
[----:B----4-:R-:W-:-:S04]  /*38770*/  LOP3.LUT R35, R35, 0xff, RZ, 0xc0, !PT ;  /* 0x000000ff23237812 */ /* 0x010fc800078ec0ff */
[----:B------:R-:W-:-:S05]  /*38780*/  F2FP.F16.E4M3.UNPACK_B R35, R35 ;  /* 0x00000023ff23723e */ /* 0x000fca00020006ff */
[----:B------:R-:W-:-:S05]  /*38790*/  HADD2.F32 R35, -RZ, R35.H0_H0 ;  /* 0x20000023ff237230 */ /* 0x000fca0000004100 */
[----:B------:R-:W-:-:S04]  /*387a0*/  FMUL R35, R35, UR26 ;  /* 0x0000001a23237c20 */ /* 0x000fc80008400000 */
[----:B---3--:R-:W-:Y:S02]  /*387b0*/  FFMA R35, R43, UR27, R35 ;  /* 0x0000001b2b237c23 */ /* 0x008fe40008000023 */
[----:B------:R-:W3:Y:S03]  /*387c0*/  LDL.LU R43, [R1+0xa20] ;  /* 0x000a2000012b7983 */ /* 0x000ee60000300800 */
[----:B------:R-:W-:Y:S01]  /*387d0*/  F2FP.SATFINITE.E4M3.F32.PACK_AB_MERGE_C R35, RZ, R35, RZ ;  /* 0x00000023ff23723e */ /* 0x000fe200048070ff */
[----:B------:R-:W4:Y:S04]  /*387e0*/  LDL.LU R48, [R1+0xa24] ;  /* 0x000a240001307983 */ /* 0x000f280000300800 */
[----:B------:R0:W-:Y:S01]  /*387f0*/  @!P0 STG.E.U8 desc[UR30][R32.64+0x8], R35 ;  /* 0x0000082320008986 */ /* 0x0001e2000c10111e */
[----:B------:R-:W-:-:S02]  /*38800*/  ISETP.LT.OR P0, PT, R28, 0x12, !P3 ;  /* 0x000000121c00780c */ /* 0x000fc40005f01670 */
[----:B------:R-:W-:Y:S01]  /*38810*/  LOP3.LUT R31, R31, 0xfffffffb, RZ, 0xc0, !PT ;  /* 0xfffffffb1f1f7812 */ /* 0x000fe200078ec0ff */
[----:B------:R-:W4:Y:S10]  /*38820*/  LDL.LU R49, [R1+0xa28] ;  /* 0x000a280001317983 */ /* 0x000f340000300800 */
[----:B0-----:R-:W0:Y:S02]  /*38830*/  @!P0 LDC.64 R32, c[0x0][0x5c0] ;  /* 0x00017000ff208b82 */ /* 0x001e240000000a00 */
[----:B0-----:R-:W-:-:S02]  /*38840*/  @!P0 IADD3 R40, P5, P6, R24, UR9, R32 ;  /* 0x0000000918288c10 */ /* 0x001fc4000febe020 */
[----:B------:R-:W-:-:S06]  /*38850*/  PRMT R32, RZ, 0x7610, R32 ;  /* 0x00007610ff207816 */ /* 0x000fcc0000000020 */
[----:B------:R-:W2:Y:S01]  /*38860*/  @!P4 LDG.E.U8 R32, desc[UR30][R18.64+0x9] ;  /* 0x0000091e1220c981 */ /* 0x000ea2000c1e1100 */
[----:B------:R-:W-:Y:S02]  /*38870*/  @!P0 IADD3.X R41, R29, UR8, R33, P5, P6 ;  /* 0x000000081d298c10 */ /* 0x000fe4000afec421 */
[----:B------:R-:W-:Y:S02]  /*38880*/  ISETP.LT.OR P5, PT, R28, 0x19, !P3 ;  /* 0x000000191c00780c */ /* 0x000fe40005fa1670 */
[----:B------:R-:W-:-:S05]  /*38890*/  LOP3.LUT P6, RZ, R0, 0x1, RZ, 0xc0, !PT ;  /* 0x0000000100ff7812 */ /* 0x000fca00078cc0ff */
        /* <DEDUP_REMOVED lines=14> */
[----:B------:R-:W-:Y:S02]  /*38980*/  @P5 LOP3.LUT R31, R31, 0x4, RZ, 0xfc, !PT ;  /* 0x000000041f1f5812 */ /* 0x000fe400078efcff */
[----:B--2---:R-:W-:-:S04]  /*38990*/  LOP3.LUT R32, R32, 0xff, RZ, 0xc0, !PT ;  /* 0x000000ff20207812 */ /* 0x004fc800078ec0ff */
[----:B------:R-:W-:-:S05]  /*389a0*/  F2FP.F16.E4M3.UNPACK_B R32, R32 ;  /* 0x00000020ff20723e */ /* 0x000fca00020006ff */
[----:B------:R-:W-:-:S05]  /*389b0*/  HADD2.F32 R32, -RZ, R32.H0_H0 ;  /* 0x20000020ff207230 */ /* 0x000fca0000004100 */
[----:B------:R-:W-:-:S04]  /*389c0*/  FMUL R32, R32, UR26 ;  /* 0x0000001a20207c20 */ /* 0x000fc80008400000 */
[----:B---3--:R-:W-:Y:S02]  /*389d0*/  FFMA R35, R43, UR27, R32 ;  /* 0x0000001b2b237c23 */ /* 0x008fe40008000020 */
[----:B------:R-:W0:Y:S02]  /*389e0*/  @!P4 LDC.64 R32, c[0x0][0x5c0] ;  /* 0x00017000ff20cb82 */ /* 0x000e240000000a00 */
[----:B0-----:R-:W-:-:S04]  /*389f0*/  @!P4 IADD3 R42, P5, P6, R24, UR9, R32 ;  /* 0x00000009182acc10 */ /* 0x001fc8000febe020 */
[----:B------:R-:W-:Y:S02]  /*38a00*/  @!P4 IADD3.X R43, R29, UR8, R33, P5, P6 ;  /* 0x000000081d2bcc10 */ /* 0x000fe4000afec421 */
[----:B------:R-:W-:-:S13]  /*38a10*/  ISETP.LT.OR P5, PT, R28, 0x21, !P3 ;  /* 0x000000211c00780c */ /* 0x000fda0005fa1670 */
[----:B------:R-:W0:Y:S01]  /*38a20*/  @!P5 LDC.64 R32, c[0x0][0x5c0] ;  /* 0x00017000ff20db82 */ /* 0x000e220000000a00 */
[----:B------:R-:W-:-:S05]  /*38a30*/  F2FP.SATFINITE.E4M3.F32.PACK_AB_MERGE_C R35, RZ, R35, RZ ;  /* 0x00000023ff23723e */ /* 0x000fca00048070ff */
[----:B------:R1:W-:Y:S01]  /*38a40*/  @!P1 STG.E.U8 desc[UR30][R46.64+0x10], R35 ;  /* 0x000010232e009986 */ /* 0x0003e2000c10111e */
[--C-:B0-----:R-:W-:Y:S02]  /*38a50*/  @!P5 IADD3 R50, P1, P6, R24, UR9, R32.reuse ;  /* 0x000000091832dc10 */ /* 0x101fe4000fe3e020 */
[----:B------:R-:W-:-:S06]  /*38a60*/  PRMT R32, RZ, 0x7610, R32 ;  /* 0x00007610ff207816 */ /* 0x000fcc0000000020 */
[----:B------:R-:W2:Y:S01]  /*38a70*/  @!P0 LDG.E.U8 R32, desc[UR30][R16.64+0x11] ;  /* 0x0000111e10208981 */ /* 0x000ea2000c1e1100 */
[----:B------:R-:W-:Y:S01]  /*38a80*/  @!P5 IADD3.X R51, R29, UR8, R33, P1, P6 ;  /* 0x000000081d33dc10 */ /* 0x000fe20008fec421 */
[----:B-1----:R-:W-:Y:S02]  /*38a90*/  IMAD.U32 R35, RZ, RZ, UR11 ;  /* 0x0000000bff237e24 */ /* 0x002fe4000f8e00ff */
[----:B------:R-:W-:Y:S01]  /*38aa0*/  IMAD.U32 R38, RZ, RZ, UR10 ;  /* 0x0000000aff267e24 */ /* 0x000fe2000f8e00ff */
[----:B--2---:R-:W-:-:S04]  /*38ab0*/  LOP3.LUT R32, R32, 0xff, RZ, 0xc0, !PT ;  /* 0x000000ff20207812 */ /* 0x004fc800078ec0ff */
[----:B------:R-:W-:-:S05]  /*38ac0*/  F2FP.F16.E4M3.UNPACK_B R32, R32 ;  /* 0x00000020ff20723e */ /* 0x000fca00020006ff */
[----:B------:R-:W-:-:S05]  /*38ad0*/  HADD2.F32 R32, -RZ, R32.H0_H0 ;  /* 0x20000020ff207230 */ /* 0x000fca0000004100 */
[----:B------:R-:W-:-:S04]  /*38ae0*/  FMUL R32, R32, UR26 ;  /* 0x0000001a20207c20 */ /* 0x000fc80008400000 */
[----:B----4-:R-:W-:Y:S01]  /*38af0*/  FFMA R32, R48, UR27, R32 ;  /* 0x0000001b30207c23 */ /* 0x010fe20008000020 */
[----:B------:R-:W-:Y:S01]  /*38b00*/  LOP3.LUT R31, R31, 0xfffffff7, RZ, 0xc0, !PT ;  /* 0xfffffff71f1f7812 */ /* 0x000fe200078ec0ff */
[----:B------:R-:W-:Y:S01]  /*38b10*/  IMAD.U32 R46, RZ, RZ, UR10 ;  /* 0x0000000aff2e7e24 */ /* 0x000fe2000f8e00ff */
[----:B------:R-:W2:Y:S02]  /*38b20*/  LDL.LU R48, [R1+0xa2c] ;  /* 0x000a2c0001307983 */ /* 0x000ea40000300800 */
[----:B------:R-:W-:Y:S02]  /*38b30*/  F2FP.SATFINITE.E4M3.F32.PACK_AB_MERGE_C R32, RZ, R32, RZ ;  /* 0x00000020ff20723e */ /* 0x000fe400048070ff */
[----:B------:R-:W-:Y:S01]  /*38b40*/  @P4 LOP3.LUT R31, R31, 0x8, RZ, 0xfc, !PT ;  /* 0x000000081f1f4812 */ /* 0x000fe200078efcff */
[----:B------:R-:W3:Y:S04]  /*38b50*/  LDL.LU R53, [R1+0xa30] ;  /* 0x000a300001357983 */ /* 0x000ee80000300800 */
[----:B------:R0:W-:Y:S01]  /*38b60*/  @!P0 STG.E.U8 desc[UR30][R40.64+0x11], R32 ;  /* 0x0000112028008986 */ /* 0x0001e2000c10111e */
[----:B------:R-:W-:-:S03]  /*38b70*/  ISETP.LT.OR P0, PT, R28, 0x11, !P2 ;  /* 0x000000111c00780c */ /* 0x000fc60005701670 */
[----:B------:R-:W4:Y:S10]  /*38b80*/  LDL.LU R52, [R1+0xa34] ;  /* 0x000a340001347983 */ /* 0x000f340000300800 */
[----:B0-----:R-:W0:Y:S01]  /*38b90*/  @!P0 LDC.64 R32, c[0x0][0x5c0] ;  /* 0x00017000ff208b82 */ /* 0x001e220000000a00 */
[----:B------:R-:W-:-:S04]  /*38ba0*/  @!P0 IADD3 R35, P1, P6, R35, UR9, R24 ;  /* 0x0000000923238c10 */ /* 0x000fc8000fe3e018 */
[----:B------:R-:W-:Y:S02]  /*38bb0*/  @!P0 IADD3.X R38, R38, UR8, R29, P1, P6 ;  /* 0x0000000826268c10 */ /* 0x000fe40008fec41d */
[----:B0-----:R-:W-:Y:S02]  /*38bc0*/  @!P0 IADD3 R32, P1, R35, R32, RZ ;  /* 0x0000002023208210 */ /* 0x001fe40007f3e0ff */
[----:B------:R-:W-:-:S06]  /*38bd0*/  PRMT R35, RZ, 0x7610, R35 ;  /* 0x00007610ff237816 */ /* 0x000fcc0000000023 */
[----:B------:R-:W2:Y:S01]  /*38be0*/  @!P0 LDG.E.U8 R35, desc[UR30][R18.64+0x10] ;  /* 0x0000101e12238981 */ /* 0x000ea2000c1e1100 */
[----:B------:R-:W-:Y:S01]  /*38bf0*/  @!P0 IMAD.X R33, R38, 0x1, R33, P1 ;  /* 0x0000000126218824 */ /* 0x000fe200008e0621 */
[----:B------:R-:W-:-:S13]  /*38c00*/  ISETP.LT.OR P1, PT, R28, 0x12, !P2 ;  /* 0x000000121c00780c */ /* 0x000fda0005721670 */
[----:B------:R-:W0:Y:S01]  /*38c10*/  @!P1 LDC.64 R38, c[0x0][0x5c0] ;  /* 0x00017000ff269b82 */ /* 0x000e220000000a00 */
[----:B------:R-:W-:-:S05]  /*38c20*/  IMAD.U32 R40, RZ, RZ, UR11 ;  /* 0x0000000bff287e24 */ /* 0x000fca000f8e00ff */
[----:B------:R-:W-:-:S04]  /*38c30*/  @!P1 IADD3 R40, P4, P6, R40, UR9, R24 ;  /* 0x0000000928289c10 */ /* 0x000fc8000fe9e018 */
[----:B------:R-:W-:Y:S02]  /*38c40*/  @!P1 IADD3.X R46, R46, UR8, R29, P4, P6 ;  /* 0x000000082e2e9c10 */ /* 0x000fe4000a7ec41d */
[----:B0-----:R-:W-:Y:S02]  /*38c50*/  @!P1 IADD3 R38, P5, R40, R38, RZ ;  /* 0x0000002628269210 */ /* 0x001fe40007fbe0ff */
[----:B--2---:R-:W-:-:S04]  /*38c60*/  LOP3.LUT R35, R35, 0xff, RZ, 0xc0, !PT ;  /* 0x000000ff23237812 */ /* 0x004fc800078ec0ff */
[----:B------:R-:W-:-:S05]  /*38c70*/  F2FP.F16.E4M3.UNPACK_B R35, R35 ;  /* 0x00000023ff23723e */ /* 0x000fca00020006ff */
[----:B------:R-:W-:-:S05]  /*38c80*/  HADD2.F32 R35, -RZ, R35.H0_H0 ;  /* 0x20000023ff237230 */ /* 0x000fca0000004100 */
[----:B------:R-:W-:-:S04]  /*38c90*/  FMUL R35, R35, UR26 ;  /* 0x0000001a23237c20 */ /* 0x000fc80008400000 */
[----:B------:R-:W-:-:S05]  /*38ca0*/  FFMA R35, R49, UR27, R35 ;  /* 0x0000001b31237c23 */ /* 0x000fca0008000023 */
[----:B------:R-:W-:-:S05]  /*38cb0*/  F2FP.SATFINITE.E4M3.F32.PACK_AB_MERGE_C R35, RZ, R35, RZ ;  /* 0x00000023ff23723e */ /* 0x000fca00048070ff */
[----:B------:R0:W-:Y:S01]  /*38cc0*/  @!P0 STG.E.U8 desc[UR30][R32.64+0x10], R35 ;  /* 0x0000102320008986 */ /* 0x0001e2000c10111e */
[----:B------:R-:W-:-:S13]  /*38cd0*/  ISETP.LT.OR P0, PT, R28, 0x22, !P3 ;  /* 0x000000221c00780c */ /* 0x000fda0005f01670 */
[----:B0-----:R-:W0:Y:S02]  /*38ce0*/  @!P0 LDC.64 R32, c[0x0][0x5c0] ;  /* 0x00017000ff208b82 */ /* 0x001e240000000a00 */
[--C-:B0-----:R-:W-:Y:S02]  /*38cf0*/  @!P0 IADD3 R40, P4, P6, R24, UR9, R32.reuse ;  /* 0x0000000918288c10 */ /* 0x101fe4000fe9e020 */
[----:B------:R-:W-:-:S06]  /*38d00*/  PRMT R32, RZ, 0x7610, R32 ;  /* 0x00007610ff207816 */ /* 0x000fcc0000000020 */
[----:B------:R-:W2:Y:S01]  /*38d10*/  @!P1 LDG.E.U8 R32, desc[UR30][R18.64+0x11] ;  /* 0x0000111e12209981 */ /* 0x000ea2000c1e1100 */
[----:B------:R-:W-:Y:S02]  /*38d20*/  @!P0 IADD3.X R41, R29, UR8, R33, P4, P6 ;  /* 0x000000081d298c10 */ /* 0x000fe4000a7ec421 */
[C---:B------:R-:W-:Y:S02]  /*38d30*/  LOP3.LUT P4, RZ, R31.reuse, 0x8, RZ, 0xc0, !PT ;  /* 0x000000081fff7812 */ /* 0x040fe4000788c0ff */
[----:B------:R-:W-:-:S04]  /*38d40*/  LOP3.LUT R31, R31, 0xfffffffd, RZ, 0xc0, !PT ;  /* 0xfffffffd1f1f7812 */ /* 0x000fc800078ec0ff */
[----:B------:R-:W-:Y:S02]  /*38d50*/  @P0 LOP3.LUT R31, R31, 0x2, RZ, 0xfc, !PT ;  /* 0x000000021f1f0812 */ /* 0x000fe400078efcff */
[----:B------:R-:W-:Y:S01]  /*38d60*/  ISETP.LT.OR P0, PT, R28, 0x29, !P3 ;  /* 0x000000291c00780c */ /* 0x000fe20005f01670 */
[----:B------:R-:W-:Y:S01]  /*38d70*/  @!P1 IMAD.X R39, R46, 0x1, R39, P5 ;  /* 0x000000012e279824 */ /* 0x000fe200028e0627 */
[----:B------:R-:W-:Y:S02]  /*38d80*/  LOP3.LUT P5, RZ, R31, 0x4, RZ, 0xc0, !PT ;  /* 0x000000041fff7812 */ /* 0x000fe400078ac0ff */
        /* <DEDUP_REMOVED lines=13> */
[----:B--2---:R-:W-:-:S04]  /*38e60*/  LOP3.LUT R32, R32, 0xff, RZ, 0xc0, !PT ;  /* 0x000000ff20207812 */ /* 0x004fc800078ec0ff */
[----:B------:R-:W-:-:S05]  /*38e70*/  F2FP.F16.E4M3.UNPACK_B R32, R32 ;  /* 0x00000020ff20723e */ /* 0x000fca00020006ff */
[----:B------:R-:W-:-:S05]  /*38e80*/  HADD2.F32 R32, -RZ, R32.H0_H0 ;  /* 0x20000020ff207230 */ /* 0x000fca0000004100 */
[----:B------:R-:W-:-:S04]  /*38e90*/  FMUL R32, R32, UR26 ;  /* 0x0000001a20207c20 */ /* 0x000fc80008400000 */
[----:B---3--:R-:W-:Y:S02]  /*38ea0*/  FFMA R35, R53, UR27, R32 ;  /* 0x0000001b35237c23 */ /* 0x008fe40008000020 */
[----:B------:R-:W0:Y:S01]  /*38eb0*/  @!P1 LDC.64 R32, c[0x0][0x5c0] ;  /* 0x00017000ff209b82 */ /* 0x000e220000000a00 */
[----:B------:R-:W-:Y:S01]  /*38ec0*/  IMAD.U32 R38, RZ, RZ, UR10 ;  /* 0x0000000aff267e24 */ /* 0x000fe2000f8e00ff */
[----:B------:R-:W2:Y:S01]  /*38ed0*/  LDL.LU R53, [R1+0xa38] ;  /* 0x000a380001357983 */ /* 0x000ea20000300800 */
        /* <DEDUP_REMOVED lines=8> */
[----:B------:R-:W3:Y:S01]  /*38f60*/  @!P4 LDG.E.U8 R32, desc[UR30][R16.64+0x19] ;  /* 0x0000191e1020c981 */ /* 0x000ee2000c1e1100 */
[----:B------:R-:W-:Y:S02]  /*38f70*/  @!P0 IADD3.X R55, R29, UR8, R33, P5, P6 ;  /* 0x000000081d378c10 */ /* 0x000fe4000afec421 */
[----:B------:R-:W-:Y:S01]  /*38f80*/  ISETP.LT.OR P5, PT, R28, 0x19, !P2 ;  /* 0x000000191c00780c */ /* 0x000fe200057a1670 */
[----:B-1----:R-:W-:Y:S01]  /*38f90*/  IMAD.U32 R35, RZ, RZ, UR11 ;  /* 0x0000000bff237e24 */ /* 0x002fe2000f8e00ff */
[----:B---3--:R-:W-:-:S04]  /*38fa0*/  LOP3.LUT R32, R32, 0xff, RZ, 0xc0, !PT ;  /* 0x000000ff20207812 */ /* 0x008fc800078ec0ff */
[----:B------:R-:W-:-:S05]  /*38fb0*/  F2FP.F16.E4M3.UNPACK_B R32, R32 ;  /* 0x00000020ff20723e */ /* 0x000fca00020006ff */
[----:B------:R-:W-:-:S05]  /*38fc0*/  HADD2.F32 R32, -RZ, R32.H0_H0 ;  /* 0x20000020ff207230 */ /* 0x000fca0000004100 */
[----:B------:R-:W-:-:S04]  /*38fd0*/  FMUL R32, R32, UR26 ;  /* 0x0000001a20207c20 */ /* 0x000fc80008400000 */
[----:B----4-:R-:W-:Y:S01]  /*38fe0*/  FFMA R32, R52, UR27, R32 ;  /* 0x0000001b34207c23 */ /* 0x010fe20008000020 */
[----:B------:R-:W-:Y:S01]  /*38ff0*/  IMAD.U32 R44, RZ, RZ, UR10 ;  /* 0x0000000aff2c7e24 */ /* 0x000fe2000f8e00ff */
[----:B------:R-:W-:Y:S01]  /*39000*/  LOP3.LUT R31, R31, 0xfffffffe, RZ, 0xc0, !PT ;  /* 0xfffffffe1f1f7812 */ /* 0x000fe200078ec0ff */
[----:B------:R-:W3:Y:S02]  /*39010*/  LDL.LU R52, [R1+0xa3c] ;  /* 0x000a3c0001347983 */ /* 0x000ee40000300800 */
[----:B------:R-:W-:Y:S02]  /*39020*/  F2FP.SATFINITE.E4M3.F32.PACK_AB_MERGE_C R32, RZ, R32, RZ ;  /* 0x00000020ff20723e */ /* 0x000fe400048070ff */
[----:B------:R-:W-:Y:S01]  /*39030*/  @P1 LOP3.LUT R31, R31, 0x1, RZ, 0xfc, !PT ;  /* 0x000000011f1f1812 */ /* 0x000fe200078efcff */
[----:B------:R-:W4:Y:S04]  /*39040*/  LDL.LU R57, [R1+0xa40] ;  /* 0x000a400001397983 */ /* 0x000f280000300800 */
[----:B------:R0:W-:Y:S04]  /*39050*/  @!P4 STG.E.U8 desc[UR30][R42.64+0x19], R32 ;  /* 0x000019202a00c986 */ /* 0x0001e8000c10111e */
[----:B------:R-:W4:Y:S01]  /*39060*/  LDL.LU R56, [R1+0xa44] ;  /* 0x000a440001387983 */ /* 0x000f220000300800 */
[----:B0-----:R-:W0:Y:S01]  /*39070*/  @!P5 LDC.64 R32, c[0x0][0x5c0] ;  /* 0x00017000ff20db82 */ /* 0x001e220000000a00 */
[----:B------:R-:W-:-:S04]  /*39080*/  @!P5 IADD3 R35, P4, P6, R35, UR9, R24 ;  /* 0x000000092323dc10 */ /* 0x000fc8000fe9e018 */
[----:B------:R-:W-:Y:S02]  /*39090*/  @!P5 IADD3.X R38, R38, UR8, R29, P4, P6 ;  /* 0x000000082626dc10 */ /* 0x000fe4000a7ec41d */
[----:B0-----:R-:W-:Y:S02]  /*390a0*/  @!P5 IADD3 R32, P4, R35, R32, RZ ;  /* 0x000000202320d210 */ /* 0x001fe40007f9e0ff */
[----:B------:R-:W-:-:S06]  /*390b0*/  PRMT R35, RZ, 0x7610, R35 ;  /* 0x00007610ff237816 */ /* 0x000fcc0000000023 */
[----:B------:R-:W2:Y:S01]  /*390c0*/  @!P5 LDG.E.U8 R35, desc[UR30][R18.64+0x18] ;  /* 0x0000181e1223d981 */ /* 0x000ea2000c1e1100 */
[----:B------:R-:W-:Y:S01]  /*390d0*/  @!P5 IMAD.X R33, R38, 0x1, R33, P4 ;  /* 0x000000012621d824 */ /* 0x000fe200020e0621 */
[----:B------:R-:W-:Y:S01]  /*390e0*/  ISETP.LT.OR P4, PT, R28, 0x1a, !P2 ;  /* 0x0000001a1c00780c */ /* 0x000fe20005781670 */
[----:B------:R-:W-:-:S12]  /*390f0*/  IMAD.U32 R42, RZ, RZ, UR11 ;  /* 0x0000000bff2a7e24 */ /* 0x000fd8000f8e00ff */
[----:B------:R-:W-:Y:S01]  /*39100*/  @!P4 IADD3 R42, P0, P6, R42, UR9, R24 ;  /* 0x000000092a2acc10 */ /* 0x000fe2000fe1e018 */
[----:B------:R-:W0:Y:S03]  /*39110*/  @!P4 LDC.64 R38, c[0x0][0x5c0] ;  /* 0x00017000ff26cb82 */ /* 0x000e260000000a00 */
[----:B------:R-:W-:Y:S02]  /*39120*/  @!P4 IADD3.X R44, R44, UR8, R29, P0, P6 ;  /* 0x000000082c2ccc10 */ /* 0x000fe400087ec41d */
[----:B------:R-:W-:Y:S02]  /*39130*/  ISETP.LT.OR P0, PT, R28, 0x32, !P3 ;  /* 0x000000321c00780c */ /* 0x000fe40005f01670 */
[----:B0-----:R-:W-:Y:S02]  /*39140*/  @!P4 IADD3 R38, P1, R42, R38, RZ ;  /* 0x000000262a26c210 */ /* 0x001fe40007f3e0ff */
        /* <DEDUP_REMOVED lines=12> */
[----:B------:R-:W-:Y:S01]  /*39210*/  ISETP.LT.OR P6, PT, R28, 0x39, !P3 ;  /* 0x000000391c00780c */ /* 0x000fe20005fc1670 */
[----:B------:R-:W-:Y:S01]  /*39220*/  @!P4 IMAD.X R39, R44, 0x1, R39, P1 ;  /* 0x000000012c27c824 */ /* 0x000fe200008e0627 */
[----:B------:R-:W-:Y:S02]  /*39230*/  ISETP.LT.OR P1, PT, R28, 0x21, !P3 ;  /* 0x000000211c00780c */ /* 0x000fe40005f21670 */
[----:B--2---:R-:W-:-:S04]  /*39240*/  LOP3.LUT R32, R32, 0xff, RZ, 0xc0, !PT ;  /* 0x000000ff20207812 */ /* 0x004fc800078ec0ff */
[----:B------:R-:W-:-:S05]  /*39250*/  F2FP.F16.E4M3.UNPACK_B R32, R32 ;  /* 0x00000020ff20723e */ /* 0x000fca00020006ff */
[----:B------:R-:W-:-:S05]  /*39260*/  HADD2.F32 R32, -RZ, R32.H0_H0 ;  /* 0x20000020ff207230 */ /* 0x000fca0000004100 */
[----:B------:R-:W-:-:S04]  /*39270*/  FMUL R32, R32, UR26 ;  /* 0x0000001a20207c20 */ /* 0x000fc80008400000 */
[----:B---3--:R-:W-:-:S05]  /*39280*/  FFMA R32, R52, UR27, R32 ;  /* 0x0000001b34207c23 */ /* 0x008fca0008000020 */
        /* <DEDUP_REMOVED lines=8> */
[----:B------:R-:W-:Y:S02]  /*39310*/  LOP3.LUT P0, RZ, R31, 0x2, RZ, 0xc0, !PT ;  /* 0x000000021fff7812 */ /* 0x000fe4000780c0ff */
[----:B--2---:R-:W-:-:S04]  /*39320*/  LOP3.LUT R32, R32, 0xff, RZ, 0xc0, !PT ;  /* 0x000000ff20207812 */ /* 0x004fc800078ec0ff */
[----:B------:R-:W-:-:S05]  /*39330*/  F2FP.F16.E4M3.UNPACK_B R32, R32 ;  /* 0x00000020ff20723e */ /* 0x000fca00020006ff */
[----:B------:R-:W-:-:S05]  /*39340*/  HADD2.F32 R32, -RZ, R32.H0_H0 ;  /* 0x20000020ff207230 */ /* 0x000fca0000004100 */
[----:B------:R-:W-:-:S04]  /*39350*/  FMUL R32, R32, UR26 ;  /* 0x0000001a20207c20 */ /* 0x000fc80008400000 */
[----:B----4-:R-:W-:Y:S02]  /*39360*/  FFMA R35, R57, UR27, R32 ;  /* 0x0000001b39237c23 */ /* 0x010fe40008000020 */
[----:B------:R-:W0:Y:S01]  /*39370*/  @!P6 LDC.64 R32, c[0x0][0x5c0] ;  /* 0x00017000ff20eb82 */ /* 0x000e220000000a00 */
[----:B------:R-:W-:Y:S01]  /*39380*/  IMAD.U32 R38, RZ, RZ, UR10 ;  /* 0x0000000aff267e24 */ /* 0x000fe2000f8e00ff */
[----:B------:R-:W2:Y:S01]  /*39390*/  LDL.LU R57, [R1+0xa48] ;  /* 0x000a480001397983 */ /* 0x000ea20000300800 */
        /* <DEDUP_REMOVED lines=16> */
[----:B------:R-:W-:Y:S01]  /*394a0*/  FFMA R32, R56, UR27, R32 ;  /* 0x0000001b38207c23 */ /* 0x000fe20008000020 */
[----:B------:R-:W-:Y:S01]  /*394b0*/  IMAD.U32 R50, RZ, RZ, UR10 ;  /* 0x0000000aff327e24 */ /* 0x000fe2000f8e00ff */
[----:B------:R-:W3:Y:S03]  /*394c0*/  LDL.LU R56, [R1+0xa4c] ;  /* 0x000a4c0001387983 */ /* 0x000ee60000300800 */
[----:B------:R-:W-:Y:S01]  /*394d0*/  F2FP.SATFINITE.E4M3.F32.PACK_AB_MERGE_C R32, RZ, R32, RZ ;  /* 0x00000020ff20723e */ /* 0x000fe200048070ff */
        /* <DEDUP_REMOVED lines=15> */
[----:B0-----:R-:W-:-:S05]  /*395d0*/  @!P0 IADD3 R38, P1, R40, R38, RZ ;  /* 0x0000002628268210 */ /* 0x001fca0007f3e0ff */
[----:B------:R-:W-:Y:S01]  /*395e0*/  @!P0 IMAD.X R39, R50, 0x1, R39, P1 ;  /* 0x0000000132278824 */ /* 0x000fe200008e0627 */
[----:B------:R-:W-:Y:S02]  /*395f0*/  LOP3.LUT P1, RZ, R31, 0x1, RZ, 0xc0, !PT ;  /* 0x000000011fff7812 */ /* 0x000fe4000782c0ff */
[----:B------:R-:W-:Y:S02]  /*39600*/  PRMT R31, RZ, 0x7610, R31 ;  /* 0x00007610ff1f7816 */ /* 0x000fe4000000001f */
[----:B--2---:R-:W-:-:S04]  /*39610*/  LOP3.LUT R35, R35, 0xff, RZ, 0xc0, !PT ;  /* 0x000000ff23237812 */ /* 0x004fc800078ec0ff */
[----:B------:R-:W-:-:S05]  /*39620*/  F2FP.F16.E4M3.UNPACK_B R35, R35 ;  /* 0x00000023ff23723e */ /* 0x000fca00020006ff */
[----:B------:R-:W-:-:S05]  /*39630*/  HADD2.F32 R35, -RZ, R35.H0_H0 ;  /* 0x20000023ff237230 */ /* 0x000fca0000004100 */
[----:B------:R-:W-:-:S04]  /*39640*/  FMUL R35, R35, UR26 ;  /* 0x0000001a23237c20 */ /* 0x000fc80008400000 */
[----:B------:R-:W-:-:S05]  /*39650*/  FFMA R35, R57, UR27, R35 ;  /* 0x0000001b39237c23 */ /* 0x000fca0008000023 */
[----:B------:R-:W-:-:S05]  /*39660*/  F2FP.SATFINITE.E4M3.F32.PACK_AB_MERGE_C R35, RZ, R35, RZ ;  /* 0x00000023ff23723e */ /* 0x000fca00048070ff */
[----:B------:R0:W-:Y:S04]  /*39670*/  @!P4 STG.E.U8 desc[UR30][R32.64+0x20], R35 ;  /* 0x000020232000c986 */ /* 0x0001e8000c10111e */
[----:B------:R-:W2:Y:S01]  /*39680*/  @!P0 LDG.E.U8 R31, desc[UR30][R18.64+0x21] ;  /* 0x0000211e121f8981 */ /* 0x000ea2000c1e1100 */
[----:B------:R-:W-:-:S13]  /*39690*/  ISETP.LT.OR P4, PT, R28, 0x42, !P3 ;  /* 0x000000421c00780c */ /* 0x000fda0005f81670 */
[----:B0-----:R-:W0:Y:S02]  /*396a0*/  @!P4 LDC.64 R32, c[0x0][0x5c0] ;  /* 0x00017000ff20cb82 */ /* 0x001e240000000a00 */
[----:B0-----:R-:W-:-:S04]  /*396b0*/  @!P4 IADD3 R40, P5, P6, R24, UR9, R32 ;  /* 0x000000091828cc10 */ /* 0x001fc8000febe020 */
[----:B------:R-:W-:Y:S02]  /*396c0*/  @!P4 IADD3.X R41, R29, UR8, R33, P5, P6 ;  /* 0x000000081d29cc10 */ /* 0x000fe4000afec421 */
        /* <DEDUP_REMOVED lines=8> */
[----:B0-----:R-:W-:-:S06]  /*39750*/  PRMT R31, RZ, 0x7610, R31 ;  /* 0x00007610ff1f7816 */ /* 0x001fcc000000001f */
[----:B------:R-:W2:Y:S01]  /*39760*/  @!P6 LDG.E.U8 R31, desc[UR30][R16.64+0x28] ;  /* 0x0000281e101fe981 */ /* 0x000ea2000c1e1100 */
[----:B------:R-:W-:-:S04]  /*39770*/  LOP3.LUT R30, R30, 0x7fffffff, RZ, 0xc0, !PT ;  /* 0x7fffffff1e1e7812 */ /* 0x000fc800078ec0ff */
[----:B------:R-:W-:Y:S02]  /*39780*/  @P4 LOP3.LUT R30, R30, 0x80000000, RZ, 0xfc, !PT ;  /* 0x800000001e1e4812 */ /* 0x000fe400078efcff */
[----:B------:R-:W-:-:S13]  /*39790*/  ISETP.LT.OR P4, PT, R28, 0x49, !P3 ;  /* 0x000000491c00780c */ /* 0x000fda0005f81670 */
[----:B------:R-:W0:Y:S01]  /*397a0*/  @!P4 LDC.64 R32, c[0x0][0x5c0] ;  /* 0x00017000ff20cb82 */ /* 0x000e220000000a00 */
[----:B--2---:R-:W-:-:S04]  /*397b0*/  LOP3.LUT R31, R31, 0xff, RZ, 0xc0, !PT ;  /* 0x000000ff1f1f7812 */ /* 0x004fc800078ec0ff */
[----:B------:R-:W-:-:S05]  /*397c0*/  F2FP.F16.E4M3.UNPACK_B R31, R31 ;  /* 0x0000001fff1f723e */ /* 0x000fca00020006ff */
[----:B------:R-:W-:-:S05]  /*397d0*/  HADD2.F32 R31, -RZ, R31.H0_H0 ;  /* 0x2000001fff1f7230 */ /* 0x000fca0000004100 */
[----:B------:R-:W-:-:S04]  /*397e0*/  FMUL R31, R31, UR26 ;  /* 0x0000001a1f1f7c20 */ /* 0x000fc80008400000 */
[----:B----4-:R-:W-:Y:S01]  /*397f0*/  FFMA R31, R61, UR27, R31 ;  /* 0x0000001b3d1f7c23 */ /* 0x010fe2000800001f */
[----:B0-----:R-:W-:Y:S01]  /*39800*/  @!P4 IADD3 R56, P0, P5, R24, UR9, R32 ;  /* 0x000000091838cc10 */ /* 0x001fe2000fd1e020 */
[----:B------:R-:W-:Y:S01]  /*39810*/  IMAD.U32 R35, RZ, RZ, UR10 ;  /* 0x0000000aff237e24 */ /* 0x000fe2000f8e00ff */
[----:B------:R-:W2:Y:S02]  /*39820*/  LDL.LU R61, [R1+0xa58] ;  /* 0x000a5800013d7983 */ /* 0x000ea40000300800 */
[----:B------:R-:W-:-:S05]  /*39830*/  F2FP.SATFINITE.E4M3.F32.PACK_AB_MERGE_C R31, RZ, R31, RZ ;  /* 0x0000001fff1f723e */ /* 0x000fca00048070ff */
[----:B------:R0:W-:Y:S02]  /*39840*/  @!P6 STG.E.U8 desc[UR30][R48.64+0x28], R31 ;  /* 0x0000281f3000e986 */ /* 0x0001e4000c10111e */
[----:B0-----:R-:W-:-:S06]  /*39850*/  PRMT R31, RZ, 0x7610, R31 ;  /* 0x00007610ff1f7816 */ /* 0x001fcc000000001f */
[----:B------:R-:W3:Y:S01]  /*39860*/  @!P1 LDG.E.U8 R31, desc[UR30][R16.64+0x29] ;  /* 0x0000291e101f9981 */ /* 0x000ee2000c1e1100 */
[----:B------:R-:W-:Y:S02]  /*39870*/  @!P4 IADD3.X R57, R29, UR8, R33, P0, P5 ;  /* 0x000000081d39cc10 */ /* 0x000fe400087ea421 */
[----:B------:R-:W-:-:S13]  /*39880*/  ISETP.LT.OR P4, PT, R28, 0x4a, !P3 ;  /* 0x0000004a1c00780c */ /* 0x000fda0005f81670 */
[----:B------:R-:W0:Y:S02]  /*39890*/  @!P4 LDC.64 R32, c[0x0][0x5c0] ;  /* 0x00017000ff20cb82 */ /* 0x000e240000000a00 */
[----:B0-----:R-:W-:-:S04]  /*398a0*/  @!P4 IADD3 R50, P0, P5, R24, UR9, R32 ;  /* 0x000000091832cc10 */ /* 0x001fc8000fd1e020 */
[----:B------:R-:W-:Y:S02]  /*398b0*/  @!P4 IADD3.X R51, R29, UR8, R33, P0, P5 ;  /* 0x000000081d33cc10 */ /* 0x000fe400087ea421 */
[----:B------:R-:W-:-:S13]  /*398c0*/  ISETP.LT.OR P4, PT, R28, 0x51, !P3 ;  /* 0x000000511c00780c */ /* 0x000fda0005f81670 */
[----:B------:R-:W0:Y:S02]  /*398d0*/  @!P4 LDC.64 R32, c[0x0][0x5c0] ;  /* 0x00017000ff20cb82 */ /* 0x000e240000000a00 */
[----:B0-----:R-:W-:-:S04]  /*398e0*/  @!P4 IADD3 R62, P0, P5, R24, UR9, R32 ;  /* 0x00000009183ecc10 */ /* 0x001fc8000fd1e020 */
[----:B------:R-:W-:Y:S02]  /*398f0*/  @!P4 IADD3.X R63, R29, UR8, R33, P0, P5 ;  /* 0x000000081d3fcc10 */ /* 0x000fe400087ea421 */
[----:B---3--:R-:W-:-:S04]  /*39900*/  LOP3.LUT R31, R31, 0xff, RZ, 0xc0, !PT ;  /* 0x000000ff1f1f7812 */ /* 0x008fc800078ec0ff */
[----:B------:R-:W-:-:S05]  /*39910*/  F2FP.F16.E4M3.UNPACK_B R31, R31 ;  /* 0x0000001fff1f723e */ /* 0x000fca00020006ff */
[----:B------:R-:W-:-:S05]  /*39920*/  HADD2.F32 R31, -RZ, R31.H0_H0 ;  /* 0x2000001fff1f7230 */ /* 0x000fca0000004100 */
[----:B------:R-:W-:-:S04]  /*39930*/  FMUL R31, R31, UR26 ;  /* 0x0000001a1f1f7c20 */ /* 0x000fc80008400000 */
[----:B------:R-:W-:Y:S02]  /*39940*/  FFMA R31, R60, UR27, R31 ;  /* 0x0000001b3c1f7c23 */ /* 0x000fe4000800001f */
[----:B------:R-:W3:Y:S03]  /*39950*/  LDL.LU R60, [R1+0xa5c] ;  /* 0x000a5c00013c7983 */ /* 0x000ee60000300800 */
[----:B------:R-:W-:Y:S01]  /*39960*/  F2FP.SATFINITE.E4M3.F32.PACK_AB_MERGE_C R31, RZ, R31, RZ ;  /* 0x0000001fff1f723e */ /* 0x000fe200048070ff */
[----:B------:R-:W-:Y:S01]  /*39970*/  IMAD.U32 R48, RZ, RZ, UR10 ;  /* 0x0000000aff307e24 */ /* 0x000fe2000f8e00ff */
[C---:B------:R-:W-:Y:S01]  /*39980*/  ISETP.LT.OR P4, PT, R28.reuse, 0x52, !P3 ;  /* 0x000000521c00780c */ /* 0x040fe20005f81670 */
[----:B------:R-:W4:Y:S04]  /*39990*/  LDL.LU R65, [R1+0xa60] ;  /* 0x000a600001417983 */ /* 0x000f280000300800 */
[----:B------:R0:W-:Y:S01]  /*399a0*/  @!P1 STG.E.U8 desc[UR30][R46.64+0x29], R31 ;  /* 0x0000291f2e009986 */ /* 0x0001e2000c10111e */
[----:B------:R-:W-:-:S03]  /*399b0*/  ISETP.LT.OR P1, PT, R28, 0x29, !P2 ;  /* 0x000000291c00780c */ /* 0x000fc60005721670 */
[----:B------:R-:W4:Y:S10]  /*399c0*/  LDL.LU R64, [R1+0xa64] ;  /* 0x000a640001407983 */ /* 0x000f340000300800 */
[----:B------:R-:W1:Y:S01]  /*399d0*/  @!P1 LDC.64 R32, c[0x0][0x5c0] ;  /* 0x00017000ff209b82 */ /* 0x000e620000000a00 */
[----:B0-----:R-:W-:-:S05]  /*399e0*/  IMAD.U32 R31, RZ, RZ, UR11 ;  /* 0x0000000bff1f7e24 */ /* 0x001fca000f8e00ff */
[----:B------:R-:W-:-:S04]  /*399f0*/  @!P1 IADD3 R31, P0, P5, R31, UR9, R24 ;  /* 0x000000091f1f9c10 */ /* 0x000fc8000fd1e018 */
[----:B------:R-:W-:Y:S02]  /*39a00*/  @!P1 IADD3.X R35, R35, UR8, R29, P0, P5 ;  /* 0x0000000823239c10 */ /* 0x000fe400087ea41d */
[----:B-1----:R-:W-:Y:S02]  /*39a10*/  @!P1 IADD3 R32, P0, R31, R32, RZ ;  /* 0x000000201f209210 */ /* 0x002fe40007f1e0ff */
[----:B------:R-:W-:-:S06]  /*39a20*/  PRMT R31, RZ, 0x7610, R31 ;  /* 0x00007610ff1f7816 */ /* 0x000fcc000000001f */
[----:B------:R-:W2:Y:S01]  /*39a30*/  @!P1 LDG.E.U8 R31, desc[UR30][R18.64+0x28] ;  /* 0x0000281e121f9981 */ /* 0x000ea2000c1e1100 */
[----:B------:R-:W-:Y:S01]  /*39a40*/  @!P1 IMAD.X R33, R35, 0x1, R33, P0 ;  /* 0x0000000123219824 */ /* 0x000fe200000e0621 */
[----:B------:R-:W-:-:S13]  /*39a50*/  ISETP.LT.OR P0, PT, R28, 0x2a, !P2 ;  /* 0x0000002a1c00780c */ /* 0x000fda0005701670 */
[----:B------:R-:W0:Y:S01]  /*39a60*/  @!P0 LDC.64 R38, c[0x0][0x5c0] ;  /* 0x00017000ff268b82 */ /* 0x000e220000000a00 */
[----:B--2---:R-:W-:-:S04]  /*39a70*/  LOP3.LUT R31, R31, 0xff, RZ, 0xc0, !PT ;  /* 0x000000ff1f1f7812 */ /* 0x004fc800078ec0ff */
[----:B------:R-:W-:-:S05]  /*39a80*/  F2FP.F16.E4M3.UNPACK_B R31, R31 ;  /* 0x0000001fff1f723e */ /* 0x000fca00020006ff */
[----:B------:R-:W-:-:S05]  /*39a90*/  HADD2.F32 R31, -RZ, R31.H0_H0 ;  /* 0x2000001fff1f7230 */ /* 0x000fca0000004100 */
[----:B------:R-:W-:-:S04]  /*39aa0*/  FMUL R31, R31, UR26 ;  /* 0x0000001a1f1f7c20 */ /* 0x000fc80008400000 */
[----:B------:R-:W-:-:S05]  /*39ab0*/  FFMA R31, R61, UR27, R31 ;  /* 0x0000001b3d1f7c23 */ /* 0x000fca000800001f */
[----:B------:R-:W-:-:S05]  /*39ac0*/  F2FP.SATFINITE.E4M3.F32.PACK_AB_MERGE_C R31, RZ, R31, RZ ;  /* 0x0000001fff1f723e */ /* 0x000fca00048070ff */
[----:B------:R1:W-:Y:S02]  /*39ad0*/  @!P1 STG.E.U8 desc[UR30][R32.64+0x28], R31 ;  /* 0x0000281f20009986 */ /* 0x0003e4000c10111e */
[----:B-1----:R-:W-:Y:S01]  /*39ae0*/  PRMT R31, RZ, 0x7610, R31 ;  /* 0x00007610ff1f7816 */ /* 0x002fe2000000001f */
[----:B------:R-:W1:Y:S05]  /*39af0*/  @!P4 LDC.64 R32, c[0x0][0x5c0] ;  /* 0x00017000ff20cb82 */ /* 0x000e6a0000000a00 */
[----:B------:R-:W2:Y:S01]  /*39b00*/  @!P0 LDG.E.U8 R31, desc[UR30][R18.64+0x29] ;  /* 0x0000291e121f8981 */ /* 0x000ea2000c1e1100 */
[----:B------:R-:W-:-:S05]  /*39b10*/  IMAD.U32 R35, RZ, RZ, UR11 ;  /* 0x0000000bff237e24 */ /* 0x000fca000f8e00ff */
[----:B------:R-:W-:-:S04]  /*39b20*/  @!P0 IADD3 R35, P5, P6, R35, UR9, R24 ;  /* 0x0000000923238c10 */ /* 0x000fc8000febe018 */
[----:B------:R-:W-:Y:S02]  /*39b30*/  @!P0 IADD3.X R48, R48, UR8, R29, P5, P6 ;  /* 0x0000000830308c10 */ /* 0x000fe4000afec41d */
[----:B0-----:R-:W-:Y:S02]  /*39b40*/  @!P0 IADD3 R38, P1, R35, R38, RZ ;  /* 0x0000002623268210 */ /* 0x001fe40007f3e0ff */
[----:B-1----:R-:W-:-:S03]  /*39b50*/  @!P4 IADD3 R46, P5, P6, R24, UR9, R32 ;  /* 0x00000009182ecc10 */ /* 0x002fc6000febe020 */
[----:B------:R-:W-:Y:S01]  /*39b60*/  @!P0 IMAD.X R39, R48, 0x1, R39, P1 ;  /* 0x0000000130278824 */ /* 0x000fe200008e0627 */
        /* <DEDUP_REMOVED lines=11> */
[----:B------:R-:W-:-:S13]  /*39c20*/  ISETP.LT.OR P6, PT, R28, 0x59, !P3 ;  /* 0x000000591c00780c */ /* 0x000fda0005fc1670 */
[----:B------:R-:W0:Y:S01]  /*39c30*/  @!P6 LDC.64 R32, c[0x0][0x5c0] ;  /* 0x00017000ff20eb82 */ /* 0x000e220000000a00 */
[----:B------:R-:W-:Y:S02]  /*39c40*/  ISETP.LT.OR P5, PT, R28, 0x5a, !P3 ;  /* 0x0000005a1c00780c */ /* 0x000fe40005fa1670 */
[----:B--2---:R-:W-:-:S04]  /*39c50*/  LOP3.LUT R31, R31, 0xff, RZ, 0xc0, !PT ;  /* 0x000000ff1f1f7812 */ /* 0x004fc800078ec0ff */
[----:B------:R-:W-:-:S05]  /*39c60*/  F2FP.F16.E4M3.UNPACK_B R31, R31 ;  /* 0x0000001fff1f723e */ /* 0x000fca00020006ff */
[----:B------:R-:W-:-:S05]  /*39c70*/  HADD2.F32 R31, -RZ, R31.H0_H0 ;  /* 0x2000001fff1f7230 */ /* 0x000fca0000004100 */
[----:B------:R-:W-:-:S04]  /*39c80*/  FMUL R31, R31, UR26 ;  /* 0x0000001a1f1f7c20 */ /* 0x000fc80008400000 */
[----:B----4-:R-:W-:Y:S01]  /*39c90*/  FFMA R31, R65, UR27, R31 ;  /* 0x0000001b411f7c23 */ /* 0x010fe2000800001f */
[----:B0-----:R-:W-:Y:S02]  /*39ca0*/  @!P6 IADD3 R60, P0, P1, R24, UR9, R32 ;  /* 0x00000009183cec10 */ /* 0x001fe4000f91e020 */
[----:B------:R-:W-:Y:S01]  /*39cb0*/  LOP3.LUT R0, R0, 0xffffffdf, RZ, 0xc0, !PT ;  /* 0xffffffdf00007812 */ /* 0x000fe200078ec0ff */
[----:B------:R-:W-:Y:S01]  /*39cc0*/  IMAD.U32 R35, RZ, RZ, UR10 ;  /* 0x0000000aff237e24 */ /* 0x000fe2000f8e00ff */
[----:B------:R-:W-:Y:S01]  /*39cd0*/  F2FP.SATFINITE.E4M3.F32.PACK_AB_MERGE_C R31, RZ, R31, RZ ;  /* 0x0000001fff1f723e */ /* 0x000fe200048070ff */
[----:B------:R-:W2:Y:S04]  /*39ce0*/  LDL.LU R65, [R1+0xa68] ;  /* 0x000a680001417983 */ /* 0x000ea80000300800 */
[----:B------:R0:W-:Y:S01]  /*39cf0*/  @!P4 STG.E.U8 desc[UR30][R54.64+0x30], R31 ;  /* 0x0000301f3600c986 */ /* 0x0001e2000c10111e */
[----:B------:R-:W-:-:S02]  /*39d00*/  ISETP.LT.OR P4, PT, R28, 0x32, !P3 ;  /* 0x000000321c00780c */ /* 0x000fc40005f81670 */
[----:B0-----:R-:W-:-:S11]  /*39d10*/  PRMT R31, RZ, 0x7610, R31 ;  /* 0x00007610ff1f7816 */ /* 0x001fd6000000001f */
[----:B------:R-:W3:Y:S01]  /*39d20*/  @!P4 LDG.E.U8 R31, desc[UR30][R16.64+0x31] ;  /* 0x0000311e101fc981 */ /* 0x000ee2000c1e1100 */
[----:B------:R-:W-:Y:S02]  /*39d30*/  @!P6 IADD3.X R61, R29, UR8, R33, P0, P1 ;  /* 0x000000081d3dec10 */ /* 0x000fe400087e2421 */
[----:B------:R-:W0:Y:S02]  /*39d40*/  @!P5 LDC.64 R32, c[0x0][0x5c0] ;  /* 0x00017000ff20db82 */ /* 0x000e240000000a00 */
[----:B0-----:R-:W-:-:S04]  /*39d50*/  @!P5 IADD3 R48, P0, P1, R24, UR9, R32 ;  /* 0x000000091830dc10 */ /* 0x001fc8000f91e020 */
[----:B------:R-:W-:Y:S02]  /*39d60*/  @!P5 IADD3.X R49, R29, UR8, R33, P0, P1 ;  /* 0x000000081d31dc10 */ /* 0x000fe400087e2421 */
[----:B------:R-:W-:-:S13]  /*39d70*/  ISETP.LT.OR P5, PT, R28, 0x61, !P3 ;  /* 0x000000611c00780c */ /* 0x000fda0005fa1670 */
[----:B------:R-:W0:Y:S02]  /*39d80*/  @!P5 LDC.64 R32, c[0x0][0x5c0] ;  /* 0x00017000ff20db82 */ /* 0x000e240000000a00 */
[----:B0-----:R-:W-:-:S04]  /*39d90*/  @!P5 IADD3 R66, P0, P1, R24, UR9, R32 ;  /* 0x000000091842dc10 */ /* 0x001fc8000f91e020 */
[----:B------:R-:W-:Y:S02]  /*39da0*/  @!P5 IADD3.X R67, R29, UR8, R33, P0, P1 ;  /* 0x000000081d43dc10 */ /* 0x000fe400087e2421 */
[----:B------:R-:W-:-:S13]  /*39db0*/  ISETP.LT.OR P1, PT, R28, 0x31, !P2 ;  /* 0x000000311c00780c */ /* 0x000fda0005721670 */
[----:B------:R-:W0:Y:S01]  /*39dc0*/  @!P1 LDC.64 R32, c[0x0][0x5c0] ;  /* 0x00017000ff209b82 */ /* 0x000e220000000a00 */
[----:B------:R-:W-:Y:S02]  /*39dd0*/  @P5 LOP3.LUT R0, R0, 0x20, RZ, 0xfc, !PT ;  /* 0x0000002000005812 */ /* 0x000fe400078efcff */
        /* <DEDUP_REMOVED lines=8> */
[----:B------:R-:W-:Y:S01]  /*39e60*/  LOP3.LUT R0, R0, 0xffffffef, RZ, 0xc0, !PT ;  /* 0xffffffef00007812 */ /* 0x000fe200078ec0ff */
[----:B------:R-:W4:Y:S04]  /*39e70*/  LDL.LU R69, [R1+0xa70] ;  /* 0x000a700001457983 */ /* 0x000f280000300800 */
[----:B------:R1:W-:Y:S04]  /*39e80*/  @!P4 STG.E.U8 desc[UR30][R42.64+0x31], R31 ;  /* 0x0000311f2a00c986 */ /* 0x0003e8000c10111e */
[----:B------:R-:W4:Y:S01]  /*39e90*/  LDL.LU R68, [R1+0xa74] ;  /* 0x000a740001447983 */ /* 0x000f220000300800 */
[----:B-1----:R-:W-:-:S05]  /*39ea0*/  IMAD.U32 R31, RZ, RZ, UR11 ;  /* 0x0000000bff1f7e24 */ /* 0x002fca000f8e00ff */
[----:B------:R-:W-:-:S04]  /*39eb0*/  @!P1 IADD3 R31, P0, P5, R31, UR9, R24 ;  /* 0x000000091f1f9c10 */ /* 0x000fc8000fd1e018 */
[----:B------:R-:W-:Y:S02]  /*39ec0*/  @!P1 IADD3.X R35, R35, UR8, R29, P0, P5 ;  /* 0x0000000823239c10 */ /* 0x000fe400087ea41d */
[----:B0-----:R-:W-:Y:S02]  /*39ed0*/  @!P1 IADD3 R32, P0, R31, R32, RZ ;  /* 0x000000201f209210 */ /* 0x001fe40007f1e0ff */
[----:B------:R-:W-:-:S06]  /*39ee0*/  PRMT R31, RZ, 0x7610, R31 ;  /* 0x00007610ff1f7816 */ /* 0x000fcc000000001f */
[----:B------:R-:W2:Y:S01]  /*39ef0*/  @!P1 LDG.E.U8 R31, desc[UR30][R18.64+0x30] ;  /* 0x0000301e121f9981 */ /* 0x000ea2000c1e1100 */
[----:B------:R-:W-:Y:S01]  /*39f00*/  @!P1 IMAD.X R33, R35, 0x1, R33, P0 ;  /* 0x0000000123219824 */ /* 0x000fe200000e0621 */
[C---:B------:R-:W-:Y:S02]  /*39f10*/  ISETP.LT.OR P0, PT, R28.reuse, 0x32, !P2 ;  /* 0x000000321c00780c */ /* 0x040fe40005701670 */
[----:B------:R-:W-:-:S11]  /*39f20*/  ISETP.LT.OR P4, PT, R28, 0x62, !P3 ;  /* 0x000000621c00780c */ /* 0x000fd60005f81670 */
        /* <DEDUP_REMOVED lines=15> */
[----:B------:R-:W-:Y:S02]  /*3a020*/  @P4 LOP3.LUT R0, R0, 0x10, RZ, 0xfc, !PT ;  /* 0x0000001000004812 */ /* 0x000fe400078efcff */
[----:B-1----:R-:W-:Y:S01]  /*3a030*/  @!P4 IADD3 R42, P5, P6, R24, UR9, R32 ;  /* 0x00000009182acc10 */ /* 0x002fe2000febe020 */
[----:B------:R-:W-:-:S03]  /*3a040*/  @!P0 IMAD.X R39, R54, 0x1, R39, P1 ;  /* 0x0000000136278824 */ /* 0x000fc600008e0627 */
        /* <DEDUP_REMOVED lines=19> */
[----:B0-----:R-:W-:Y:S01]  /*3a180*/  @!P6 IADD3 R64, P0, P1, R24, UR9, R32 ;  /* 0x000000091840ec10 */ /* 0x001fe2000f91e020 */
[----:B------:R-:W-:Y:S01]  /*3a190*/  IMAD.U32 R35, RZ, RZ, UR10 ;  /* 0x0000000aff237e24 */ /* 0x000fe2000f8e00ff */
[----:B------:R-:W-:Y:S01]  /*3a1a0*/  LOP3.LUT R0, R0, 0xffff7fff, RZ, 0xc0, !PT ;  /* 0xffff7fff00007812 */ /* 0x000fe200078ec0ff */
[----:B------:R-:W2:Y:S01]  /*3a1b0*/  LDL.LU R69, [R1+0xa78] ;  /* 0x000a780001457983 */ /* 0x000ea20000300800 */
[----:B------:R-:W-:-:S05]  /*3a1c0*/  F2FP.SATFINITE.E4M3.F32.PACK_AB_MERGE_C R31, RZ, R31, RZ ;  /* 0x0000001fff1f723e */ /* 0x000fca00048070ff */
[----:B------:R0:W-:Y:S01]  /*3a1d0*/  @!P4 STG.E.U8 desc[UR30][R52.64+0x38], R31 ;  /* 0x0000381f3400c986 */ /* 0x0001e2000c10111e */
[----:B------:R-:W-:Y:S02]  /*3a1e0*/  ISETP.LT.OR P4, PT, R28, 0x3a, !P3 ;  /* 0x0000003a1c00780c */ /* 0x000fe40005f81670 */
[----:B0-----:R-:W-:-:S11]  /*3a1f0*/  PRMT R31, RZ, 0x7610, R31 ;  /* 0x00007610ff1f7816 */ /* 0x001fd6000000001f */
[----:B------:R-:W3:Y:S01]  /*3a200*/  @!P4 LDG.E.U8 R31, desc[UR30][R16.64+0x39] ;  /* 0x0000391e101fc981 */ /* 0x000ee2000c1e1100 */
[----:B------:R-:W-:Y:S02]  /*3a210*/  @!P6 IADD3.X R65, R29, UR8, R33, P0, P1 ;  /* 0x000000081d41ec10 */ /* 0x000fe400087e2421 */
[----:B------:R-:W0:Y:S01]  /*3a220*/  @!P5 LDC.64 R32, c[0x0][0x5c0] ;  /* 0x00017000ff20db82 */ /* 0x000e220000000a00 */
[----:B------:R-:W-:-:S04]  /*3a230*/  @P6 LOP3.LUT R0, R0, 0x8000, RZ, 0xfc, !PT ;  /* 0x0000800000006812 */ /* 0x000fc800078efcff */
[----:B------:R-:W-:-:S04]  /*3a240*/  LOP3.LUT R0, R0, 0xffffbfff, RZ, 0xc0, !PT ;  /* 0xffffbfff00007812 */ /* 0x000fc800078ec0ff */
[----:B------:R-:W-:Y:S02]  /*3a250*/  @P5 LOP3.LUT R0, R0, 0x4000, RZ, 0xfc, !PT ;  /* 0x0000400000005812 */ /* 0x000fe400078efcff */
        /* <DEDUP_REMOVED lines=8> */
[----:B------:R-:W-:-:S04]  /*3a2e0*/  LOP3.LUT R0, R0, 0xffffff7f, RZ, 0xc0, !PT ;  /* 0xffffff7f00007812 */ /* 0x000fc800078ec0ff */
        /* <DEDUP_REMOVED lines=9> */
[----:B------:R-:W4:Y:S04]  /*3a380*/  LDL.LU R73, [R1+0xa80] ;  /* 0x000a800001497983 */ /* 0x000f280000300800 */
[----:B------:R1:W-:Y:S01]  /*3a390*/  @!P4 STG.E.U8 desc[UR30][R44.64+0x39], R31 ;  /* 0x0000391f2c00c986 */ /* 0x0003e2000c10111e */
[----:B------:R-:W-:-:S03]  /*3a3a0*/  LOP3.LUT R0, R0, 0xffffffbf, RZ, 0xc0, !PT ;  /* 0xffffffbf00007812 */ /* 0x000fc600078ec0ff */
        /* <DEDUP_REMOVED lines=38> */
[----:B------:R-:W-:Y:S02]  /*3a610*/  @P4 LOP3.LUT R0, R0, 0x40, RZ, 0xfc, !PT ;  /* 0x0000004000004812 */ /* 0x000fe400078efcff */
[----:B------:R-:W-:Y:S02]  /*3a620*/  LOP3.LUT P4, RZ, R30, 0x80000000, RZ, 0xc0, !PT ;  /* 0x800000001eff7812 */ /* 0x000fe4000788c0ff */
[----:B------:R-:W-:-:S13]  /*3a630*/  ISETP.LT.OR P5, PT, R28, 0x79, !P3 ;  /* 0x000000791c00780c */ /* 0x000fda0005fa1670 */
[----:B------:R-:W0:Y:S01]  /*3a640*/  @!P5 LDC.64 R32, c[0x0][0x5c0] ;  /* 0x00017000ff20db82 */ /* 0x000e220000000a00 */
[----:B------:R-:W-:-:S04]  /*3a650*/  LOP3.LUT R0, R0, 0xfffdffff, RZ, 0xc0, !PT ;  /* 0xfffdffff00007812 */ /* 0x000fc800078ec0ff */
[----:B------:R-:W-:Y:S02]  /*3a660*/  @P5 LOP3.LUT R0, R0, 0x20000, RZ, 0xfc, !PT ;  /* 0x0002000000005812 */ /* 0x000fe400078efcff */
[----:B0-----:R-:W-:-:S04]  /*3a670*/  @!P5 IADD3 R68, P0, P1, R24, UR9, R32 ;  /* 0x000000091844dc10 */ /* 0x001fc8000f91e020 */
[----:B------:R-:W-:Y:S02]  /*3a680*/  @!P5 IADD3.X R69, R29, UR8, R33, P0, P1 ;  /* 0x000000081d45dc10 */ /* 0x000fe400087e2421 */
[----:B--2---:R-:W-:-:S04]  /*3a690*/  LOP3.LUT R31, R31, 0xff, RZ, 0xc0, !PT ;  /* 0x000000ff1f1f7812 */ /* 0x004fc800078ec0ff */
[----:B------:R-:W-:-:S05]  /*3a6a0*/  F2FP.F16.E4M3.UNPACK_B R31, R31 ;  /* 0x0000001fff1f723e */ /* 0x000fca00020006ff */
[----:B------:R-:W-:-:S05]  /*3a6b0*/  HADD2.F32 R31, -RZ, R31.H0_H0 ;  /* 0x2000001fff1f7230 */ /* 0x000fca0000004100 */
[----:B------:R-:W-:-:S04]  /*3a6c0*/  FMUL R31, R31, UR26 ;  /* 0x0000001a1f1f7c20 */ /* 0x000fc80008400000 */
[----:B----4-:R-:W-:Y:S01]  /*3a6d0*/  FFMA R31, R73, UR27, R31 ;  /* 0x0000001b491f7c23 */ /* 0x010fe2000800001f */
[----:B------:R-:W-:Y:S01]  /*3a6e0*/  ISETP.LT.OR P5, PT, R28, 0x7a, !P3 ;  /* 0x0000007a1c00780c */ /* 0x000fe20005fa1670 */
[----:B------:R-:W-:Y:S01]  /*3a6f0*/  IMAD.U32 R35, RZ, RZ, UR10 ;  /* 0x0000000aff237e24 */ /* 0x000fe2000f8e00ff */
[----:B------:R-:W-:Y:S01]  /*3a700*/  LOP3.LUT R0, R0, 0xfffeffff, RZ, 0xc0, !PT ;  /* 0xfffeffff00007812 */ /* 0x000fe200078ec0ff */
[----:B------:R-:W2:Y:S01]  /*3a710*/  LDL.LU R73, [R1+0xa88] ;  /* 0x000a880001497983 */ /* 0x000ea20000300800 */
[----:B------:R-:W-:-:S05]  /*3a720*/  F2FP.SATFINITE.E4M3.F32.PACK_AB_MERGE_C R31, RZ, R31, RZ ;  /* 0x0000001fff1f723e */ /* 0x000fca00048070ff */
[----:B------:R0:W-:Y:S04]  /*3a730*/  @!P6 STG.E.U8 desc[UR30][R58.64+0x40], R31 ;  /* 0x0000401f3a00e986 */ /* 0x0001e8000c10111e */
[----:B------:R-:W1:Y:S01]  /*3a740*/  @!P5 LDC.64 R32, c[0x0][0x5c0] ;  /* 0x00017000ff20db82 */ /* 0x000e620000000a00 */
[----:B0-----:R-:W-:-:S06]  /*3a750*/  PRMT R31, RZ, 0x7610, R31 ;  /* 0x00007610ff1f7816 */ /* 0x001fcc000000001f */
[----:B------:R-:W3:Y:S01]  /*3a760*/  @!P4 LDG.E.U8 R31, desc[UR30][R16.64+0x41] ;  /* 0x0000411e101fc981 */ /* 0x000ee2000c1e1100 */
[----:B------:R-:W-:Y:S02]  /*3a770*/  @P5 LOP3.LUT R0, R0, 0x10000, RZ, 0xfc, !PT ;  /* 0x0001000000005812 */ /* 0x000fe400078efcff */
[----:B-1----:R-:W-:-:S04]  /*3a780*/  @!P5 IADD3 R52, P0, P1, R24, UR9, R32 ;  /* 0x000000091834dc10 */ /* 0x002fc8000f91e020 */
[----:B------:R-:W-:Y:S02]  /*3a790*/  @!P5 IADD3.X R53, R29, UR8, R33, P0, P1 ;  /* 0x000000081d35dc10 */ /* 0x000fe400087e2421 */
[----:B------:R-:W-:-:S13]  /*3a7a0*/  ISETP.LT.OR P5, PT, R28, 0x81, !P3 ;  /* 0x000000811c00780c */ /* 0x000fda0005fa1670 */
[----:B------:R-:W0:Y:S02]  /*3a7b0*/  @!P5 LDC.64 R32, c[0x0][0x5c0] ;  /* 0x00017000ff20db82 */ /* 0x000e240000000a00 */
[----:B0-----:R-:W-:-:S04]  /*3a7c0*/  @!P5 IADD3 R74, P0, P1, R24, UR9, R32 ;  /* 0x00000009184adc10 */ /* 0x001fc8000f91e020 */
[----:B------:R-:W-:Y:S02]  /*3a7d0*/  @!P5 IADD3.X R75, R29, UR8, R33, P0, P1 ;  /* 0x000000081d4bdc10 */ /* 0x000fe400087e2421 */
[----:B------:R-:W-:-:S13]  /*3a7e0*/  ISETP.LT.OR P1, PT, R28, 0x41, !P2 ;  /* 0x000000411c00780c */ /* 0x000fda0005721670 */
[----:B------:R-:W0:Y:S01]  /*3a7f0*/  @!P1 LDC.64 R32, c[0x0][0x5c0] ;  /* 0x00017000ff209b82 */ /* 0x000e220000000a00 */
        /* <DEDUP_REMOVED lines=8> */
[----:B------:R-:W-:Y:S01]  /*3a880*/  ISETP.LT.OR P6, PT, R28, 0x82, !P3 ;  /* 0x000000821c00780c */ /* 0x000fe20005fc1670 */
        /* <DEDUP_REMOVED lines=23> */
[----:B------:R-:W-:Y:S01]  /*3aa00*/  IMAD.U32 R35, RZ, RZ, UR11 ;  /* 0x0000000bff237e24 */ /* 0x000fe2000f8e00ff */
[----:B------:R-:W-:-:S04]  /*3aa10*/  @P5 LOP3.LUT R0, R0, 0x40000, RZ, 0xfc, !PT ;  /* 0x0004000000005812 */ /* 0x000fc800078efcff */
[----:B------:R-:W-:Y:S02]  /*3aa20*/  @!P0 IADD3 R35, P4, P5, R35, UR9, R24 ;  /* 0x0000000923238c10 */ /* 0x000fe4000fd9e018 */
[----:B------:R-:W-:Y:S02]  /*3aa30*/  LOP3.LUT R0, R0, 0xfffffff7, RZ, 0xc0, !PT ;  /* 0xfffffff700007812 */ /* 0x000fe400078ec0ff */
        /* <DEDUP_REMOVED lines=245> */
[----:B------:R-:W-:Y:S02]  /*3b990*/  @!P0 IADD3 R35, P4, P5, R35, UR9, R24 ;  /* 0x0000000923238c10 */ /* 0x000fe4000fd9e018 */
[----:B------:R-:W-:Y:S02]  /*3b9a0*/  @P6 LOP3.LUT R0, R0, 0x2, RZ, 0xfc, !PT ;  /* 0x0000000200006812 */ /* 0x000fe400078efcff */
[----:B------:R-:W-:Y:S02]  /*3b9b0*/  @!P0 IADD3.X R60, R60, UR8, R29, P4, P5 ;  /* 0x000000083c3c8c10 */ /* 0x000fe4000a7ea41d */
[----:B0-----:R-:W-:Y:S02]  /*3b9c0*/  @!P0 IADD3 R38, P1, R35, R38, RZ ;  /* 0x0000002623268210 */ /* 0x001fe40007f3e0ff */
[----:B-1----:R-:W-:-:S03]  /*3b9d0*/  @!P6 IADD3 R48, P4, P5, R24, UR9, R32 ;  /* 0x000000091830ec10 */ /* 0x002fc6000fd9e020 */
[----:B------:R-:W-:Y:S01]  /*3b9e0*/  @!P0 IMAD.X R39, R60, 0x1, R39, P1 ;  /* 0x000000013c278824 */ /* 0x000fe200008e0627 */
[----:B------:R-:W-:Y:S02]  /*3b9f0*/  @!P6 IADD3.X R49, R29, UR8, R33, P4, P5 ;  /* 0x000000081d31ec10 */ /* 0x000fe4000a7ea421 */
[----:B------:R-:W-:Y:S02]  /*3ba00*/  LOP3.LUT P5, RZ, R0, 0x20, RZ, 0xc0, !PT ;  /* 0x0000002000ff7812 */ /* 0x000fe400078ac0ff */
        /* <DEDUP_REMOVED lines=9> */
[----:B------:R-:W-:Y:S02]  /*3baa0*/  LOP3.LUT P6, RZ, R0, 0x10, RZ, 0xc0, !PT ;  /* 0x0000001000ff7812 */ /* 0x000fe400078cc0ff */
[----:B------:R-:W-:-:S13]  /*3bab0*/  ISETP.LT.OR P4, PT, R28, 0xb9, !P3 ;  /* 0x000000b91c00780c */ /* 0x000fda0005f81670 */
[----:B------:R-:W0:Y:S01]  /*3bac0*/  @!P4 LDC.64 R32, c[0x0][0x5c0] ;  /* 0x00017000ff20cb82 */ /* 0x000e220000000a00 */
[----:B------:R-:W-:Y:S02]  /*3bad0*/  ISETP.LT.OR P3, PT, R28, 0xba, !P3 ;  /* 0x000000ba1c00780c */ /* 0x000fe40005f61670 */
[----:B0-----:R-:W-:Y:S02]  /*3bae0*/  @!P4 IADD3 R84, P0, P1, R24, UR9, R32 ;  /* 0x000000091854cc10 */ /* 0x001fe4000f91e020 */
[----:B--2---:R-:W-:-:S04]  /*3baf0*/  LOP3.LUT R31, R31, 0xff, RZ, 0xc0, !PT ;  /* 0x000000ff1f1f7812 */ /* 0x004fc800078ec0ff */
[----:B------:R-:W-:-:S05]  /*3bb00*/  F2FP.F16.E4M3.UNPACK_B R31, R31 ;  /* 0x0000001fff1f723e */ /* 0x000fca00020006ff */
[----:B------:R-:W-:-:S05]  /*3bb10*/  HADD2.F32 R31, -RZ, R31.H0_H0 ;  /* 0x2000001fff1f7230 */ /* 0x000fca0000004100 */
[----:B------:R-:W-:-:S04]  /*3bb20*/  FMUL R31, R31, UR26 ;  /* 0x0000001a1f1f7c20 */ /* 0x000fc80008400000 */
[----:B----4-:R-:W-:Y:S01]  /*3bb30*/  FFMA R31, R88, UR27, R31 ;  /* 0x0000001b581f7c23 */ /* 0x010fe2000800001f */
[----:B------:R-:W-:Y:S02]  /*3bb40*/  @!P4 IADD3.X R85, R29, UR8, R33, P0, P1 ;  /* 0x000000081d55cc10 */ /* 0x000fe400087e2421 */
[----:B------:R-:W-:Y:S01]  /*3bb50*/  LOP3.LUT R30, R30, 0xbfffffff, RZ, 0xc0, !PT ;  /* 0xbfffffff1e1e7812 */ /* 0x000fe200078ec0ff */
[----:B------:R-:W0:Y:S01]  /*3bb60*/  @!P3 LDC.64 R32, c[0x0][0x5c0] ;  /* 0x00017000ff20bb82 */ /* 0x000e220000000a00 */
[----:B------:R-:W-:Y:S01]  /*3bb70*/  F2FP.SATFINITE.E4M3.F32.PACK_AB_MERGE_C R31, RZ, R31, RZ ;  /* 0x0000001fff1f723e */ /* 0x000fe200048070ff */
[----:B------:R-:W-:Y:S01]  /*3bb80*/  IMAD.U32 R35, RZ, RZ, UR10 ;  /* 0x0000000aff237e24 */ /* 0x000fe2000f8e00ff */
[----:B------:R-:W-:Y:S01]  /*3bb90*/  LOP3.LUT R0, R0, 0xfbffffff, RZ, 0xc0, !PT ;  /* 0xfbffffff00007812 */ /* 0x000fe200078ec0ff */
[----:B------:R-:W2:Y:S04]  /*3bba0*/  LDL.LU R88, [R1+0xac8] ;  /* 0x000ac80001587983 */ /* 0x000ea80000300800 */
[----:B------:R1:W-:Y:S01]  /*3bbb0*/  @!P5 STG.E.U8 desc[UR30][R66.64+0x60], R31 ;  /* 0x0000601f4200d986 */ /* 0x0003e2000c10111e */
[----:B------:R-:W-:-:S02]  /*3bbc0*/  @P3 LOP3.LUT R30, R30, 0x40000000, RZ, 0xfc, !PT ;  /* 0x400000001e1e3812 */ /* 0x000fc400078efcff */
[----:B0-----:R-:W-:Y:S01]  /*3bbd0*/  @!P3 IADD3 R60, P0, P1, R24, UR9, R32 ;  /* 0x00000009183cbc10 */ /* 0x001fe2000f91e020 */
[----:B------:R-:W3:Y:S01]  /*3bbe0*/  LDL.LU R90, [R1+0xacc] ;  /* 0x000acc00015a7983 */ /* 0x000ee20000300800 */
[----:B-1----:R-:W-:-:S06]  /*3bbf0*/  PRMT R31, RZ, 0x7610, R31 ;  /* 0x00007610ff1f7816 */ /* 0x002fcc000000001f */
[----:B------:R-:W4:Y:S01]  /*3bc00*/  @!P6 LDG.E.U8 R31, desc[UR30][R16.64+0x61] ;  /* 0x0000611e101fe981 */ /* 0x000f22000c1e1100 */
[----:B------:R-:W-:Y:S02]  /*3bc10*/  @!P3 IADD3.X R61, R29, UR8, R33, P0, P1 ;  /* 0x000000081d3dbc10 */ /* 0x000fe400087e2421 */
[----:B------:R-:W-:-:S04]  /*3bc20*/  ISETP.GE.AND P1, PT, R11, 0x101, PT ;  /* 0x000001010b00780c */ /* 0x000fc80003f26270 */
[----:B------:R-:W-:-:S13]  /*3bc30*/  ISETP.LT.OR P3, PT, R28, 0x1, !P1 ;  /* 0x000000011c00780c */ /* 0x000fda0004f61670 */
[----:B------:R-:W0:Y:S01]  /*3bc40*/  @!P3 LDC.64 R32, c[0x0][0x5c0] ;  /* 0x00017000ff20bb82 */ /* 0x000e220000000a00 */
[----:B------:R-:W-:Y:S02]  /*3bc50*/  @P4 LOP3.LUT R0, R0, 0x4000000, RZ, 0xfc, !PT ;  /* 0x0400000000004812 */ /* 0x000fe400078efcff */
[----:B0-----:R-:W-:-:S04]  /*3bc60*/  @!P3 IADD3 R66, P0, P4, R24, UR13, R32 ;  /* 0x0000000d1842bc10 */ /* 0x001fc8000fc1e020 */
[----:B------:R-:W-:Y:S02]  /*3bc70*/  @!P3 IADD3.X R67, R29, UR12, R33, P0, P4 ;  /* 0x0000000c1d43bc10 */ /* 0x000fe400087e8421 */
[----:B------:R-:W-:-:S13]  /*3bc80*/  ISETP.LT.OR P4, PT, R28, 0x61, !P2 ;  /* 0x000000611c00780c */ /* 0x000fda0005781670 */
[----:B------:R-:W0:Y:S01]  /*3bc90*/  @!P4 LDC.64 R32, c[0x0][0x5c0] ;  /* 0x00017000ff20cb82 */ /* 0x000e220000000a00 */
[----:B----4-:R-:W-:-:S04]  /*3bca0*/  LOP3.LUT R31, R31, 0xff, RZ, 0xc0, !PT ;  /* 0x000000ff1f1f7812 */ /* 0x010fc800078ec0ff */
[----:B------:R-:W-:-:S05]  /*3bcb0*/  F2FP.F16.E4M3.UNPACK_B R31, R31 ;  /* 0x0000001fff1f723e */ /* 0x000fca00020006ff */
[----:B------:R-:W-:-:S05]  /*3bcc0*/  HADD2.F32 R31, -RZ, R31.H0_H0 ;  /* 0x2000001fff1f7230 */ /* 0x000fca0000004100 */
[----:B------:R-:W-:-:S04]  /*3bcd0*/  FMUL R31, R31, UR26 ;  /* 0x0000001a1f1f7c20 */ /* 0x000fc80008400000 */
[----:B------:R-:W-:Y:S01]  /*3bce0*/  FFMA R31, R89, UR27, R31 ;  /* 0x0000001b591f7c23 */ /* 0x000fe2000800001f */
[----:B------:R-:W-:Y:S01]  /*3bcf0*/  ISETP.LT.OR P3, PT, R28, 0x2, !P1 ;  /* 0x000000021c00780c */ /* 0x000fe20004f61670 */
[----:B------:R-:W4:Y:S03]  /*3bd00*/  LDL.LU R89, [R1+0xad0] ;  /* 0x000ad00001597983 */ /* 0x000f260000300800 */
[----:B------:R-:W-:Y:S01]  /*3bd10*/  F2FP.SATFINITE.E4M3.F32.PACK_AB_MERGE_C R31, RZ, R31, RZ ;  /* 0x0000001fff1f723e */ /* 0x000fe200048070ff */
        /* <DEDUP_REMOVED lines=23> */
[----:B------:R-:W-:Y:S02]  /*3be90*/  IMAD.U32 R35, RZ, RZ, UR11 ;  /* 0x0000000bff237e24 */ /* 0x000fe4000f8e00ff */
[----:B------:R-:W-:-:S03]  /*3bea0*/  IMAD.U32 R88, RZ, RZ, UR10 ;  /* 0x0000000aff587e24 */ /* 0x000fc6000f8e00ff */
        /* <DEDUP_REMOVED lines=20> */
[----:B------:R-:W-:-:S04]  /*3bff0*/  LOP3.LUT R0, R0, 0xefffffff, RZ, 0xc0, !PT ;  /* 0xefffffff00007812 */ /* 0x000fc800078ec0ff */
[----:B------:R-:W-:Y:S02]  /*3c000*/  @P5 LOP3.LUT R0, R0, 0x10000000, RZ, 0xfc, !PT ;  /* 0x1000000000005812 */ /* 0x000fe400078efcff */
[----:B0-----:R-:W-:-:S04]  /*3c010*/  @!P5 IADD3 R90, P0, P4, R24, UR13, R32 ;  /* 0x0000000d185adc10 */ /* 0x001fc8000fc1e020 */
[----:B------:R-:W-:Y:S02]  /*3c020*/  @!P5 IADD3.X R91, R29, UR12, R33, P0, P4 ;  /* 0x0000000c1d5bdc10 */ /* 0x000fe400087e8421 */
[----:B------:R-:W-:-:S13]  /*3c030*/  ISETP.LT.OR P5, PT, R28, 0xa, !P1 ;  /* 0x0000000a1c00780c */ /* 0x000fda0004fa1670 */
[----:B------:R-:W0:Y:S01]  /*3c040*/  @!P5 LDC.64 R32, c[0x0][0x5c0] ;  /* 0x00017000ff20db82 */ /* 0x000e220000000a00 */
[----:B--2---:R-:W-:-:S04]  /*3c050*/  LOP3.LUT R31, R31, 0xff, RZ, 0xc0, !PT ;  /* 0x000000ff1f1f7812 */ /* 0x004fc800078ec0ff */
[----:B------:R-:W-:-:S05]  /*3c060*/  F2FP.F16.E4M3.UNPACK_B R31, R31 ;  /* 0x0000001fff1f723e */ /* 0x000fca00020006ff */
[----:B------:R-:W-:-:S05]  /*3c070*/  HADD2.F32 R31, -RZ, R31.H0_H0 ;  /* 0x2000001fff1f7230 */ /* 0x000fca0000004100 */
[----:B------:R-:W-:-:S04]  /*3c080*/  FMUL R31, R31, UR26 ;  /* 0x0000001a1f1f7c20 */ /* 0x000fc80008400000 */
[----:B----4-:R-:W-:-:S05]  /*3c090*/  FFMA R31, R89, UR27, R31 ;  /* 0x0000001b591f7c23 */ /* 0x010fca000800001f */
[----:B------:R-:W-:-:S05]  /*3c0a0*/  F2FP.SATFINITE.E4M3.F32.PACK_AB_MERGE_C R31, RZ, R31, RZ ;  /* 0x0000001fff1f723e */ /* 0x000fca00048070ff */
[----:B------:R1:W-:Y:S02]  /*3c0b0*/  @!P6 STG.E.U8 desc[UR30][R64.64+0x68], R31 ;  /* 0x0000681f4000e986 */ /* 0x0003e4000c10111e */
[----:B-1----:R-:W-:-:S06]  /*3c0c0*/  PRMT R31, RZ, 0x7610, R31 ;  /* 0x00007610ff1f7816 */ /* 0x002fcc000000001f */
[----:B------:R-:W2:Y:S01]  /*3c0d0*/  @!P3 LDG.E.U8 R31, desc[UR30][R16.64+0x69] ;  /* 0x0000691e101fb981 */ /* 0x000ea2000c1e1100 */
[----:B------:R-:W-:Y:S02]  /*3c0e0*/  LOP3.LUT R0, R0, 0xf7ffffff, RZ, 0xc0, !PT ;  /* 0xf7ffffff00007812 */ /* 0x000fe400078ec0ff */
[----:B0-----:R-:W-:Y:S02]  /*3c0f0*/  @!P5 IADD3 R88, P0, P4, R24, UR13, R32 ;  /* 0x0000000d1858dc10 */ /* 0x001fe4000fc1e020 */
[----:B------:R-:W-:Y:S02]  /*3c100*/  @P5 LOP3.LUT R0, R0, 0x8000000, RZ, 0xfc, !PT ;  /* 0x0800000000005812 */ /* 0x000fe400078efcff */
[----:B------:R-:W-:Y:S02]  /*3c110*/  @!P5 IADD3.X R89, R29, UR12, R33, P0, P4 ;  /* 0x0000000c1d59dc10 */ /* 0x000fe400087e8421 */
[----:B------:R-:W-:-:S13]  /*3c120*/  ISETP.LT.OR P5, PT, R28, 0x11, !P1 ;  /* 0x000000111c00780c */ /* 0x000fda0004fa1670 */
[----:B------:R-:W0:Y:S02]  /*3c130*/  @!P5 LDC.64 R32, c[0x0][0x5c0] ;  /* 0x00017000ff20db82 */ /* 0x000e240000000a00 */
[----:B0-----:R-:W-:-:S04]  /*3c140*/  @!P5 IADD3 R92, P0, P4, R24, UR13, R32 ;  /* 0x0000000d185cdc10 */ /* 0x001fc8000fc1e020 */
[----:B------:R-:W-:Y:S02]  /*3c150*/  @!P5 IADD3.X R93, R29, UR12, R33, P0, P4 ;  /* 0x0000000c1d5ddc10 */ /* 0x000fe400087e8421 */
[----:B------:R-:W-:-:S13]  /*3c160*/  ISETP.LT.OR P4, PT, R28, 0x69, !P2 ;  /* 0x000000691c00780c */ /* 0x000fda0005781670 */
[----:B------:R-:W0:Y:S01]  /*3c170*/  @!P4 LDC.64 R32, c[0x0][0x5c0] ;  /* 0x00017000ff20cb82 */ /* 0x000e220000000a00 */
[----:B------:R-:W-:Y:S01]  /*3c180*/  LOP3.LUT R0, R0, 0xffff7fff, RZ, 0xc0, !PT ;  /* 0xffff7fff00007812 */ /* 0x000fe200078ec0ff */
[----:B------:R-:W-:-:S03]  /*3c190*/  IMAD.U32 R35, RZ, RZ, UR10 ;  /* 0x0000000aff237e24 */ /* 0x000fc6000f8e00ff */
[----:B------:R-:W-:Y:S02]  /*3c1a0*/  @P5 LOP3.LUT R0, R0, 0x8000, RZ, 0xfc, !PT ;  /* 0x0000800000005812 */ /* 0x000fe400078efcff */
[----:B--2---:R-:W-:-:S04]  /*3c1b0*/  LOP3.LUT R31, R31, 0xff, RZ, 0xc0, !PT ;  /* 0x000000ff1f1f7812 */ /* 0x004fc800078ec0ff */
[----:B------:R-:W-:-:S05]  /*3c1c0*/  F2FP.F16.E4M3.UNPACK_B R31, R31 ;  /* 0x0000001fff1f723e */ /* 0x000fca00020006ff */
[----:B------:R-:W-:-:S05]  /*3c1d0*/  HADD2.F32 R31, -RZ, R31.H0_H0 ;  /* 0x2000001fff1f7230 */ /* 0x000fca0000004100 */
[----:B------:R-:W-:-:S04]  /*3c1e0*/  FMUL R31, R31, UR26 ;  /* 0x0000001a1f1f7c20 */ /* 0x000fc80008400000 */
[----:B------:R-:W-:Y:S02]  /*3c1f0*/  FFMA R31, R94, UR27, R31 ;  /* 0x0000001b5e1f7c23 */ /* 0x000fe4000800001f */
[----:B------:R-:W2:Y:S03]  /*3c200*/  LDL.LU R94, [R1+0xadc] ;  /* 0x000adc00015e7983 */ /* 0x000ea60000300800 */
[----:B------:R-:W-:Y:S01]  /*3c210*/  F2FP.SATFINITE.E4M3.F32.PACK_AB_MERGE_C R31, RZ, R31, RZ ;  /* 0x0000001fff1f723e */ /* 0x000fe200048070ff */
[----:B------:R-:W3:Y:S04]  /*3c220*/  LDL.LU R96, [R1+0xae0] ;  /* 0x000ae00001607983 */ /* 0x000ee80000300800 */
[----:B------:R1:W-:Y:S01]  /*3c230*/  @!P3 STG.E.U8 desc[UR30][R54.64+0x69], R31 ;  /* 0x0000691f3600b986 */ /* 0x0003e2000c10111e */
[----:B------:R-:W-:-:S03]  /*3c240*/  LOP3.LUT R0, R0, 0xffffbfff, RZ, 0xc0, !PT ;  /* 0xffffbfff00007812 */ /* 0x000fc600078ec0ff */
[----:B------:R-:W4:Y:S01]  /*3c250*/  LDL.LU R99, [R1+0xae4] ;  /* 0x000ae40001637983 */ /* 0x000f220000300800 */
[----:B-1----:R-:W-:Y:S01]  /*3c260*/  IMAD.U32 R31, RZ, RZ, UR11 ;  /* 0x0000000bff1f7e24 */ /* 0x002fe2000f8e00ff */
[----:B------:R-:W-:Y:S01]  /*3c270*/  ISETP.LT.OR P3, PT, R28, 0x12, !P1 ;  /* 0x000000121c00780c */ /* 0x000fe20004f61670 */
[----:B------:R-:W-:Y:S01]  /*3c280*/  IMAD.U32 R54, RZ, RZ, UR10 ;  /* 0x0000000aff367e24 */ /* 0x000fe2000f8e00ff */
[----:B------:R-:W4:Y:S02]  /*3c290*/  LDL.LU R98, [R1+0xae8] ;  /* 0x000ae80001627983 */ /* 0x000f240000300800 */
        /* <DEDUP_REMOVED lines=49> */
[----:B---3--:R-:W-:-:S05]  /*3c5b0*/  FFMA R31, R96, UR27, R31 ;  /* 0x0000001b601f7c23 */ /* 0x008fca000800001f */
        /* <DEDUP_REMOVED lines=25> */
[----:B-1----:R-:W-:-:S05]  /*3c750*/  IMAD.U32 R31, RZ, RZ, UR11 ;  /* 0x0000000bff1f7e24 */ /* 0x002fca000f8e00ff */
[----:B------:R-:W-:-:S04]  /*3c760*/  @!P4 IADD3 R31, P0, P5, R31, UR9, R24 ;  /* 0x000000091f1fcc10 */ /* 0x000fc8000fd1e018 */
[----:B------:R-:W-:Y:S02]  /*3c770*/  @!P4 IADD3.X R35, R35, UR8, R29, P0, P5 ;  /* 0x000000082323cc10 */ /* 0x000fe400087ea41d */
[----:B0-----:R-:W-:Y:S02]  /*3c780*/  @!P4 IADD3 R32, P0, R31, R32, RZ ;  /* 0x000000201f20c210 */ /* 0x001fe40007f1e0ff */
[----:B------:R-:W-:-:S06]  /*3c790*/  PRMT R31, RZ, 0x7610, R31 ;  /* 0x00007610ff1f7816 */ /* 0x000fcc000000001f */
[----:B------:R-:W3:Y:S01]  /*3c7a0*/  @!P4 LDG.E.U8 R31, desc[UR30][R18.64+0x70] ;  /* 0x0000701e121fc981 */ /* 0x000ee2000c1e1100 */
[----:B------:R-:W-:Y:S01]  /*3c7b0*/  @!P4 IMAD.X R33, R35, 0x1, R33, P0 ;  /* 0x000000012321c824 */ /* 0x000fe200000e0621 */
[C---:B------:R-:W-:Y:S02]  /*3c7c0*/  ISETP.LT.OR P0, PT, R28.reuse, 0x72, !P2 ;  /* 0x000000721c00780c */ /* 0x040fe40005701670 */
[----:B------:R-:W-:-:S11]  /*3c7d0*/  ISETP.LT.OR P3, PT, R28, 0x22, !P1 ;  /* 0x000000221c00780c */ /* 0x000fd60004f61670 */
[----:B------:R-:W0:Y:S01]  /*3c7e0*/  @!P0 LDC.64 R38, c[0x0][0x5c0] ;  /* 0x00017000ff268b82 */ /* 0x000e220000000a00 */
[----:B---3--:R-:W-:-:S04]  /*3c7f0*/  LOP3.LUT R31, R31, 0xff, RZ, 0xc0, !PT ;  /* 0x000000ff1f1f7812 */ /* 0x008fc800078ec0ff */
[----:B------:R-:W-:-:S05]  /*3c800*/  F2FP.F16.E4M3.UNPACK_B R31, R31 ;  /* 0x0000001fff1f723e */ /* 0x000fca00020006ff */
[----:B------:R-:W-:-:S05]  /*3c810*/  HADD2.F32 R31, -RZ, R31.H0_H0 ;  /* 0x2000001fff1f7230 */ /* 0x000fca0000004100 */
[----:B------:R-:W-:-:S04]  /*3c820*/  FMUL R31, R31, UR26 ;  /* 0x0000001a1f1f7c20 */ /* 0x000fc80008400000 */
[----:B------:R-:W-:Y:S01]  /*3c830*/  FFMA R31, R98, UR27, R31 ;  /* 0x0000001b621f7c23 */ /* 0x000fe2000800001f */
[----:B------:R-:W-:Y:S01]  /*3c840*/  IMAD.U32 R35, RZ, RZ, UR11 ;  /* 0x0000000bff237e24 */ /* 0x000fe2000f8e00ff */
[----:B------:R-:W-:Y:S01]  /*3c850*/  LOP3.LUT R0, R0, 0xffffffbf, RZ, 0xc0, !PT ;  /* 0xffffffbf00007812 */ /* 0x000fe200078ec0ff */
[----:B------:R-:W-:Y:S01]  /*3c860*/  IMAD.U32 R44, RZ, RZ, UR10 ;  /* 0x0000000aff2c7e24 */ /* 0x000fe2000f8e00ff */
[----:B------:R-:W3:Y:S01]  /*3c870*/  LDL.LU R98, [R1+0xaf0] ;  /* 0x000af00001627983 */ /* 0x000ee20000300800 */
[----:B------:R-:W-:Y:S02]  /*3c880*/  F2FP.SATFINITE.E4M3.F32.PACK_AB_MERGE_C R31, RZ, R31, RZ ;  /* 0x0000001fff1f723e */ /* 0x000fe400048070ff */
[----:B------:R-:W-:Y:S01]  /*3c890*/  @!P0 IADD3 R35, P5, P6, R35, UR9, R24 ;  /* 0x0000000923238c10 */ /* 0x000fe2000febe018 */
[----:B------:R-:W4:Y:S04]  /*3c8a0*/  LDL.LU R102, [R1+0xaf4] ;  /* 0x000af40001667983 */ /* 0x000f280000300800 */
[----:B------:R1:W-:Y:S01]  /*3c8b0*/  @!P4 STG.E.U8 desc[UR30][R32.64+0x70], R31 ;  /* 0x0000701f2000c986 */ /* 0x0003e2000c10111e */
[----:B------:R-:W-:-:S02]  /*3c8c0*/  @!P0 IADD3.X R44, R44, UR8, R29, P5, P6 ;  /* 0x000000082c2c8c10 */ /* 0x000fc4000afec41d */
[----:B------:R-:W-:Y:S01]  /*3c8d0*/  @P3 LOP3.LUT R0, R0, 0x40, RZ, 0xfc, !PT ;  /* 0x0000004000003812 */ /* 0x000fe200078efcff */
[----:B------:R-:W4:Y:S01]  /*3c8e0*/  LDL.LU R103, [R1+0xaf8] ;  /* 0x000af80001677983 */ /* 0x000f220000300800 */
[----:B-1----:R-:W-:Y:S01]  /*3c8f0*/  PRMT R31, RZ, 0x7610, R31 ;  /* 0x00007610ff1f7816 */ /* 0x002fe2000000001f */
[----:B------:R-:W1:Y:S05]  /*3c900*/  @!P3 LDC.64 R32, c[0x0][0x5c0] ;  /* 0x00017000ff20bb82 */ /* 0x000e6a0000000a00 */
[----:B------:R-:W2:Y:S01]  /*3c910*/  @!P0 LDG.E.U8 R31, desc[UR30][R18.64+0x71] ;  /* 0x0000711e121f8981 */ /* 0x000ea2000c1e1100 */
[----:B0-----:R-:W-:-:S05]  /*3c920*/  @!P0 IADD3 R38, P4, R35, R38, RZ ;  /* 0x0000002623268210 */ /* 0x001fca0007f9e0ff */
[----:B------:R-:W-:Y:S01]  /*3c930*/  @!P0 IMAD.X R39, R44, 0x1, R39, P4 ;  /* 0x000000012c278824 */ /* 0x000fe200020e0627 */
[----:B-1----:R-:W-:-:S04]  /*3c940*/  @!P3 IADD3 R70, P5, P6, R24, UR13, R32 ;  /* 0x0000000d1846bc10 */ /* 0x002fc8000febe020 */
        /* <DEDUP_REMOVED lines=48> */
[----:B------:R-:W-:Y:S01]  /*3cc50*/  F2FP.SATFINITE.E4M3.F32.PACK_AB_MERGE_C R31, RZ, R31, RZ ;  /* 0x0000001fff1f723e */ /* 0x000fe200048070ff */
[----:B------:R-:W-:Y:S01]  /*3cc60*/  IMAD.U32 R44, RZ, RZ, UR10 ;  /* 0x0000000aff2c7e24 */ /* 0x000fe2000f8e00ff */
[----:B------:R-:W-:Y:S01]  /*3cc70*/  LOP3.LUT R0, R0, 0xfffeffff, RZ, 0xc0, !PT ;  /* 0xfffeffff00007812 */ /* 0x000fe200078ec0ff */
[----:B------:R-:W3:Y:S04]  /*3cc80*/  LDL.LU R104, [R1+0xb00] ;  /* 0x000b000001687983 */ /* 0x000ee80000300800 */
[----:B------:R1:W-:Y:S04]  /*3cc90*/  @!P3 STG.E.U8 desc[UR30][R52.64+0x79], R31 ;  /* 0x0000791f3400b986 */ /* 0x0003e8000c10111e */
[----:B------:R-:W4:Y:S01]  /*3cca0*/  LDL.LU R107, [R1+0xb04] ;  /* 0x000b0400016b7983 */ /* 0x000f220000300800 */
[----:B-1----:R-:W-:Y:S01]  /*3ccb0*/  IMAD.U32 R31, RZ, RZ, UR11 ;  /* 0x0000000bff1f7e24 */ /* 0x002fe2000f8e00ff */
[----:B------:R-:W-:-:S02]  /*3ccc0*/  ISETP.LT.OR P3, PT, R28, 0x32, !P1 ;  /* 0x000000321c00780c */ /* 0x000fc40004f61670 */
        /* <DEDUP_REMOVED lines=173> */
[----:B------:R-:W-:Y:S02]  /*3d7a0*/  IMAD.U32 R35, RZ, RZ, UR11 ;  /* 0x0000000bff237e24 */ /* 0x000fe4000f8e00ff */
[----:B------:R-:W-:Y:S01]  /*3d7b0*/  IMAD.U32 R40, RZ, RZ, UR10 ;  /* 0x0000000aff287e24 */ /* 0x000fe2000f8e00ff */
[----:B------:R-:W-:Y:S01]  /*3d7c0*/  LOP3.LUT R0, R0, 0xfff7ffff, RZ, 0xc0, !PT ;  /* 0xfff7ffff00007812 */ /* 0x000fe200078ec0ff */
        /* <DEDUP_REMOVED lines=474> */
[----:B------:R-:W3:Y:S04]  /*3f570*/  LDL.LU R136, [R1+0xb80] ;  /* 0x000b800001887983 */ /* 0x000ee80000300800 */
[----:B------:R1:W-:Y:S01]  /*3f580*/  @!P3 STG.E.U8 desc[UR30][R60.64+0xb9], R31 ;  /* 0x0000b91f3c00b986 */ /* 0x0003e2000c10111e */
[----:B------:R-:W-:-:S03]  /*3f590*/  LOP3.LUT R0, R0, 0xfdffffff, RZ, 0xc0, !PT ;  /* 0xfdffffff00007812 */ /* 0x000fc600078ec0ff */
[----:B------:R-:W4:Y:S01]  /*3f5a0*/  LDL.LU R140, [R1+0xb84] ;  /* 0x000b8400018c7983 */ /* 0x000f220000300800 */
[----:B-1----:R-:W-:Y:S01]  /*3f5b0*/  IMAD.U32 R31, RZ, RZ, UR11 ;  /* 0x0000000bff1f7e24 */ /* 0x002fe2000f8e00ff */
[----:B------:R-:W-:Y:S02]  /*3f5c0*/  LOP3.LUT P3, RZ, R30, 0x20000000, RZ, 0xc0, !PT ;  /* 0x200000001eff7812 */ /* 0x000fe4000786c0ff */
[----:B------:R-:W4:Y:S02]  /*3f5d0*/  LDL.LU R141, [R1+0xb88] ;  /* 0x000b8800018d7983 */ /* 0x000f240000300800 */
[----:B------:R-:W-:-:S04]  /*3f5e0*/  @!P4 IADD3 R31, P0, P5, R31, UR9, R24 ;  /* 0x000000091f1fcc10 */ /* 0x000fc8000fd1e018 */
[----:B------:R-:W-:Y:S02]  /*3f5f0*/  @!P4 IADD3.X R35, R35, UR8, R29, P0, P5 ;  /* 0x000000082323cc10 */ /* 0x000fe400087ea41d */
[----:B0-----:R-:W-:Y:S02]  /*3f600*/  @!P4 IADD3 R32, P0, R31, R32, RZ ;  /* 0x000000201f20c210 */ /* 0x001fe40007f1e0ff */
[----:B------:R-:W-:-:S06]  /*3f610*/  PRMT R31, RZ, 0x7610, R31 ;  /* 0x00007610ff1f7816 */ /* 0x000fcc000000001f */
[----:B------:R-:W2:Y:S01]  /*3f620*/  @!P4 LDG.E.U8 R31, desc[UR30][R18.64+0xb8] ;  /* 0x0000b81e121fc981 */ /* 0x000ea2000c1e1100 */
[----:B------:R-:W-:Y:S01]  /*3f630*/  @!P4 IMAD.X R33, R35, 0x1, R33, P0 ;  /* 0x000000012321c824 */ /* 0x000fe200000e0621 */
[----:B------:R-:W-:Y:S02]  /*3f640*/  ISETP.LT.OR P0, PT, R28, 0xba, !P2 ;  /* 0x000000ba1c00780c */ /* 0x000fe40005701670 */
[----:B------:R-:W-:Y:S02]  /*3f650*/  LOP3.LUT R30, R30, 0xffffffbf, RZ, 0xc0, !PT ;  /* 0xffffffbf1e1e7812 */ /* 0x000fe400078ec0ff */
[----:B--2---:R-:W-:-:S09]  /*3f660*/  LOP3.LUT R31, R31, 0xff, RZ, 0xc0, !PT ;  /* 0x000000ff1f1f7812 */ /* 0x004fd200078ec0ff */
[----:B------:R-:W0:Y:S01]  /*3f670*/  @!P0 LDC.64 R38, c[0x0][0x5c0] ;  /* 0x00017000ff268b82 */ /* 0x000e220000000a00 */
[----:B------:R-:W-:-:S05]  /*3f680*/  F2FP.F16.E4M3.UNPACK_B R31, R31 ;  /* 0x0000001fff1f723e */ /* 0x000fca00020006ff */
[----:B------:R-:W-:-:S05]  /*3f690*/  HADD2.F32 R31, -RZ, R31.H0_H0 ;  /* 0x2000001fff1f7230 */ /* 0x000fca0000004100 */
[----:B------:R-:W-:-:S04]  /*3f6a0*/  FMUL R31, R31, UR26 ;  /* 0x0000001a1f1f7c20 */ /* 0x000fc80008400000 */
[----:B------:R-:W-:-:S05]  /*3f6b0*/  FFMA R31, R135, UR27, R31 ;  /* 0x0000001b871f7c23 */ /* 0x000fca000800001f */
[----:B------:R-:W-:-:S05]  /*3f6c0*/  F2FP.SATFINITE.E4M3.F32.PACK_AB_MERGE_C R31, RZ, R31, RZ ;  /* 0x0000001fff1f723e */ /* 0x000fca00048070ff */
[----:B------:R1:W-:Y:S02]  /*3f6d0*/  @!P4 STG.E.U8 desc[UR30][R32.64+0xb8], R31 ;  /* 0x0000b81f2000c986 */ /* 0x0003e4000c10111e */
[----:B-1----:R-:W-:-:S06]  /*3f6e0*/  PRMT R31, RZ, 0x7610, R31 ;  /* 0x00007610ff1f7816 */ /* 0x002fcc000000001f */
[----:B------:R-:W2:Y:S01]  /*3f6f0*/  @!P0 LDG.E.U8 R31, desc[UR30][R18.64+0xb9] ;  /* 0x0000b91e121f8981 */ /* 0x000ea2000c1e1100 */
[----:B------:R-:W-:Y:S02]  /*3f700*/  @P2 LOP3.LUT R30, R30, 0x40, RZ, 0xfc, !PT ;  /* 0x000000401e1e2812 */ /* 0x000fe400078efcff */
[----:B------:R-:W-:-:S13]  /*3f710*/  ISETP.LT.OR P2, PT, R28, 0xb2, !P1 ;  /* 0x000000b21c00780c */ /* 0x000fda0004f41670 */
[----:B------:R-:W1:Y:S01]  /*3f720*/  @!P2 LDC.64 R32, c[0x0][0x5c0] ;  /* 0x00017000ff20ab82 */ /* 0x000e620000000a00 */
[----:B------:R-:W-:-:S05]  /*3f730*/  IMAD.U32 R35, RZ, RZ, UR11 ;  /* 0x0000000bff237e24 */ /* 0x000fca000f8e00ff */
[----:B------:R-:W-:-:S04]  /*3f740*/  @!P0 IADD3 R35, P5, P6, R35, UR9, R24 ;  /* 0x0000000923238c10 */ /* 0x000fc8000febe018 */
[----:B------:R-:W-:Y:S02]  /*3f750*/  @!P0 IADD3.X R40, R40, UR8, R29, P5, P6 ;  /* 0x0000000828288c10 */ /* 0x000fe4000afec41d */
[----:B0-----:R-:W-:-:S05]  /*3f760*/  @!P0 IADD3 R38, P4, R35, R38, RZ ;  /* 0x0000002623268210 */ /* 0x001fca0007f9e0ff */
[----:B------:R-:W-:Y:S01]  /*3f770*/  @!P0 IMAD.X R39, R40, 0x1, R39, P4 ;  /* 0x0000000128278824 */ /* 0x000fe200020e0627 */
[----:B-1----:R-:W-:-:S04]  /*3f780*/  @!P2 IADD3 R60, P5, P6, R24, UR13, R32 ;  /* 0x0000000d183cac10 */ /* 0x002fc8000febe020 */
[----:B------:R-:W-:Y:S02]  /*3f790*/  @!P2 IADD3.X R61, R29, UR12, R33, P5, P6 ;  /* 0x0000000c1d3dac10 */ /* 0x000fe4000afec421 */
        /* <DEDUP_REMOVED lines=10> */
[----:B------:R-:W-:-:S04]  /*3f840*/  @P2 LOP3.LUT R0, R0, 0x2000000, RZ, 0xfc, !PT ;  /* 0x0200000000002812 */ /* 0x000fc800078efcff */
[----:B------:R-:W-:Y:S02]  /*3f850*/  LOP3.LUT P2, RZ, R0, 0x10, RZ, 0xc0, !PT ;  /* 0x0000001000ff7812 */ /* 0x000fe4000784c0ff */
        /* <DEDUP_REMOVED lines=11> */
[----:B0-----:R-:W-:-:S04]  /*3f910*/  @!P5 IADD3 R134, P0, P4, R24, UR13, R32 ;  /* 0x0000000d1886dc10 */ /* 0x001fc8000fc1e020 */
[----:B------:R-:W-:Y:S02]  /*3f920*/  @!P5 IADD3.X R135, R29, UR12, R33, P0, P4 ;  /* 0x0000000c1d87dc10 */ /* 0x000fe400087e8421 */
[----:B------:R-:W-:Y:S02]  /*3f930*/  ISETP.LT.OR P5, PT, R28, 0xba, !P1 ;  /* 0x000000ba1c00780c */ /* 0x000fe40004fa1670 */
[----:B------:R-:W-:-:S11]  /*3f940*/  LOP3.LUT R30, R30, 0xfffdffff, RZ, 0xc0, !PT ;  /* 0xfffdffff1e1e7812 */ /* 0x000fd600078ec0ff */
[----:B------:R-:W0:Y:S01]  /*3f950*/  @!P5 LDC.64 R32, c[0x0][0x5c0] ;  /* 0x00017000ff20db82 */ /* 0x000e220000000a00 */
[----:B------:R-:W-:Y:S02]  /*3f960*/  @P1 LOP3.LUT R30, R30, 0x20000, RZ, 0xfc, !PT ;  /* 0x000200001e1e1812 */ /* 0x000fe400078efcff */
[----:B------:R-:W-:Y:S02]  /*3f970*/  ISETP.LT.OR P1, PT, R28, 0xc1, !P3 ;  /* 0x000000c11c00780c */ /* 0x000fe40005f21670 */
[----:B0-----:R-:W-:-:S04]  /*3f980*/  @!P5 IADD3 R136, P0, P4, R24, UR13, R32 ;  /* 0x0000000d1888dc10 */ /* 0x001fc8000fc1e020 */
[----:B------:R-:W-:-:S07]  /*3f990*/  @!P5 IADD3.X R137, R29, UR12, R33, P0, P4 ;  /* 0x0000000c1d89dc10 */ /* 0x000fce00087e8421 */
[----:B------:R-:W0:Y:S02]  /*3f9a0*/  @!P1 LDC.64 R32, c[0x0][0x5c0] ;  /* 0x00017000ff209b82 */ /* 0x000e240000000a00 */
[----:B0-----:R-:W-:-:S04]  /*3f9b0*/  @!P1 IADD3 R138, P0, P4, R24, UR11, R32 ;  /* 0x0000000b188a9c10 */ /* 0x001fc8000fc1e020 */
[----:B------:R-:W-:Y:S02]  /*3f9c0*/  @!P1 IADD3.X R139, R29, UR10, R33, P0, P4 ;  /* 0x0000000a1d8b9c10 */ /* 0x000fe400087e8421 */
[----:B------:R-:W-:-:S04]  /*3f9d0*/  ISETP.GE.AND P0, PT, R11, 0x109, PT ;  /* 0x000001090b00780c */ /* 0x000fc80003f06270 */
[----:B------:R-:W-:-:S13]  /*3f9e0*/  ISETP.LT.OR P5, PT, R28, 0x1, !P0 ;  /* 0x000000011c00780c */ /* 0x000fda00047a1670 */
[----:B------:R-:W0:Y:S01]  /*3f9f0*/  @!P5 LDC.64 R32, c[0x0][0x5c0] ;  /* 0x00017000ff20db82 */ /* 0x000e220000000a00 */
[----:B------:R-:W-:Y:S01]  /*3fa00*/  IMAD.U32 R35, RZ, RZ, UR10 ;  /* 0x0000000aff237e24 */ /* 0x000fe2000f8e00ff */
        /* <DEDUP_REMOVED lines=10> */
[----:B------:R1:W-:Y:S01]  /*3fab0*/  @!P2 STG.E.U8 desc[UR30][R42.64+0x1], R31 ;  /* 0x0000011f2a00a986 */ /* 0x0003e2000c10111e */
[----:B------:R-:W-:-:S02]  /*3fac0*/  @P1 LOP3.LUT R0, R0, 0x20, RZ, 0xfc, !PT ;  /* 0x0000002000001812 */ /* 0x000fc400078efcff */
[----:B------:R-:W-:Y:S01]  /*3fad0*/  LOP3.LUT R30, R30, 0xefffffff, RZ, 0xc0, !PT ;  /* 0xefffffff1e1e7812 */ /* 0x000fe200078ec0ff */
        /* <DEDUP_REMOVED lines=11> */
[----:B------:R-:W-:Y:S02]  /*3fb90*/  @P1 LOP3.LUT R30, R30, 0x10000000, RZ, 0xfc, !PT ;  /* 0x100000001e1e1812 */ /* 0x000fe400078efcff */
        /* <DEDUP_REMOVED lines=10> */
[----:B------:R-:W-:-:S13]  /*3fc40*/  ISETP.LT.OR P1, PT, R28, 0xc2, !P3 ;  /* 0x000000c21c00780c */ /* 0x000fda0005f21670 */
[----:B------:R-:W1:Y:S01]  /*3fc50*/  @!P1 LDC.64 R32, c[0x0][0x5c0] ;  /* 0x00017000ff209b82 */ /* 0x000e620000000a00 */
[----:B------:R-:W-:-:S05]  /*3fc60*/  IMAD.U32 R35, RZ, RZ, UR11 ;  /* 0x0000000bff237e24 */ /* 0x000fca000f8e00ff */
[----:B------:R-:W-:Y:S02]  /*3fc70*/  @!P4 IADD3 R35, P2, P6, R35, UR13, R24 ;  /* 0x0000000d2323cc10 */ /* 0x000fe4000fe5e018 */
[----:B------:R-:W-:Y:S02]  /*3fc80*/  LOP3.LUT R0, R0, 0xffffffef, RZ, 0xc0, !PT ;  /* 0xffffffef00007812 */ /* 0x000fe400078ec0ff */
[----:B------:R-:W-:Y:S02]  /*3fc90*/  @!P4 IADD3.X R40, R40, UR12, R29, P2, P6 ;  /* 0x0000000c2828cc10 */ /* 0x000fe400097ec41d */
[----:B0-----:R-:W-:Y:S02]  /*3fca0*/  @!P4 IADD3 R38, P2, R35, R38, RZ ;  /* 0x000000262326c210 */ /* 0x001fe40007f5e0ff */
[----:B------:R-:W-:-:S03]  /*3fcb0*/  @P1 LOP3.LUT R0, R0, 0x10, RZ, 0xfc, !PT ;  /* 0x0000001000001812 */ /* 0x000fc600078efcff */
        /* <DEDUP_REMOVED lines=29> */
[----:B------:R-:W-:-:S13]  /*3fe90*/  ISETP.LT.OR P6, PT, R28, 0xca, !P3 ;  /* 0x000000ca1c00780c */ /* 0x000fda0005fc1670 */
[----:B------:R-:W0:Y:S01]  /*3fea0*/  @!P6 LDC.64 R32, c[0x0][0x5c0] ;  /* 0x00017000ff20eb82 */ /* 0x000e220000000a00 */
[----:B------:R-:W-:Y:S02]  /*3feb0*/  ISETP.LT.OR P1, PT, R28, 0xd1, !P3 ;  /* 0x000000d11c00780c */ /* 0x000fe40005f21670 */
[----:B0-----:R-:W-:-:S04]  /*3fec0*/  @!P6 IADD3 R142, P4, P5, R24, UR11, R32 ;  /* 0x0000000b188eec10 */ /* 0x001fc8000fd9e020 */
[----:B------:R-:W-:-:S07]  /*3fed0*/  @!P6 IADD3.X R143, R29, UR10, R33, P4, P5 ;  /* 0x0000000a1d8fec10 */ /* 0x000fce000a7ea421 */
        /* <DEDUP_REMOVED lines=184> */
[----:B------:R-:W-:Y:S02]  /*40a60*/  F2FP.SATFINITE.E4M3.F32.PACK_AB_MERGE_C R31, RZ, R31, RZ ;  /* 0x0000001fff1f723e */ /* 0x000fe400048070ff */
[----:B------:R-:W-:Y:S01]  /*40a70*/  LOP3.LUT R9, R9, 0xfffffff7, RZ, 0xc0, !PT ;  /* 0xfffffff709097812 */ /* 0x000fe200078ec0ff */
[----:B------:R-:W-:Y:S01]  /*40a80*/  IMAD.U32 R40, RZ, RZ, UR10 ;  /* 0x0000000aff287e24 */ /* 0x000fe2000f8e00ff */
[----:B------:R-:W-:Y:S01]  /*40a90*/  LOP3.LUT R30, R30, 0xfdffffff, RZ, 0xc0, !PT ;  /* 0xfdffffff1e1e7812 */ /* 0x000fe200078ec0ff */
[----:B------:R1:W-:Y:S01]  /*40aa0*/  @!P2 STG.E.U8 desc[UR30][R54.64+0x19], R31 ;  /* 0x0000191f3600a986 */ /* 0x0003e2000c10111e */
[----:B------:R-:W-:-:S03]  /*40ab0*/  LOP3.LUT R5, R5, 0xbfffffff, RZ, 0xc0, !PT ;  /* 0xbfffffff05057812 */ /* 0x000fc600078ec0ff */
[----:B------:R-:W3:Y:S01]  /*40ac0*/  LDL.LU R156, [R1+0xbc0] ;  /* 0x000bc000019c7983 */ /* 0x000ee20000300800 */
[----:B------:R-:W-:Y:S01]  /*40ad0*/  @P1 LOP3.LUT R9, R9, 0x8, RZ, 0xfc, !PT ;  /* 0x0000000809091812 */ /* 0x000fe200078efcff */
[----:B-1----:R-:W-:Y:S02]  /*40ae0*/  IMAD.U32 R31, RZ, RZ, UR11 ;  /* 0x0000000bff1f7e24 */ /* 0x002fe4000f8e00ff */
[----:B------:R-:W4:Y:S03]  /*40af0*/  LDL.LU R158, [R1+0xbc4] ;  /* 0x000bc400019e7983 */ /* 0x000f260000300800 */
[----:B------:R-:W-:Y:S01]  /*40b00*/  @!P5 IADD3 R31, P4, P6, R31, UR13, R24 ;  /* 0x0000000d1f1fdc10 */ /* 0x000fe2000fe9e018 */
[----:B------:R-:W4:Y:S03]  /*40b10*/  LDL.LU R159, [R1+0xbc8] ;  /* 0x000bc800019f7983 */ /* 0x000f260000300800 */
[----:B------:R-:W-:-:S02]  /*40b20*/  @!P5 IADD3.X R35, R35, UR12, R29, P4, P6 ;  /* 0x0000000c2323dc10 */ /* 0x000fc4000a7ec41d */
[----:B0-----:R-:W-:Y:S02]  /*40b30*/  @!P5 IADD3 R32, P4, R31, R32, RZ ;  /* 0x000000201f20d210 */ /* 0x001fe40007f9e0ff */
[----:B------:R-:W-:-:S06]  /*40b40*/  PRMT R31, RZ, 0x7610, R31 ;  /* 0x00007610ff1f7816 */ /* 0x000fcc000000001f */
[----:B------:R-:W2:Y:S01]  /*40b50*/  @!P5 LDG.E.U8 R31, desc[UR30][R22.64+0x18] ;  /* 0x0000181e161fd981 */ /* 0x000ea2000c1e1100 */
[----:B------:R-:W-:Y:S01]  /*40b60*/  @!P5 IMAD.X R33, R35, 0x1, R33, P4 ;  /* 0x000000012321d824 */ /* 0x000fe200020e0621 */
[----:B------:R-:W-:Y:S02]  /*40b70*/  ISETP.LT.OR P4, PT, R28, 0x1a, !P0 ;  /* 0x0000001a1c00780c */ /* 0x000fe40004781670 */
[----:B------:R-:W-:-:S11]  /*40b80*/  LOP3.LUT P1, RZ, R0, 0x80, RZ, 0xc0, !PT ;  /* 0x0000008000ff7812 */ /* 0x000fd6000782c0ff */
        /* <DEDUP_REMOVED lines=209> */
[----:B---3--:R-:W-:Y:S01]  /*418a0*/  FFMA R31, R164, UR27, R31 ;  /* 0x0000001ba41f7c23 */ /* 0x008fe2000800001f */
[----:B0-----:R-:W-:Y:S01]  /*418b0*/  @!P6 IADD3 R162, P4, P5, R24, UR11, R32 ;  /* 0x0000000b18a2ec10 */ /* 0x001fe2000fd9e020 */
[----:B------:R-:W-:Y:S01]  /*418c0*/  IMAD.U32 R35, RZ, RZ, UR10 ;  /* 0x0000000aff237e24 */ /* 0x000fe2000f8e00ff */
[----:B------:R-:W-:Y:S01]  /*418d0*/  LOP3.LUT R9, R9, 0xfffdffff, RZ, 0xc0, !PT ;  /* 0xfffdffff09097812 */ /* 0x000fe200078ec0ff */
[----:B------:R-:W2:Y:S01]  /*418e0*/  LDL.LU R164, [R1+0xbe8] ;  /* 0x000be80001a47983 */ /* 0x000ea20000300800 */
[----:B------:R-:W-:Y:S02]  /*418f0*/  F2FP.SATFINITE.E4M3.F32.PACK_AB_MERGE_C R31, RZ, R31, RZ ;  /* 0x0000001fff1f723e */ /* 0x000fe400048070ff */
[----:B------:R-:W-:Y:S01]  /*41900*/  @!P6 IADD3.X R163, R29, UR10, R33, P4, P5 ;  /* 0x0000000a1da3ec10 */ /* 0x000fe2000a7ea421 */
[----:B------:R-:W3:Y:S04]  /*41910*/  LDL.LU R169, [R1+0xbec] ;  /* 0x000bec0001a97983 */ /* 0x000ee80000300800 */
[----:B------:R0:W-:Y:S01]  /*41920*/  @!P1 STG.E.U8 desc[UR30][R68.64+0x30], R31 ;  /* 0x0000301f44009986 */ /* 0x0001e2000c10111e */
[----:B------:R-:W-:-:S02]  /*41930*/  ISETP.LT.OR P6, PT, R28, 0x11a, !P3 ;  /* 0x0000011a1c00780c */ /* 0x000fc40005fc1670 */
[----:B------:R-:W-:Y:S01]  /*41940*/  LOP3.LUT R30, R30, 0xffbfffff, RZ, 0xc0, !PT ;  /* 0xffbfffff1e1e7812 */ /* 0x000fe200078ec0ff */
[----:B------:R-:W-:Y:S01]  /*41950*/  IMAD.U32 R40, RZ, RZ, UR10 ;  /* 0x0000000aff287e24 */ /* 0x000fe2000f8e00ff */
[----:B------:R-:W3:Y:S01]  /*41960*/  LDL.LU R168, [R1+0xbf0] ;  /* 0x000bf00001a87983 */ /* 0x000ee20000300800 */
[----:B0-----:R-:W-:-:S03]  /*41970*/  PRMT R31, RZ, 0x7610, R31 ;  /* 0x00007610ff1f7816 */ /* 0x001fc6000000001f */
[----:B------:R-:W3:Y:S05]  /*41980*/  LDL.LU R175, [R1+0xbf4] ;  /* 0x000bf40001af7983 */ /* 0x000eea0000300800 */
[----:B------:R-:W0:Y:S01]  /*41990*/  @!P6 LDC.64 R32, c[0x0][0x5c0] ;  /* 0x00017000ff20eb82 */ /* 0x000e220000000a00 */
[----:B------:R-:W-:Y:S02]  /*419a0*/  ISETP.LT.OR P1, PT, R28, 0x121, !P3 ;  /* 0x000001211c00780c */ /* 0x000fe40005f21670 */
[----:B------:R-:W-:Y:S01]  /*419b0*/  @P6 LOP3.LUT R9, R9, 0x20000, RZ, 0xfc, !PT ;  /* 0x0002000009096812 */ /* 0x000fe200078efcff */
[----:B------:R-:W4:Y:S04]  /*419c0*/  @!P2 LDG.E.U8 R31, desc[UR30][R20.64+0x31] ;  /* 0x0000311e141fa981 */ /* 0x000f28000c1e1100 */
[----:B------:R-:W3:Y:S01]  /*419d0*/  LDL.LU R174, [R1+0xbf8] ;  /* 0x000bf80001ae7983 */ /* 0x000ee20000300800 */
[----:B0-----:R-:W-:-:S04]  /*419e0*/  @!P6 IADD3 R100, P4, P5, R24, UR11, R32 ;  /* 0x0000000b1864ec10 */ /* 0x001fc8000fd9e020 */
[----:B------:R-:W-:Y:S02]  /*419f0*/  @!P6 IADD3.X R101, R29, UR10, R33, P4, P5 ;  /* 0x0000000a1d65ec10 */ /* 0x000fe4000a7ea421 */
[----:B------:R-:W0:Y:S02]  /*41a00*/  @!P1 LDC.64 R32, c[0x0][0x5c0] ;  /* 0x00017000ff209b82 */ /* 0x000e240000000a00 */
        /* <DEDUP_REMOVED lines=8> */
[----:B------:R-:W-:-:S05]  /*41a90*/  FFMA R31, R165, UR27, R31 ;  /* 0x0000001ba51f7c23 */ /* 0x000fca000800001f */
[----:B------:R-:W-:-:S05]  /*41aa0*/  F2FP.SATFINITE.E4M3.F32.PACK_AB_MERGE_C R31, RZ, R31, RZ ;  /* 0x0000001fff1f723e */ /* 0x000fca00048070ff */
[----:B------:R1:W-:Y:S02]  /*41ab0*/  @!P2 STG.E.U8 desc[UR30][R52.64+0x31], R31 ;  /* 0x0000311f3400a986 */ /* 0x0003e4000c10111e */
[----:B-1----:R-:W-:-:S05]  /*41ac0*/  IMAD.U32 R31, RZ, RZ, UR11 ;  /* 0x0000000bff1f7e24 */ /* 0x002fca000f8e00ff */
[----:B------:R-:W-:-:S04]  /*41ad0*/  @!P5 IADD3 R31, P4, P6, R31, UR13, R24 ;  /* 0x0000000d1f1fdc10 */ /* 0x000fc8000fe9e018 */
[----:B------:R-:W-:Y:S02]  /*41ae0*/  @!P5 IADD3.X R35, R35, UR12, R29, P4, P6 ;  /* 0x0000000c2323dc10 */ /* 0x000fe4000a7ec41d */
[----:B0-----:R-:W-:Y:S02]  /*41af0*/  @!P5 IADD3 R32, P4, R31, R32, RZ ;  /* 0x000000201f20d210 */ /* 0x001fe40007f9e0ff */
[----:B------:R-:W-:-:S06]  /*41b00*/  PRMT R31, RZ, 0x7610, R31 ;  /* 0x00007610ff1f7816 */ /* 0x000fcc000000001f */
[----:B------:R-:W4:Y:S01]  /*41b10*/  @!P5 LDG.E.U8 R31, desc[UR30][R22.64+0x30] ;  /* 0x0000301e161fd981 */ /* 0x000f22000c1e1100 */
[----:B------:R-:W-:Y:S01]  /*41b20*/  @!P5 IMAD.X R33, R35, 0x1, R33, P4 ;  /* 0x000000012321d824 */ /* 0x000fe200020e0621 */
[----:B------:R-:W-:Y:S02]  /*41b30*/  ISETP.LT.OR P4, PT, R28, 0x32, !P0 ;  /* 0x000000321c00780c */ /* 0x000fe40004781670 */
[----:B------:R-:W-:Y:S02]  /*41b40*/  LOP3.LUT R9, R9, 0xfffbffff, RZ, 0xc0, !PT ;  /* 0xfffbffff09097812 */ /* 0x000fe400078ec0ff */
[----:B----4-:R-:W-:-:S09]  /*41b50*/  LOP3.LUT R31, R31, 0xff, RZ, 0xc0, !PT ;  /* 0x000000ff1f1f7812 */ /* 0x010fd200078ec0ff */
[----:B------:R-:W0:Y:S01]  /*41b60*/  @!P4 LDC.64 R38, c[0x0][0x5c0] ;  /* 0x00017000ff26cb82 */ /* 0x000e220000000a00 */
[----:B------:R-:W-:-:S05]  /*41b70*/  F2FP.F16.E4M3.UNPACK_B R31, R31 ;  /* 0x0000001fff1f723e */ /* 0x000fca00020006ff */
[----:B------:R-:W-:-:S05]  /*41b80*/  HADD2.F32 R31, -RZ, R31.H0_H0 ;  /* 0x2000001fff1f7230 */ /* 0x000fca0000004100 */
[----:B------:R-:W-:-:S04]  /*41b90*/  FMUL R31, R31, UR26 ;  /* 0x0000001a1f1f7c20 */ /* 0x000fc80008400000 */
[----:B--2---:R-:W-:-:S05]  /*41ba0*/  FFMA R31, R164, UR27, R31 ;  /* 0x0000001ba41f7c23 */ /* 0x004fca000800001f */
[----:B------:R-:W-:-:S05]  /*41bb0*/  F2FP.SATFINITE.E4M3.F32.PACK_AB_MERGE_C R31, RZ, R31, RZ ;  /* 0x0000001fff1f723e */ /* 0x000fca00048070ff */
[----:B------:R1:W-:Y:S02]  /*41bc0*/  @!P5 STG.E.U8 desc[UR30][R32.64+0x30], R31 ;  /* 0x0000301f2000d986 */ /* 0x0003e4000c10111e */
[----:B-1----:R-:W-:-:S06]  /*41bd0*/  PRMT R31, RZ, 0x7610, R31 ;  /* 0x00007610ff1f7816 */ /* 0x002fcc000000001f */
[----:B------:R-:W2:Y:S01]  /*41be0*/  @!P4 LDG.E.U8 R31, desc[UR30][R22.64+0x31] ;  /* 0x0000311e161fc981 */ /* 0x000ea2000c1e1100 */
[----:B------:R-:W-:Y:S02]  /*41bf0*/  @P1 LOP3.LUT R9, R9, 0x40000, RZ, 0xfc, !PT ;  /* 0x0004000009091812 */ /* 0x000fe400078efcff */
[----:B------:R-:W-:-:S13]  /*41c00*/  LOP3.LUT P1, RZ, R4, 0x4, RZ, 0xc0, !PT ;  /* 0x0000000404ff7812 */ /* 0x000fda000782c0ff */
        /* <DEDUP_REMOVED lines=66> */
[----:B------:R-:W-:Y:S02]  /*42030*/  ISETP.LT.OR P4, PT, R28, 0x3a, !P0 ;  /* 0x0000003a1c00780c */ /* 0x000fe40004781670 */
[----:B------:R-:W-:Y:S02]  /*42040*/  LOP3.LUT R9, R9, 0xfffff7ff, RZ, 0xc0, !PT ;  /* 0xfffff7ff09097812 */ /* 0x000fe400078ec0ff */
[----:B---3--:R-:W-:-:S09]  /*42050*/  LOP3.LUT R31, R31, 0xff, RZ, 0xc0, !PT ;  /* 0x000000ff1f1f7812 */ /* 0x008fd200078ec0ff */
[----:B------:R-:W0:Y:S01]  /*42060*/  @!P4 LDC.64 R38, c[0x0][0x5c0] ;  /* 0x00017000ff26cb82 */ /* 0x000e220000000a00 */
[----:B------:R-:W-:-:S05]  /*42070*/  F2FP.F16.E4M3.UNPACK_B R31, R31 ;  /* 0x0000001fff1f723e */ /* 0x000fca00020006ff */
[----:B------:R-:W-:-:S05]  /*42080*/  HADD2.F32 R31, -RZ, R31.H0_H0 ;  /* 0x2000001fff1f7230 */ /* 0x000fca0000004100 */
[----:B------:R-:W-:-:S04]  /*42090*/  FMUL R31, R31, UR26 ;  /* 0x0000001a1f1f7c20 */ /* 0x000fc80008400000 */
[----:B------:R-:W-:Y:S01]  /*420a0*/  FFMA R31, R174, UR27, R31 ;  /* 0x0000001bae1f7c23 */ /* 0x000fe2000800001f */
[----:B------:R-:W-:Y:S02]  /*420b0*/  @P1 LOP3.LUT R9, R9, 0x800, RZ, 0xfc, !PT ;  /* 0x0000080009091812 */ /* 0x000fe400078efcff */
[----:B------:R-:W-:Y:S01]  /*420c0*/  LOP3.LUT R30, R30, 0xffdfffff, RZ, 0xc0, !PT ;  /* 0xffdfffff1e1e7812 */ /* 0x000fe200078ec0ff */
[----:B------:R-:W-:Y:S01]  /*420d0*/  IMAD.U32 R35, RZ, RZ, UR11 ;  /* 0x0000000bff237e24 */ /* 0x000fe2000f8e00ff */
[----:B------:R-:W-:Y:S01]  /*420e0*/  F2FP.SATFINITE.E4M3.F32.PACK_AB_MERGE_C R31, RZ, R31, RZ ;  /* 0x0000001fff1f723e */ /* 0x000fe200048070ff */
[----:B------:R-:W-:Y:S01]  /*420f0*/  IMAD.U32 R40, RZ, RZ, UR10 ;  /* 0x0000000aff287e24 */ /* 0x000fe2000f8e00ff */
[----:B------:R-:W3:Y:S04]  /*42100*/  LDL.LU R174, [R1+0xc00] ;  /* 0x000c000001ae7983 */ /* 0x000ee80000300800 */
[----:B------:R1:W-:Y:S01]  /*42110*/  @!P5 STG.E.U8 desc[UR30][R32.64+0x38], R31 ;  /* 0x0000381f2000d986 */ /* 0x0003e2000c10111e */
[----:B------:R-:W-:-:S02]  /*42120*/  LOP3.LUT P1, RZ, R0, 0x40000, RZ, 0xc0, !PT ;  /* 0x0004000000ff7812 */ /* 0x000fc4000782c0ff */
[----:B------:R-:W-:Y:S01]  /*42130*/  @!P4 IADD3 R35, P2, P6, R35, UR13, R24 ;  /* 0x0000000d2323cc10 */ /* 0x000fe2000fe5e018 */
[----:B------:R-:W4:Y:S01]  /*42140*/  LDL.LU R181, [R1+0xc04] ;  /* 0x000c040001b57983 */ /* 0x000f220000300800 */
[----:B-1----:R-:W-:-:S03]  /*42150*/  PRMT R31, RZ, 0x7610, R31 ;  /* 0x00007610ff1f7816 */ /* 0x002fc6000000001f */
[----:B------:R-:W4:Y:S04]  /*42160*/  LDL.LU R180, [R1+0xc08] ;  /* 0x000c080001b47983 */ /* 0x000f280000300800 */
[----:B------:R-:W2:Y:S02]  /*42170*/  @!P4 LDG.E.U8 R31, desc[UR30][R22.64+0x39] ;  /* 0x0000391e161fc981 */ /* 0x000ea4000c1e1100 */
[----:B------:R-:W-:Y:S02]  /*42180*/  @P1 LOP3.LUT R30, R30, 0x200000, RZ, 0xfc, !PT ;  /* 0x002000001e1e1812 */ /* 0x000fe400078efcff */
[----:B------:R-:W-:-:S13]  /*42190*/  ISETP.LT.OR P1, PT, R28, 0x132, !P3 ;  /* 0x000001321c00780c */ /* 0x000fda0005f21670 */
[----:B------:R-:W1:Y:S01]  /*421a0*/  @!P1 LDC.64 R32, c[0x0][0x5c0] ;  /* 0x00017000ff209b82 */ /* 0x000e620000000a00 */
[----:B------:R-:W-:Y:S02]  /*421b0*/  @!P4 IADD3.X R40, R40, UR12, R29, P2, P6 ;  /* 0x0000000c2828cc10 */ /* 0x000fe400097ec41d */
[----:B------:R-:W-:Y:S02]  /*421c0*/  LOP3.LUT R9, R9, 0xfffffdff, RZ, 0xc0, !PT ;  /* 0xfffffdff09097812 */ /* 0x000fe400078ec0ff */
        /* <DEDUP_REMOVED lines=322> */
[----:B------:R-:W-:Y:S01]  /*435f0*/  LOP3.LUT R5, R5, 0xffdfffff, RZ, 0xc0, !PT ;  /* 0xffdfffff05057812 */ /* 0x000fe200078ec0ff */
[----:B------:R-:W-:Y:S01]  /*43600*/  IMAD.U32 R35, RZ, RZ, UR11 ;  /* 0x0000000bff237e24 */ /* 0x000fe2000f8e00ff */
[----:B------:R-:W3:Y:S02]  /*43610*/  LDL.LU R198, [R1+0xc40] ;  /* 0x000c400001c67983 */ /* 0x000ee40000300800 */
[----:B------:R-:W-:-:S05]  /*43620*/  F2FP.SATFINITE.E4M3.F32.PACK_AB_MERGE_C R31, RZ, R31, RZ ;  /* 0x0000001fff1f723e */ /* 0x000fca00048070ff */
[----:B------:R1:W-:Y:S02]  /*43630*/  @!P5 STG.E.U8 desc[UR30][R32.64+0x58], R31 ;  /* 0x0000581f2000d986 */ /* 0x0003e4000c10111e */
[----:B-1----:R-:W-:Y:S01]  /*43640*/  PRMT R31, RZ, 0x7610, R31 ;  /* 0x00007610ff1f7816 */ /* 0x002fe2000000001f */
[----:B------:R-:W1:Y:S05]  /*43650*/  @!P2 LDC.64 R32, c[0x0][0x5c0] ;  /* 0x00017000ff20ab82 */ /* 0x000e6a0000000a00 */
[----:B------:R-:W4:Y:S01]  /*43660*/  @!P4 LDG.E.U8 R31, desc[UR30][R22.64+0x59] ;  /* 0x0000591e161fc981 */ /* 0x000f22000c1e1100 */
[----:B------:R-:W-:Y:S01]  /*43670*/  @P1 LOP3.LUT R5, R5, 0x200000, RZ, 0xfc, !PT ;  /* 0x0020000005051812 */ /* 0x000fe200078efcff */
[----:B------:R-:W-:Y:S01]  /*43680*/  IMAD.U32 R40, RZ, RZ, UR10 ;  /* 0x0000000aff287e24 */ /* 0x000fe2000f8e00ff */
[----:B------:R-:W-:-:S04]  /*43690*/  @!P4 IADD3 R35, P1, P6, R35, UR13, R24 ;  /* 0x0000000d2323cc10 */ /* 0x000fc8000fe3e018 */
[----:B------:R-:W-:Y:S02]  /*436a0*/  @!P4 IADD3.X R40, R40, UR12, R29, P1, P6 ;  /* 0x0000000c2828cc10 */ /* 0x000fe40008fec41d */
[----:B0-----:R-:W-:Y:S02]  /*436b0*/  @!P4 IADD3 R38, P1, R35, R38, RZ ;  /* 0x000000262326c210 */ /* 0x001fe40007f3e0ff */
[----:B-1----:R-:W-:-:S03]  /*436c0*/  @!P2 IADD3 R112, P5, P6, R24, UR11, R32 ;  /* 0x0000000b1870ac10 */ /* 0x002fc6000febe020 */
[----:B------:R-:W-:Y:S01]  /*436d0*/  @!P4 IMAD.X R39, R40, 0x1, R39, P1 ;  /* 0x000000012827c824 */ /* 0x000fe200008e0627 */
[----:B------:R-:W-:Y:S02]  /*436e0*/  @!P2 IADD3.X R113, R29, UR10, R33, P5, P6 ;  /* 0x0000000a1d71ac10 */ /* 0x000fe4000afec421 */
[----:B------:R-:W-:Y:S02]  /*436f0*/  LOP3.LUT P6, RZ, R0, 0x400, RZ, 0xc0, !PT ;  /* 0x0000040000ff7812 */ /* 0x000fe400078cc0ff */
[----:B----4-:R-:W-:-:S04]  /*43700*/  LOP3.LUT R31, R31, 0xff, RZ, 0xc0, !PT ;  /* 0x000000ff1f1f7812 */ /* 0x010fc800078ec0ff */
[----:B------:R-:W-:-:S05]  /*43710*/  F2FP.F16.E4M3.UNPACK_B R31, R31 ;  /* 0x0000001fff1f723e */ /* 0x000fca00020006ff */
[----:B------:R-:W-:-:S05]  /*43720*/  HADD2.F32 R31, -RZ, R31.H0_H0 ;  /* 0x2000001fff1f7230 */ /* 0x000fca0000004100 */
[----:B------:R-:W-:-:S04]  /*43730*/  FMUL R31, R31, UR26 ;  /* 0x0000001a1f1f7c20 */ /* 0x000fc80008400000 */
[----:B--2---:R-:W-:Y:S01]  /*43740*/  FFMA R31, R199, UR27, R31 ;  /* 0x0000001bc71f7c23 */ /* 0x004fe2000800001f */
[----:B------:R-:W-:Y:S01]  /*43750*/  LOP3.LUT P1, RZ, R0, 0x200, RZ, 0xc0, !PT ;  /* 0x0000020000ff7812 */ /* 0x000fe2000782c0ff */
[----:B------:R-:W2:Y:S03]  /*43760*/  LDL.LU R199, [R1+0xc44] ;  /* 0x000c440001c77983 */ /* 0x000ea60000300800 */
[----:B------:R-:W-:-:S05]  /*43770*/  F2FP.SATFINITE.E4M3.F32.PACK_AB_MERGE_C R31, RZ, R31, RZ ;  /* 0x0000001fff1f723e */ /* 0x000fca00048070ff */
[----:B------:R0:W-:Y:S02]  /*43780*/  @!P4 STG.E.U8 desc[UR30][R38.64+0x59], R31 ;  /* 0x0000591f2600c986 */ /* 0x0001e4000c10111e */
[----:B0-----:R-:W-:-:S06]  /*43790*/  PRMT R31, RZ, 0x7610, R31 ;  /* 0x00007610ff1f7816 */ /* 0x001fcc000000001f */
[----:B------:R-:W4:Y:S01]  /*437a0*/  @!P6 LDG.E.U8 R31, desc[UR30][R20.64+0x60] ;  /* 0x0000601e141fe981 */ /* 0x000f22000c1e1100 */
[----:B------:R-:W-:-:S04]  /*437b0*/  LOP3.LUT R5, R5, 0xfffdffff, RZ, 0xc0, !PT ;  /* 0xfffdffff05057812 */ /* 0x000fc800078ec0ff */
[----:B------:R-:W-:Y:S02]  /*437c0*/  @P2 LOP3.LUT R5, R5, 0x20000, RZ, 0xfc, !PT ;  /* 0x0002000005052812 */ /* 0x000fe400078efcff */
[----:B------:R-:W-:-:S13]  /*437d0*/  ISETP.LT.OR P2, PT, R28, 0x179, !P3 ;  /* 0x000001791c00780c */ /* 0x000fda0005f41670 */
[----:B------:R-:W0:Y:S02]  /*437e0*/  @!P2 LDC.64 R32, c[0x0][0x5c0] ;  /* 0x00017000ff20ab82 */ /* 0x000e240000000a00 */
[----:B0-----:R-:W-:-:S04]  /*437f0*/  @!P2 IADD3 R204, P4, P5, R24, UR11, R32 ;  /* 0x0000000b18ccac10 */ /* 0x001fc8000fd9e020 */
[----:B------:R-:W-:Y:S02]  /*43800*/  @!P2 IADD3.X R205, R29, UR10, R33, P4, P5 ;  /* 0x0000000a1dcdac10 */ /* 0x000fe4000a7ea421 */
[----:B----4-:R-:W-:-:S04]  /*43810*/  LOP3.LUT R31, R31, 0xff, RZ, 0xc0, !PT ;  /* 0x000000ff1f1f7812 */ /* 0x010fc800078ec0ff */
[----:B------:R-:W-:-:S05]  /*43820*/  F2FP.F16.E4M3.UNPACK_B R31, R31 ;  /* 0x0000001fff1f723e */ /* 0x000fca00020006ff */
[----:B------:R-:W-:-:S05]  /*43830*/  HADD2.F32 R31, -RZ, R31.H0_H0 ;  /* 0x2000001fff1f7230 */ /* 0x000fca0000004100 */
[----:B------:R-:W-:-:S04]  /*43840*/  FMUL R31, R31, UR26 ;  /* 0x0000001a1f1f7c20 */ /* 0x000fc80008400000 */
[----:B---3--:R-:W-:Y:S01]  /*43850*/  FFMA R31, R198, UR27, R31 ;  /* 0x0000001bc61f7c23 */ /* 0x008fe2000800001f */
[----:B------:R-:W-:Y:S01]  /*43860*/  ISETP.LT.OR P5, PT, R28, 0x17a, !P3 ;  /* 0x0000017a1c00780c */ /* 0x000fe20005fa1670 */
[----:B------:R-:W-:Y:S01]  /*43870*/  IMAD.U32 R35, RZ, RZ, UR10 ;  /* 0x0000000aff237e24 */ /* 0x000fe2000f8e00ff */
[----:B------:R-:W-:Y:S01]  /*43880*/  LOP3.LUT R5, R5, 0xfffeffff, RZ, 0xc0, !PT ;  /* 0xfffeffff05057812 */ /* 0x000fe200078ec0ff */
[----:B------:R-:W3:Y:S01]  /*43890*/  LDL.LU R198, [R1+0xc48] ;  /* 0x000c480001c67983 */ /* 0x000ee20000300800 */
[----:B------:R-:W-:-:S05]  /*438a0*/  F2FP.SATFINITE.E4M3.F32.PACK_AB_MERGE_C R31, RZ, R31, RZ ;  /* 0x0000001fff1f723e */ /* 0x000fca00048070ff */
[----:B------:R0:W-:Y:S04]  /*438b0*/  @!P6 STG.E.U8 desc[UR30][R78.64+0x60], R31 ;  /* 0x0000601f4e00e986 */ /* 0x0001e8000c10111e */
[----:B------:R-:W1:Y:S01]  /*438c0*/  @!P5 LDC.64 R32, c[0x0][0x5c0] ;  /* 0x00017000ff20db82 */ /* 0x000e620000000a00 */
[----:B0-----:R-:W-:-:S06]  /*438d0*/  PRMT R31, RZ, 0x7610, R31 ;  /* 0x00007610ff1f7816 */ /* 0x001fcc000000001f */
[----:B------:R-:W4:Y:S01]  /*438e0*/  @!P1 LDG.E.U8 R31, desc[UR30][R20.64+0x61] ;  /* 0x0000611e141f9981 */ /* 0x000f22000c1e1100 */
[----:B------:R-:W-:Y:S02]  /*438f0*/  @P2 LOP3.LUT R5, R5, 0x10000, RZ, 0xfc, !PT ;  /* 0x0001000005052812 */ /* 0x000fe400078efcff */
[----:B------:R-:W-:Y:S02]  /*43900*/  ISETP.GE.AND P2, PT, R11, 0x81, PT ;  /* 0x000000810b00780c */ /* 0x000fe40003f46270 */
[----:B------:R-:W-:Y:S02]  /*43910*/  LOP3.LUT R5, R5, 0xffff7fff, RZ, 0xc0, !PT ;  /* 0xffff7fff05057812 */ /* 0x000fe400078ec0ff */
[----:B-1----:R-:W-:Y:S02]  /*43920*/  @!P5 IADD3 R202, P3, P4, R24, UR11, R32 ;  /* 0x0000000b18cadc10 */ /* 0x002fe4000fc7e020 */
[----:B------:R-:W-:Y:S02]  /*43930*/  @P5 LOP3.LUT R5, R5, 0x8000, RZ, 0xfc, !PT ;  /* 0x0000800005055812 */ /* 0x000fe400078efcff */
[----:B------:R-:W-:-:S02]  /*43940*/  @!P5 IADD3.X R203, R29, UR10, R33, P3, P4 ;  /* 0x0000000a1dcbdc10 */ /* 0x000fc40009fe8421 */
        /* <DEDUP_REMOVED lines=23> */
[C---:B------:R-:W-:Y:S02]  /*43ac0*/  ISETP.LT.OR P3, PT, R28.reuse, 0x62, !P0 ;  /* 0x000000621c00780c */ /* 0x040fe40004761670 */
[----:B------:R-:W-:-:S11]  /*43ad0*/  ISETP.LT.OR P1, PT, R28, 0xc2, !P2 ;  /* 0x000000c21c00780c */ /* 0x000fd60005721670 */
[----:B------:R-:W0:Y:S01]  /*43ae0*/  @!P3 LDC.64 R38, c[0x0][0x5c0] ;  /* 0x00017000ff26bb82 */ /* 0x000e220000000a00 */
[----:B----4-:R-:W-:-:S04]  /*43af0*/  LOP3.LUT R31, R31, 0xff, RZ, 0xc0, !PT ;  /* 0x000000ff1f1f7812 */ /* 0x010fc800078ec0ff */
[----:B------:R-:W-:-:S05]  /*43b00*/  F2FP.F16.E4M3.UNPACK_B R31, R31 ;  /* 0x0000001fff1f723e */ /* 0x000fca00020006ff */
[----:B------:R-:W-:-:S05]  /*43b10*/  HADD2.F32 R31, -RZ, R31.H0_H0 ;  /* 0x2000001fff1f7230 */ /* 0x000fca0000004100 */
[----:B------:R-:W-:-:S04]  /*43b20*/  FMUL R31, R31, UR26 ;  /* 0x0000001a1f1f7c20 */ /* 0x000fc80008400000 */
[----:B---3--:R-:W-:Y:S01]  /*43b30*/  FFMA R31, R198, UR27, R31 ;  /* 0x0000001bc61f7c23 */ /* 0x008fe2000800001f */
[----:B------:R-:W-:Y:S01]  /*43b40*/  IMAD.U32 R35, RZ, RZ, UR11 ;  /* 0x0000000bff237e24 */ /* 0x000fe2000f8e00ff */
[----:B------:R-:W3:Y:S03]  /*43b50*/  LDL.LU R198, [R1+0xc50] ;  /* 0x000c500001c67983 */ /* 0x000ee60000300800 */
[----:B------:R-:W-:Y:S01]  /*43b60*/  F2FP.SATFINITE.E4M3.F32.PACK_AB_MERGE_C R31, RZ, R31, RZ ;  /* 0x0000001fff1f723e */ /* 0x000fe200048070ff */
[----:B------:R-:W-:Y:S01]  /*43b70*/  IMAD.U32 R40, RZ, RZ, UR10 ;  /* 0x0000000aff287e24 */ /* 0x000fe2000f8e00ff */
[----:B------:R-:W-:Y:S01]  /*43b80*/  @!P3 IADD3 R35, P5, P6, R35, UR13, R24 ;  /* 0x0000000d2323bc10 */ /* 0x000fe2000febe018 */
[----:B------:R-:W4:Y:S04]  /*43b90*/  LDL.LU R210, [R1+0xc54] ;  /* 0x000c540001d27983 */ /* 0x000f280000300800 */
[----:B------:R1:W-:Y:S02]  /*43ba0*/  @!P4 STG.E.U8 desc[UR30][R32.64+0x60], R31 ;  /* 0x0000601f2000c986 */ /* 0x0003e4000c10111e */
[----:B-1----:R-:W-:Y:S01]  /*43bb0*/  PRMT R31, RZ, 0x7610, R31 ;  /* 0x00007610ff1f7816 */ /* 0x002fe2000000001f */
[----:B------:R-:W1:Y:S05]  /*43bc0*/  @!P1 LDC.64 R32, c[0x0][0x5c0] ;  /* 0x00017000ff209b82 */ /* 0x000e6a0000000a00 */
[----:B------:R-:W2:Y:S01]  /*43bd0*/  @!P3 LDG.E.U8 R31, desc[UR30][R22.64+0x61] ;  /* 0x0000611e161fb981 */ /* 0x000ea2000c1e1100 */
[----:B------:R-:W-:-:S02]  /*43be0*/  @!P3 IADD3.X R40, R40, UR12, R29, P5, P6 ;  /* 0x0000000c2828bc10 */ /* 0x000fc4000afec41d */
        /* <DEDUP_REMOVED lines=14> */
[----:B------:R-:W-:-:S04]  /*43cd0*/  LOP3.LUT R5, R5, 0xfffff7ff, RZ, 0xc0, !PT ;  /* 0xfffff7ff05057812 */ /* 0x000fc800078ec0ff */
[----:B------:R-:W-:Y:S02]  /*43ce0*/  @P1 LOP3.LUT R5, R5, 0x800, RZ, 0xfc, !PT ;  /* 0x0000080005051812 */ /* 0x000fe400078efcff */
[----:B------:R-:W-:Y:S02]  /*43cf0*/  LOP3.LUT P1, RZ, R4, 0x80, RZ, 0xc0, !PT ;  /* 0x0000008004ff7812 */ /* 0x000fe4000782c0ff */
[----:B------:R-:W-:-:S13]  /*43d00*/  ISETP.LT.OR P5, PT, R28, 0xc9, !P2 ;  /* 0x000000c91c00780c */ /* 0x000fda00057a1670 */
[----:B------:R-:W0:Y:S01]  /*43d10*/  @!P5 LDC.64 R32, c[0x0][0x5c0] ;  /* 0x00017000ff20db82 */ /* 0x000e220000000a00 */
[----:B------:R-:W-:-:S04]  /*43d20*/  LOP3.LUT R5, R5, 0xfffffbff, RZ, 0xc0, !PT ;  /* 0xfffffbff05057812 */ /* 0x000fc800078ec0ff */
[----:B------:R-:W-:Y:S02]  /*43d30*/  @P5 LOP3.LUT R5, R5, 0x400, RZ, 0xfc, !PT ;  /* 0x0000040005055812 */ /* 0x000fe400078efcff */
[----:B0-----:R-:W-:Y:S02]  /*43d40*/  @!P5 IADD3 R200, P3, P4, R24, UR9, R32 ;  /* 0x0000000918c8dc10 */ /* 0x001fe4000fc7e020 */
        /* <DEDUP_REMOVED lines=9> */
[----:B------:R-:W-:Y:S02]  /*43de0*/  @!P5 IADD3.X R201, R29, UR8, R33, P3, P4 ;  /* 0x000000081dc9dc10 */ /* 0x000fe40009fe8421 */
[----:B------:R-:W-:-:S13]  /*43df0*/  ISETP.LT.OR P5, PT, R28, 0xca, !P2 ;  /* 0x000000ca1c00780c */ /* 0x000fda00057a1670 */
[----:B------:R-:W0:Y:S01]  /*43e00*/  @!P5 LDC.64 R32, c[0x0][0x5c0] ;  /* 0x00017000ff20db82 */ /* 0x000e220000000a00 */
        /* <DEDUP_REMOVED lines=12> */
[----:B------:R-:W-:Y:S01]  /*43ed0*/  @P5 LOP3.LUT R5, R5, 0x100, RZ, 0xfc, !PT ;  /* 0x0000010005055812 */ /* 0x000fe200078efcff */
[----:B------:R-:W-:Y:S04]  /*43ee0*/  STL [R1+0x1658], R200 ;  /* 0x001658c801007387 */ /* 0x000fe80000100800 */
[----:B------:R-:W-:Y:S04]  /*43ef0*/  STL [R1+0x1654], R201 ;  /* 0x001654c901007387 */ /* 0x000fe80000100800 */
[----:B------:R-:W3:Y:S01]  /*43f00*/  LDL.LU R211, [R1+0xc58] ;  /* 0x000c580001d37983 */ /* 0x000ee20000300800 */
[----:B--2---:R-:W-:-:S04]  /*43f10*/  LOP3.LUT R31, R31, 0xff, RZ, 0xc0, !PT ;  /* 0x000000ff1f1f7812 */ /* 0x004fc800078ec0ff */
[----:B------:R-:W-:-:S05]  /*43f20*/  F2FP.F16.E4M3.UNPACK_B R31, R31 ;  /* 0x0000001fff1f723e */ /* 0x000fca00020006ff */
[----:B------:R-:W-:-:S05]  /*43f30*/  HADD2.F32 R31, -RZ, R31.H0_H0 ;  /* 0x2000001fff1f7230 */ /* 0x000fca0000004100 */
[----:B------:R-:W-:-:S04]  /*43f40*/  FMUL R31, R31, UR26 ;  /* 0x0000001a1f1f7c20 */ /* 0x000fc80008400000 */
[----:B----4-:R-:W-:-:S05]  /*43f50*/  FFMA R31, R210, UR27, R31 ;  /* 0x0000001bd21f7c23 */ /* 0x010fca000800001f */
[----:B------:R-:W-:-:S05]  /*43f60*/  F2FP.SATFINITE.E4M3.F32.PACK_AB_MERGE_C R31, RZ, R31, RZ ;  /* 0x0000001fff1f723e */ /* 0x000fca00048070ff */
[----:B------:R1:W-:Y:S02]  /*43f70*/  @!P1 STG.E.U8 desc[UR30][R114.64+0x69], R31 ;  /* 0x0000691f72009986 */ /* 0x0003e4000c10111e */
        /* <DEDUP_REMOVED lines=8> */
[----:B------:R-:W-:Y:S04]  /*44000*/  STL [R1+0x1660], R198 ;  /* 0x001660c601007387 */ /* 0x000fe80000100800 */
[----:B------:R-:W-:Y:S04]  /*44010*/  STL [R1+0x165c], R199 ;  /* 0x00165cc701007387 */ /* 0x000fe80000100800 */
[----:B------:R-:W-:Y:S01]  /*44020*/  STL [R1+0x1648], R214 ;  /* 0x001648d601007387 */ /* 0x000fe20000100800 */
[----:B------:R-:W-:-:S02]  /*44030*/  ISETP.LT.OR P1, PT, R28, 0xd2, !P2 ;  /* 0x000000d21c00780c */ /* 0x000fc40005721670 */
[----:B------:R-:W0:Y:S01]  /*44040*/  @!P3 LDC.64 R38, c[0x0][0x5c0] ;  /* 0x00017000ff26bb82 */ /* 0x000e220000000a00 */
[----:B------:R-:W-:Y:S04]  /*44050*/  STL [R1+0x1644], R215 ;  /* 0x001644d701007387 */ /* 0x000fe80000100800 */
[----:B------:R-:W4:Y:S01]  /*44060*/  LDL.LU R210, [R1+0xc5c] ;  /* 0x000c5c0001d27983 */ /* 0x000f220000300800 */
[----:B--2---:R-:W-:Y:S01]  /*44070*/  LOP3.LUT R31, R31, 0xff, RZ, 0xc0, !PT ;  /* 0x000000ff1f1f7812 */ /* 0x004fe200078ec0ff */
[----:B------:R-:W-:Y:S02]  /*44080*/  IMAD.U32 R35, RZ, RZ, UR11 ;  /* 0x0000000bff237e24 */ /* 0x000fe4000f8e00ff */
[----:B------:R-:W2:Y:S01]  /*44090*/  LDL.LU R212, [R1+0xc60] ;  /* 0x000c600001d47983 */ /* 0x000ea20000300800 */
[----:B------:R-:W-:-:S05]  /*440a0*/  F2FP.F16.E4M3.UNPACK_B R31, R31 ;  /* 0x0000001fff1f723e */ /* 0x000fca00020006ff */
[----:B------:R-:W-:-:S05]  /*440b0*/  HADD2.F32 R31, -RZ, R31.H0_H0 ;  /* 0x2000001fff1f7230 */ /* 0x000fca0000004100 */
[----:B------:R-:W-:-:S04]  /*440c0*/  FMUL R31, R31, UR26 ;  /* 0x0000001a1f1f7c20 */ /* 0x000fc80008400000 */
[----:B---3--:R-:W-:-:S05]  /*440d0*/  FFMA R31, R211, UR27, R31 ;  /* 0x0000001bd31f7c23 */ /* 0x008fca000800001f */
[----:B------:R-:W-:-:S05]  /*440e0*/  F2FP.SATFINITE.E4M3.F32.PACK_AB_MERGE_C R31, RZ, R31, RZ ;  /* 0x0000001fff1f723e */ /* 0x000fca00048070ff */
[----:B------:R1:W-:Y:S02]  /*440f0*/  @!P4 STG.E.U8 desc[UR30][R32.64+0x68], R31 ;  /* 0x0000681f2000c986 */ /* 0x0003e4000c10111e */
[----:B-1----:R-:W-:Y:S01]  /*44100*/  PRMT R31, RZ, 0x7610, R31 ;  /* 0x00007610ff1f7816 */ /* 0x002fe2000000001f */
[----:B------:R-:W1:Y:S05]  /*44110*/  @!P1 LDC.64 R32, c[0x0][0x5c0] ;  /* 0x00017000ff209b82 */ /* 0x000e6a0000000a00 */
[----:B------:R-:W3:Y:S01]  /*44120*/  @!P3 LDG.E.U8 R31, desc[UR30][R22.64+0x69] ;  /* 0x0000691e161fb981 */ /* 0x000ee2000c1e1100 */
[----:B------:R-:W-:Y:S01]  /*44130*/  IMAD.U32 R40, RZ, RZ, UR10 ;  /* 0x0000000aff287e24 */ /* 0x000fe2000f8e00ff */
[----:B------:R-:W-:-:S04]  /*44140*/  @!P3 IADD3 R35, P5, P6, R35, UR13, R24 ;  /* 0x0000000d2323bc10 */ /* 0x000fc8000febe018 */
[----:B------:R-:W-:Y:S02]  /*44150*/  @!P3 IADD3.X R40, R40, UR12, R29, P5, P6 ;  /* 0x0000000c2828bc10 */ /* 0x000fe4000afec41d */
[----:B0-----:R-:W-:-:S05]  /*44160*/  @!P3 IADD3 R38, P4, R35, R38, RZ ;  /* 0x000000262326b210 */ /* 0x001fca0007f9e0ff */
[----:B------:R-:W-:Y:S01]  /*44170*/  @!P3 IMAD.X R39, R40, 0x1, R39, P4 ;  /* 0x000000012827b824 */ /* 0x000fe200020e0627 */
[----:B-1----:R-:W-:-:S04]  /*44180*/  @!P1 IADD3 R114, P5, P6, R24, UR9, R32 ;  /* 0x0000000918729c10 */ /* 0x002fc8000febe020 */
[----:B------:R-:W-:Y:S02]  /*44190*/  @!P1 IADD3.X R115, R29, UR8, R33, P5, P6 ;  /* 0x000000081d739c10 */ /* 0x000fe4000afec421 */
[----:B------:R-:W-:Y:S02]  /*441a0*/  LOP3.LUT P6, RZ, R0, 0x400000, RZ, 0xc0, !PT ;  /* 0x0040000000ff7812 */ /* 0x000fe400078cc0ff */
[----:B---3--:R-:W-:-:S04]  /*441b0*/  LOP3.LUT R31, R31, 0xff, RZ, 0xc0, !PT ;  /* 0x000000ff1f1f7812 */ /* 0x008fc800078ec0ff */
[----:B------:R-:W-:-:S05]  /*441c0*/  F2FP.F16.E4M3.UNPACK_B R31, R31 ;  /* 0x0000001fff1f723e */ /* 0x000fca00020006ff */
[----:B------:R-:W-:-:S05]  /*441d0*/  HADD2.F32 R31, -RZ, R31.H0_H0 ;  /* 0x2000001fff1f7230 */ /* 0x000fca0000004100 */
[----:B------:R-:W-:-:S04]  /*441e0*/  FMUL R31, R31, UR26 ;  /* 0x0000001a1f1f7c20 */ /* 0x000fc80008400000 */
[----:B----4-:R-:W-:-:S05]  /*441f0*/  FFMA R31, R210, UR27, R31 ;  /* 0x0000001bd21f7c23 */ /* 0x010fca000800001f */
[----:B------:R-:W-:-:S05]  /*44200*/  F2FP.SATFINITE.E4M3.F32.PACK_AB_MERGE_C R31, RZ, R31, RZ ;  /* 0x0000001fff1f723e */ /* 0x000fca00048070ff */
[----:B------:R0:W-:Y:S02]  /*44210*/  @!P3 STG.E.U8 desc[UR30][R38.64+0x69], R31 ;  /* 0x0000691f2600b986 */ /* 0x0001e4000c10111e */
[----:B0-----:R-:W-:-:S06]  /*44220*/  PRMT R31, RZ, 0x7610, R31 ;  /* 0x00007610ff1f7816 */ /* 0x001fcc000000001f */
[----:B------:R-:W3:Y:S01]  /*44230*/  @!P6 LDG.E.U8 R31, desc[UR30][R20.64+0x70] ;  /* 0x0000701e141fe981 */ /* 0x000ee2000c1e1100 */
[----:B------:R-:W-:-:S04]  /*44240*/  LOP3.LUT R5, R5, 0xffffff7f, RZ, 0xc0, !PT ;  /* 0xffffff7f05057812 */ /* 0x000fc800078ec0ff */
[----:B------:R-:W-:Y:S02]  /*44250*/  @P1 LOP3.LUT R5, R5, 0x80, RZ, 0xfc, !PT ;  /* 0x0000008005051812 */ /* 0x000fe400078efcff */
[----:B------:R-:W-:Y:S01]  /*44260*/  LOP3.LUT P1, RZ, R0, 0x200000, RZ, 0xc0, !PT ;  /* 0x0020000000ff7812 */ /* 0x000fe2000782c0ff */
[----:B------:R-:W-:Y:S04]  /*44270*/  STL [R1+0x1650], R114 ;  /* 0x0016507201007387 */ /* 0x000fe80000100800 */
[----:B------:R-:W-:Y:S04]  /*44280*/  STL [R1+0x164c], R115 ;  /* 0x00164c7301007387 */ /* 0x000fe80000100800 */
[----:B------:R-:W4:Y:S01]  /*44290*/  LDL.LU R213, [R1+0xc64] ;  /* 0x000c640001d57983 */ /* 0x000f220000300800 */
        /* <DEDUP_REMOVED lines=145> */
[----:B--2---:R-:W-:-:S04]  /*44bb0*/  LOP3.LUT R31, R31, 0xff, RZ, 0xc0, !PT ;  /* 0x000000ff1f1f7812 */ /* 0x004fc800078ec0ff */
[----:B------:R-:W-:-:S05]  /*44bc0*/  F2FP.F16.E4M3.UNPACK_B R31, R31 ;  /* 0x0000001fff1f723e */ /* 0x000fca00020006ff */
[----:B------:R-:W-:-:S05]  /*44bd0*/  HADD2.F32 R31, -RZ, R31.H0_H0 ;  /* 0x2000001fff1f7230 */ /* 0x000fca0000004100 */
[----:B------:R-:W-:-:S04]  /*44be0*/  FMUL R31, R31, UR26 ;  /* 0x0000001a1f1f7c20 */ /* 0x000fc80008400000 */
[----:B---3--:R-:W-:Y:S01]  /*44bf0*/  FFMA R31, R2, UR27, R31 ;  /* 0x0000001b021f7c23 */ /* 0x008fe2000800001f */
[----:B------:R-:W-:Y:S01]  /*44c00*/  IMAD.U32 R35, RZ, RZ, UR11 ;  /* 0x0000000bff237e24 */ /* 0x000fe2000f8e00ff */
[----:B------:R-:W2:Y:S03]  /*44c10*/  LDL.LU R2, [R1+0xc80] ;  /* 0x000c800001027983 */ /* 0x000ea60000300800 */
        /* <DEDUP_REMOVED lines=145> */
[----:B------:R-:W-:Y:S01]  /*45530*/  STL [R1+0x15d8], R230 ;  /* 0x0015d8e601007387 */ /* 0x000fe20000100800 */
[----:B------:R-:W-:-:S03]  /*45540*/  LOP3.LUT R6, R6, 0xfeffffff, RZ, 0xc0, !PT ;  /* 0xfeffffff06067812 */ /* 0x000fc600078ec0ff */
[----:B------:R-:W-:Y:S01]  /*45550*/  STL [R1+0x15d4], R231 ;  /* 0x0015d4e701007387 */ /* 0x000fe20000100800 */
[----:B------:R-:W-:-:S03]  /*45560*/  @P5 LOP3.LUT R6, R6, 0x1000000, RZ, 0xfc, !PT ;  /* 0x0100000006065812 */ /* 0x000fc600078efcff */
[----:B------:R-:W3:Y:S01]  /*45570*/  LDL.LU R2, [R1+0xc98] ;  /* 0x000c980001027983 */ /* 0x000ee20000300800 */
[----:B------:R-:W-:-:S03]  /*45580*/  IMAD.U32 R35, RZ, RZ, UR10 ;  /* 0x0000000aff237e24 */ /* 0x000fc6000f8e00ff */
[----:B------:R-:W-:Y:S04]  /*45590*/  STL [R1+0x15e0], R228 ;  /* 0x0015e0e401007387 */ /* 0x000fe80000100800 */
[----:B------:R-:W-:Y:S04]  /*455a0*/  STL [R1+0x15dc], R229 ;  /* 0x0015dce501007387 */ /* 0x000fe80000100800 */
[----:B------:R-:W-:Y:S01]  /*455b0*/  @!P5 STL.64 [R1], R38 ;  /* 0x000000260100d387 */ /* 0x000fe20000100a00 */
        /* <DEDUP_REMOVED lines=25> */
[----:B------:R-:W-:-:S05]  /*45750*/  F2FP.SATFINITE.E4M3.F32.PACK_AB_MERGE_C R31, RZ, R31, RZ ;  /* 0x0000001fff1f723e */ /* 0x000fca00048070ff */
[----:B------:R1:W-:Y:S02]  /*45760*/  @!P4 STG.E.U8 desc[UR30][R32.64+0x88], R31 ;  /* 0x0000881f2000c986 */ /* 0x0003e4000c10111e */
[----:B-1----:R-:W-:Y:S01]  /*45770*/  PRMT R31, RZ, 0x7610, R31 ;  /* 0x00007610ff1f7816 */ /* 0x002fe2000000001f */
[----:B------:R-:W1:Y:S05]  /*45780*/  @!P1 LDC.64 R32, c[0x0][0x5c0] ;  /* 0x00017000ff209b82 */ /* 0x000e6a0000000a00 */
[----:B------:R-:W4:Y:S01]  /*45790*/  @!P3 LDG.E.U8 R31, desc[UR30][R22.64+0x89] ;  /* 0x0000891e161fb981 */ /* 0x000f22000c1e1100 */
        /* <DEDUP_REMOVED lines=8> */
[----:B----4-:R-:W-:-:S04]  /*45820*/  LOP3.LUT R31, R31, 0xff, RZ, 0xc0, !PT ;  /* 0x000000ff1f1f7812 */ /* 0x010fc800078ec0ff */
[----:B------:R-:W-:-:S05]  /*45830*/  F2FP.F16.E4M3.UNPACK_B R31, R31 ;  /* 0x0000001fff1f723e */ /* 0x000fca00020006ff */
[----:B------:R-:W-:-:S05]  /*45840*/  HADD2.F32 R31, -RZ, R31.H0_H0 ;  /* 0x2000001fff1f7230 */ /* 0x000fca0000004100 */
[----:B------:R-:W-:-:S04]  /*45850*/  FMUL R31, R31, UR26 ;  /* 0x0000001a1f1f7c20 */ /* 0x000fc80008400000 */
[----:B--2---:R-:W-:-:S05]  /*45860*/  FFMA R31, R8, UR27, R31 ;  /* 0x0000001b081f7c23 */ /* 0x004fca000800001f */
[----:B------:R-:W-:-:S05]  /*45870*/  F2FP.SATFINITE.E4M3.F32.PACK_AB_MERGE_C R31, RZ, R31, RZ ;  /* 0x0000001fff1f723e */ /* 0x000fca00048070ff */
[----:B------:R0:W-:Y:S02]  /*45880*/  @!P3 STG.E.U8 desc[UR30][R38.64+0x89], R31 ;  /* 0x0000891f2600b986 */ /* 0x0001e4000c10111e */
[----:B0-----:R-:W-:-:S06]  /*45890*/  PRMT R31, RZ, 0x7610, R31 ;  /* 0x00007610ff1f7816 */ /* 0x001fcc000000001f */
[----:B------:R-:W2:Y:S01]  /*458a0*/  @!P6 LDG.E.U8 R31, desc[UR30][R20.64+0x90] ;  /* 0x0000901e141fe981 */ /* 0x000ea2000c1e1100 */
        /* <DEDUP_REMOVED lines=41> */
[----:B------:R-:W-:Y:S01]  /*45b40*/  @!P5 STL.64 [R1+0x18], R38 ;  /* 0x000018260100d387 */ /* 0x000fe20000100a00 */
        /* <DEDUP_REMOVED lines=47> */
[----:B0-----:R-:W-:-:S06]  /*45e40*/  PRMT R31, RZ, 0x7610, R31 ;  /* 0x00007610ff1f7816 */ /* 0x001fcc000000001f */
[----:B------:R-:W4:Y:S01]  /*45e50*/  @!P6 LDG.E.U8 R31, desc[UR30][R20.64+0x98] ;  /* 0x0000981e141fe981 */ /* 0x000f22000c1e1100 */
[----:B------:R-:W-:Y:S02]  /*45e60*/  @P1 LOP3.LUT R6, R6, 0x80000, RZ, 0xfc, !PT ;  /* 0x0008000006061812 */ /* 0x000fe400078efcff */
[----:B------:R-:W-:Y:S02]  /*45e70*/  LOP3.LUT P1, RZ, R4, 0x4000, RZ, 0xc0, !PT ;  /* 0x0000400004ff7812 */ /* 0x000fe4000782c0ff */
[----:B------:R-:W-:-:S13]  /*45e80*/  ISETP.LT.OR P5, PT, R28, 0x129, !P2 ;  /* 0x000001291c00780c */ /* 0x000fda00057a1670 */
[----:B------:R-:W0:Y:S01]  /*45e90*/  @!P5 LDC.64 R32, c[0x0][0x5c0] ;  /* 0x00017000ff20db82 */ /* 0x000e220000000a00 */
[----:B------:R-:W-:-:S04]  /*45ea0*/  LOP3.LUT R6, R6, 0xfffbffff, RZ, 0xc0, !PT ;  /* 0xfffbffff06067812 */ /* 0x000fc800078ec0ff */
[----:B------:R-:W-:Y:S02]  /*45eb0*/  @P5 LOP3.LUT R6, R6, 0x40000, RZ, 0xfc, !PT ;  /* 0x0004000006065812 */ /* 0x000fe400078efcff */
[----:B0-----:R-:W-:-:S04]  /*45ec0*/  @!P5 IADD3 R40, P3, P4, R24, UR9, R32 ;  /* 0x000000091828dc10 */ /* 0x001fc8000fc7e020 */
[----:B------:R-:W-:-:S05]  /*45ed0*/  @!P5 IADD3.X R41, R29, UR8, R33, P3, P4 ;  /* 0x000000081d29dc10 */ /* 0x000fca0009fe8421 */
[----:B------:R-:W-:Y:S01]  /*45ee0*/  @!P5 STL.64 [R1+0x10], R40 ;  /* 0x000010280100d387 */ /* 0x000fe20000100a00 */
[----:B------:R-:W-:-:S13]  /*45ef0*/  ISETP.LT.OR P5, PT, R28, 0x12a, !P2 ;  /* 0x0000012a1c00780c */ /* 0x000fda00057a1670 */
[----:B------:R-:W0:Y:S01]  /*45f00*/  @!P5 LDC.64 R32, c[0x0][0x5c0] ;  /* 0x00017000ff20db82 */ /* 0x000e220000000a00 */
[----:B----4-:R-:W-:-:S04]  /*45f10*/  LOP3.LUT R31, R31, 0xff, RZ, 0xc0, !PT ;  /* 0x000000ff1f1f7812 */ /* 0x010fc800078ec0ff */
[----:B------:R-:W-:-:S05]  /*45f20*/  F2FP.F16.E4M3.UNPACK_B R31, R31 ;  /* 0x0000001fff1f723e */ /* 0x000fca00020006ff */
[----:B------:R-:W-:-:S05]  /*45f30*/  HADD2.F32 R31, -RZ, R31.H0_H0 ;  /* 0x2000001fff1f7230 */ /* 0x000fca0000004100 */
[----:B------:R-:W-:-:S04]  /*45f40*/  FMUL R31, R31, UR26 ;  /* 0x0000001a1f1f7c20 */ /* 0x000fc80008400000 */
[----:B---3--:R-:W-:Y:S01]  /*45f50*/  FFMA R31, R2, UR27, R31 ;  /* 0x0000001b021f7c23 */ /* 0x008fe2000800001f */
[----:B0-----:R-:W-:Y:S01]  /*45f60*/  @!P5 IADD3 R38, P3, P4, R24, UR9, R32 ;  /* 0x000000091826dc10 */ /* 0x001fe2000fc7e020 */
[----:B------:R-:W3:Y:S03]  /*45f70*/  LDL.LU R2, [R1+0xcb8] ;  /* 0x000cb80001027983 */ /* 0x000ee60000300800 */
[----:B------:R-:W-:-:S05]  /*45f80*/  F2FP.SATFINITE.E4M3.F32.PACK_AB_MERGE_C R31, RZ, R31, RZ ;  /* 0x0000001fff1f723e */ /* 0x000fca00048070ff */
[----:B------:R0:W-:Y:S02]  /*45f90*/  @!P6 STG.E.U8 desc[UR30][R128.64+0x98], R31 ;  /* 0x0000981f8000e986 */ /* 0x0001e4000c10111e */
[----:B0-----:R-:W-:-:S06]  /*45fa0*/  PRMT R31, RZ, 0x7610, R31 ;  /* 0x00007610ff1f7816 */ /* 0x001fcc000000001f */
[----:B------:R-:W4:Y:S01]  /*45fb0*/  @!P1 LDG.E.U8 R31, desc[UR30][R20.64+0x99] ;  /* 0x0000991e141f9981 */ /* 0x000f22000c1e1100 */
[----:B------:R-:W-:Y:S02]  /*45fc0*/  @!P5 IADD3.X R39, R29, UR8, R33, P3, P4 ;  /* 0x000000081d27dc10 */ /* 0x000fe40009fe8421 */
[----:B------:R-:W-:-:S03]  /*45fd0*/  LOP3.LUT R6, R6, 0xfffdffff, RZ, 0xc0, !PT ;  /* 0xfffdffff06067812 */ /* 0x000fc600078ec0ff */
[----:B------:R0:W-:Y:S01]  /*45fe0*/  @!P5 STL.64 [R1+0x8], R38 ;  /* 0x000008260100d387 */ /* 0x0001e20000100a00 */
[----:B------:R-:W-:Y:S02]  /*45ff0*/  @P5 LOP3.LUT R6, R6, 0x20000, RZ, 0xfc, !PT ;  /* 0x0002000006065812 */ /* 0x000fe400078efcff */
[----:B------:R-:W-:-:S13]  /*46000*/  ISETP.LT.OR P5, PT, R28, 0x131, !P2 ;  /* 0x000001311c00780c */ /* 0x000fda00057a1670 */
[----:B------:R-:W0:Y:S02]  /*46010*/  @!P5 LDC.64 R32, c[0x0][0x5c0] ;  /* 0x00017000ff20db82 */ /* 0x000e240000000a00 */
[----:B0-----:R-:W-:-:S04]  /*46020*/  @!P5 IADD3 R38, P3, P4, R24, UR9, R32 ;  /* 0x000000091826dc10 */ /* 0x001fc8000fc7e020 */
[----:B------:R-:W-:Y:S02]  /*46030*/  @!P5 IADD3.X R39, R29, UR8, R33, P3, P4 ;  /* 0x000000081d27dc10 */ /* 0x000fe40009fe8421 */
[----:B------:R-:W-:-:S13]  /*46040*/  ISETP.LT.OR P4, PT, R28, 0x99, !P0 ;  /* 0x000000991c00780c */ /* 0x000fda0004781670 */
[----:B------:R-:W0:Y:S01]  /*46050*/  @!P4 LDC.64 R32, c[0x0][0x5c0] ;  /* 0x00017000ff20cb82 */ /* 0x000e220000000a00 */
[----:B------:R-:W-:Y:S01]  /*46060*/  LOP3.LUT R6, R6, 0xfffeffff, RZ, 0xc0, !PT ;  /* 0xfffeffff06067812 */ /* 0x000fe200078ec0ff */
[----:B------:R-:W-:Y:S01]  /*46070*/  @!P5 STL.64 [R1+0x30], R38 ;  /* 0x000030260100d387 */ /* 0x000fe20000100a00 */
[----:B------:R-:W-:Y:S02]  /*46080*/  IMAD.U32 R35, RZ, RZ, UR10 ;  /* 0x0000000aff237e24 */ /* 0x000fe4000f8e00ff */
        /* <DEDUP_REMOVED lines=68> */
[----:B------:R-:W-:-:S05]  /*464d0*/  @!P5 IADD3.X R41, R29, UR8, R33, P3, P4 ;  /* 0x000000081d29dc10 */ /* 0x000fca0009fe8421 */
[----:B------:R-:W-:Y:S01]  /*464e0*/  @!P5 STL.64 [R1+0x20], R40 ;  /* 0x000020280100d387 */ /* 0x000fe20000100a00 */
[----:B------:R-:W-:Y:S02]  /*464f0*/  ISETP.LT.OR P5, PT, R28, 0x13a, !P2 ;  /* 0x0000013a1c00780c */ /* 0x000fe400057a1670 */
[----:B------:R-:W-:Y:S01]  /*46500*/  LOP3.LUT R6, R6, 0xffffdfff, RZ, 0xc0, !PT ;  /* 0xffffdfff06067812 */ /* 0x000fe200078ec0ff */
[----:B------:R-:W3:Y:S10]  /*46510*/  LDL.LU R2, [R1+0xcc8] ;  /* 0x000cc80001027983 */ /* 0x000ef40000300800 */
[----:B------:R-:W0:Y:S01]  /*46520*/  @!P5 LDC.64 R32, c[0x0][0x5c0] ;  /* 0x00017000ff20db82 */ /* 0x000e220000000a00 */
[----:B------:R-:W-:-:S02]  /*46530*/  @P5 LOP3.LUT R6, R6, 0x2000, RZ, 0xfc, !PT ;  /* 0x0000200006065812 */ /* 0x000fc400078efcff */
        /* <DEDUP_REMOVED lines=9> */
[----:B------:R-:W-:Y:S01]  /*465d0*/  STL [R1+0x15ac], R128 ;  /* 0x0015ac8001007387 */ /* 0x000fe20000100800 */
[----:B------:R-:W-:Y:S02]  /*465e0*/  IMAD.U32 R35, RZ, RZ, UR10 ;  /* 0x0000000aff237e24 */ /* 0x000fe4000f8e00ff */
[----:B------:R-:W-:Y:S01]  /*465f0*/  @P5 LOP3.LUT R6, R6, 0x400, RZ, 0xfc, !PT ;  /* 0x0000040006065812 */ /* 0x000fe200078efcff */
        /* <DEDUP_REMOVED lines=49> */
[----:B------:R-:W-:-:S03]  /*46910*/  LOP3.LUT R7, R7, 0xf7ffffff, RZ, 0xc0, !PT ;  /* 0xf7ffffff07077812 */ /* 0x000fc600078ec0ff */
[----:B------:R-:W-:Y:S01]  /*46920*/  @!P1 STL.64 [R1+0x28], R42 ;  /* 0x0000282a01009387 */ /* 0x000fe20000100a00 */
[----:B------:R-:W-:Y:S02]  /*46930*/  @P1 LOP3.LUT R7, R7, 0x8000000, RZ, 0xfc, !PT ;  /* 0x0800000007071812 */ /* 0x000fe400078efcff */
[----:B------:R-:W-:Y:S01]  /*46940*/  LOP3.LUT P1, RZ, R4, 0x10000, RZ, 0xc0, !PT ;  /* 0x0001000004ff7812 */ /* 0x000fe2000782c0ff */
[----:B------:R-:W4:Y:S01]  /*46950*/  LDL.LU R8, [R1+0xcd4] ;  /* 0x000cd40001087983 */ /* 0x000f220000300800 */
        /* <DEDUP_REMOVED lines=14> */
[----:B------:R-:W2:Y:S04]  /*46a40*/  @!P1 LDG.E.U8 R31, desc[UR30][R20.64+0xa9] ;  /* 0x0000a91e141f9981 */ /* 0x000ea8000c1e1100 */
[----:B------:R-:W-:Y:S01]  /*46a50*/  @!P5 STL.64 [R1+0x40], R40 ;  /* 0x000040280100d387 */ /* 0x000fe20000100a00 */
[----:B------:R-:W-:Y:S02]  /*46a60*/  ISETP.LT.OR P5, PT, R28, 0x14a, !P2 ;  /* 0x0000014a1c00780c */ /* 0x000fe400057a1670 */
[----:B------:R-:W-:Y:S01]  /*46a70*/  LOP3.LUT R7, R7, 0xfdffffff, RZ, 0xc0, !PT ;  /* 0xfdffffff07077812 */ /* 0x000fe200078ec0ff */
[----:B------:R-:W3:Y:S10]  /*46a80*/  LDL.LU R2, [R1+0xcd8] ;  /* 0x000cd80001027983 */ /* 0x000ef40000300800 */
[----:B------:R-:W0:Y:S01]  /*46a90*/  @!P5 LDC.64 R32, c[0x0][0x5c0] ;  /* 0x00017000ff20db82 */ /* 0x000e220000000a00 */
[----:B------:R-:W-:-:S02]  /*46aa0*/  @P5 LOP3.LUT R7, R7, 0x2000000, RZ, 0xfc, !PT ;  /* 0x0200000007075812 */ /* 0x000fc400078efcff */
[----:B0-----:R-:W-:-:S04]  /*46ab0*/  @!P5 IADD3 R38, P3, P4, R24, UR9, R32 ;  /* 0x000000091826dc10 */ /* 0x001fc8000fc7e020 */
[----:B------:R-:W-:-:S05]  /*46ac0*/  @!P5 IADD3.X R39, R29, UR8, R33, P3, P4 ;  /* 0x000000081d27dc10 */ /* 0x000fca0009fe8421 */
[----:B------:R0:W-:Y:S01]  /*46ad0*/  @!P5 STL.64 [R1+0x38], R38 ;  /* 0x000038260100d387 */ /* 0x0001e20000100a00 */
        /* <DEDUP_REMOVED lines=33> */
[----:B------:R-:W-:Y:S02]  /*46cf0*/  IMAD.U32 R35, RZ, RZ, UR11 ;  /* 0x0000000bff237e24 */ /* 0x000fe4000f8e00ff */
[----:B------:R-:W-:Y:S01]  /*46d00*/  IMAD.U32 R40, RZ, RZ, UR10 ;  /* 0x0000000aff287e24 */ /* 0x000fe2000f8e00ff */
[----:B------:R-:W3:Y:S01]  /*46d10*/  LDL.LU R2, [R1+0xce0] ;  /* 0x000ce00001027983 */ /* 0x000ee20000300800 */
[----:B------:R-:W-:-:S05]  /*46d20*/  F2FP.SATFINITE.E4M3.F32.PACK_AB_MERGE_C R31, RZ, R31, RZ ;  /* 0x0000001fff1f723e */ /* 0x000fca00048070ff */
[----:B------:R1:W-:Y:S02]  /*46d30*/  @!P4 STG.E.U8 desc[UR30][R32.64+0xa8], R31 ;  /* 0x0000a81f2000c986 */ /* 0x0003e4000c10111e */
[----:B-1----:R-:W-:Y:S01]  /*46d40*/  PRMT R31, RZ, 0x7610, R31 ;  /* 0x00007610ff1f7816 */ /* 0x002fe2000000001f */
[----:B------:R-:W1:Y:S05]  /*46d50*/  @!P1 LDC.64 R32, c[0x0][0x5c0] ;  /* 0x00017000ff209b82 */ /* 0x000e6a0000000a00 */
[----:B------:R-:W4:Y:S01]  /*46d60*/  @!P3 LDG.E.U8 R31, desc[UR30][R22.64+0xa9] ;  /* 0x0000a91e161fb981 */ /* 0x000f22000c1e1100 */
        /* <DEDUP_REMOVED lines=17> */
[----:B------:R-:W-:Y:S04]  /*46e80*/  @!P1 STL.64 [R1+0x48], R42 ;  /* 0x0000482a01009387 */ /* 0x000fe80000100a00 */
[----:B------:R-:W4:Y:S01]  /*46e90*/  LDL.LU R8, [R1+0xce4] ;  /* 0x000ce40001087983 */ /* 0x000f220000300800 */
        /* <DEDUP_REMOVED lines=9> */
[----:B--2---:R-:W-:-:S04]  /*46f30*/  LOP3.LUT R31, R31, 0xff, RZ, 0xc0, !PT ;  /* 0x000000ff1f1f7812 */ /* 0x004fc800078ec0ff */
[----:B------:R-:W-:-:S05]  /*46f40*/  F2FP.F16.E4M3.UNPACK_B R31, R31 ;  /* 0x0000001fff1f723e */ /* 0x000fca00020006ff */
[----:B------:R-:W-:-:S05]  /*46f50*/  HADD2.F32 R31, -RZ, R31.H0_H0 ;  /* 0x2000001fff1f7230 */ /* 0x000fca0000004100 */
[----:B------:R-:W-:-:S04]  /*46f60*/  FMUL R31, R31, UR26 ;  /* 0x0000001a1f1f7c20 */ /* 0x000fc80008400000 */
[----:B---3--:R-:W-:Y:S01]  /*46f70*/  FFMA R31, R2, UR27, R31 ;  /* 0x0000001b021f7c23 */ /* 0x008fe2000800001f */
[----:B------:R-:W-:Y:S02]  /*46f80*/  ISETP.LT.OR P5, PT, R28, 0x15a, !P2 ;  /* 0x0000015a1c00780c */ /* 0x000fe400057a1670 */
        /* <DEDUP_REMOVED lines=21> */
[----:B---3--:R-:W-:-:S04]  /*470e0*/  LOP3.LUT R31, R31, 0xff, RZ, 0xc0, !PT ;  /* 0x000000ff1f1f7812 */ /* 0x008fc800078ec0ff */
[----:B------:R-:W-:-:S05]  /*470f0*/  F2FP.F16.E4M3.UNPACK_B R31, R31 ;  /* 0x0000001fff1f723e */ /* 0x000fca00020006ff */
[----:B------:R-:W-:-:S05]  /*47100*/  HADD2.F32 R31, -RZ, R31.H0_H0 ;  /* 0x2000001fff1f7230 */ /* 0x000fca0000004100 */
[----:B------:R-:W-:-:S04]  /*47110*/  FMUL R31, R31, UR26 ;  /* 0x0000001a1f1f7c20 */ /* 0x000fc80008400000 */
[----:B----4-:R-:W-:Y:S02]  /*47120*/  FFMA R31, R8, UR27, R31 ;  /* 0x0000001b081f7c23 */ /* 0x010fe4000800001f */
[----:B------:R-:W3:Y:S03]  /*47130*/  LDL.LU R8, [R1+0xcec] ;  /* 0x000cec0001087983 */ /* 0x000ee60000300800 */
        /* <DEDUP_REMOVED lines=10> */
[----:B----4-:R-:W-:Y:S02]  /*471e0*/  LOP3.LUT R31, R31, 0xff, RZ, 0xc0, !PT ;  /* 0x000000ff1f1f7812 */ /* 0x010fe400078ec0ff */
[----:B------:R-:W-:-:S09]  /*471f0*/  ISETP.LT.OR P1, PT, R28, 0x162, !P2 ;  /* 0x000001621c00780c */ /* 0x000fd20005721670 */
[----:B------:R-:W0:Y:S01]  /*47200*/  @!P3 LDC.64 R38, c[0x0][0x5c0] ;  /* 0x00017000ff26bb82 */ /* 0x000e220000000a00 */
[----:B------:R-:W-:-:S05]  /*47210*/  F2FP.F16.E4M3.UNPACK_B R31, R31 ;  /* 0x0000001fff1f723e */ /* 0x000fca00020006ff */
[----:B------:R-:W-:-:S05]  /*47220*/  HADD2.F32 R31, -RZ, R31.H0_H0 ;  /* 0x2000001fff1f7230 */ /* 0x000fca0000004100 */
[----:B------:R-:W-:-:S04]  /*47230*/  FMUL R31, R31, UR26 ;  /* 0x0000001a1f1f7c20 */ /* 0x000fc80008400000 */
[----:B--2---:R-:W-:Y:S01]  /*47240*/  FFMA R31, R2, UR27, R31 ;  /* 0x0000001b021f7c23 */ /* 0x004fe2000800001f */
[----:B------:R-:W-:Y:S02]  /*47250*/  IMAD.U32 R35, RZ, RZ, UR11 ;  /* 0x0000000bff237e24 */ /* 0x000fe4000f8e00ff */
[----:B------:R-:W-:Y:S01]  /*47260*/  IMAD.U32 R40, RZ, RZ, UR10 ;  /* 0x0000000aff287e24 */ /* 0x000fe2000f8e00ff */
[----:B------:R-:W-:Y:S01]  /*47270*/  LOP3.LUT R7, R7, 0xfff7ffff, RZ, 0xc0, !PT ;  /* 0xfff7ffff07077812 */ /* 0x000fe200078ec0ff */
[----:B------:R-:W2:Y:S01]  /*47280*/  LDL.LU R2, [R1+0xcf0] ;  /* 0x000cf00001027983 */ /* 0x000ea20000300800 */
[----:B------:R-:W-:-:S05]  /*47290*/  F2FP.SATFINITE.E4M3.F32.PACK_AB_MERGE_C R31, RZ, R31, RZ ;  /* 0x0000001fff1f723e */ /* 0x000fca00048070ff */
[----:B------:R1:W-:Y:S02]  /*472a0*/  @!P4 STG.E.U8 desc[UR30][R32.64+0xb0], R31 ;  /* 0x0000b01f2000c986 */ /* 0x0003e4000c10111e */
[----:B-1----:R-:W-:Y:S01]  /*472b0*/  PRMT R31, RZ, 0x7610, R31 ;  /* 0x00007610ff1f7816 */ /* 0x002fe2000000001f */
[----:B------:R-:W1:Y:S05]  /*472c0*/  @!P1 LDC.64 R32, c[0x0][0x5c0] ;  /* 0x00017000ff209b82 */ /* 0x000e6a0000000a00 */
[----:B------:R-:W4:Y:S01]  /*472d0*/  @!P3 LDG.E.U8 R31, desc[UR30][R22.64+0xb1] ;  /* 0x0000b11e161fb981 */ /* 0x000f22000c1e1100 */
[----:B------:R-:W-:-:S04]  /*472e0*/  @!P3 IADD3 R35, P5, P6, R35, UR13, R24 ;  /* 0x0000000d2323bc10 */ /* 0x000fc8000febe018 */
[----:B------:R-:W-:Y:S02]  /*472f0*/  @!P3 IADD3.X R40, R40, UR12, R29, P5, P6 ;  /* 0x0000000c2828bc10 */ /* 0x000fe4000afec41d */
[----:B------:R-:W-:Y:S02]  /*47300*/  @P1 LOP3.LUT R7, R7, 0x80000, RZ, 0xfc, !PT ;  /* 0x0008000007071812 */ /* 0x000fe400078efcff */
[----:B0-----:R-:W-:Y:S02]  /*47310*/  @!P3 IADD3 R38, P4, R35, R38, RZ ;  /* 0x000000262326b210 */ /* 0x001fe40007f9e0ff */
[----:B-1----:R-:W-:-:S04]  /*47320*/  @!P1 IADD3 R42, P5, P6, R24, UR9, R32 ;  /* 0x00000009182a9c10 */ /* 0x002fc8000febe020 */
[----:B------:R-:W-:-:S05]  /*47330*/  @!P1 IADD3.X R43, R29, UR8, R33, P5, P6 ;  /* 0x000000081d2b9c10 */ /* 0x000fca000afec421 */
[----:B------:R-:W-:Y:S01]  /*47340*/  @!P1 STL.64 [R1+0x68], R42 ;  /* 0x0000682a01009387 */ /* 0x000fe20000100a00 */
[----:B------:R-:W-:Y:S01]  /*47350*/  LOP3.LUT P1, RZ, R30, 0x20000, RZ, 0xc0, !PT ;  /* 0x000200001eff7812 */ /* 0x000fe2000782c0ff */
[----:B------:R-:W-:-:S03]  /*47360*/  @!P3 IMAD.X R39, R40, 0x1, R39, P4 ;  /* 0x000000012827b824 */ /* 0x000fc600020e0627 */
[----:B------:R-:W-:Y:S02]  /*47370*/  ISETP.LT.OR P6, PT, R28, 0xb9, !P1 ;  /* 0x000000b91c00780c */ /* 0x000fe40004fc1670 */
[----:B----4-:R-:W-:-:S04]  /*47380*/  LOP3.LUT R31, R31, 0xff, RZ, 0xc0, !PT ;  /* 0x000000ff1f1f7812 */ /* 0x010fc800078ec0ff */
[----:B------:R-:W-:-:S05]  /*47390*/  F2FP.F16.E4M3.UNPACK_B R31, R31 ;  /* 0x0000001fff1f723e */ /* 0x000fca00020006ff */
[----:B------:R-:W-:-:S05]  /*473a0*/  HADD2.F32 R31, -RZ, R31.H0_H0 ;  /* 0x2000001fff1f7230 */ /* 0x000fca0000004100 */
[----:B------:R-:W-:-:S04]  /*473b0*/  FMUL R31, R31, UR26 ;  /* 0x0000001a1f1f7c20 */ /* 0x000fc80008400000 */
[----:B---3--:R-:W-:Y:S02]  /*473c0*/  FFMA R31, R8, UR27, R31 ;  /* 0x0000001b081f7c23 */ /* 0x008fe4000800001f */
[----:B------:R-:W3:Y:S03]  /*473d0*/  LDL.LU R8, [R1+0xcf4] ;  /* 0x000cf40001087983 */ /* 0x000ee60000300800 */
[----:B------:R-:W-:-:S05]  /*473e0*/  F2FP.SATFINITE.E4M3.F32.PACK_AB_MERGE_C R31, RZ, R31, RZ ;  /* 0x0000001fff1f723e */ /* 0x000fca00048070ff */
[----:B------:R0:W-:Y:S02]  /*473f0*/  @!P3 STG.E.U8 desc[UR30][R38.64+0xb1], R31 ;  /* 0x0000b11f2600b986 */ /* 0x0001e4000c10111e */
[----:B0-----:R-:W-:-:S06]  /*47400*/  PRMT R31, RZ, 0x7610, R31 ;  /* 0x00007610ff1f7816 */ /* 0x001fcc000000001f */
[----:B------:R-:W4:Y:S01]  /*47410*/  @!P6 LDG.E.U8 R31, desc[UR30][R20.64+0xb8] ;  /* 0x0000b81e141fe981 */ /* 0x000f22000c1e1100 */
[----:B------:R-:W-:-:S13]  /*47420*/  ISETP.LT.OR P5, PT, R28, 0x169, !P2 ;  /* 0x000001691c00780c */ /* 0x000fda00057a1670 */
[----:B------:R-:W0:Y:S01]  /*47430*/  @!P5 LDC.64 R32, c[0x0][0x5c0] ;  /* 0x00017000ff20db82 */ /* 0x000e220000000a00 */
[----:B------:R-:W-:-:S04]  /*47440*/  LOP3.LUT R7, R7, 0xfffbffff, RZ, 0xc0, !PT ;  /* 0xfffbffff07077812 */ /* 0x000fc800078ec0ff */
[----:B------:R-:W-:Y:S02]  /*47450*/  @P5 LOP3.LUT R7, R7, 0x40000, RZ, 0xfc, !PT ;  /* 0x0004000007075812 */ /* 0x000fe400078efcff */
[----:B0-----:R-:W-:-:S04]  /*47460*/  @!P5 IADD3 R40, P3, P4, R24, UR9, R32 ;  /* 0x000000091828dc10 */ /* 0x001fc8000fc7e020 */
[----:B------:R-:W-:Y:S02]  /*47470*/  @!P5 IADD3.X R41, R29, UR8, R33, P3, P4 ;  /* 0x000000081d29dc10 */ /* 0x000fe40009fe8421 */
[----:B----4-:R-:W-:-:S04]  /*47480*/  LOP3.LUT R31, R31, 0xff, RZ, 0xc0, !PT ;  /* 0x000000ff1f1f7812 */ /* 0x010fc800078ec0ff */
[----:B------:R-:W-:-:S05]  /*47490*/  F2FP.F16.E4M3.UNPACK_B R31, R31 ;  /* 0x0000001fff1f723e */ /* 0x000fca00020006ff */
[----:B------:R-:W-:-:S05]  /*474a0*/  HADD2.F32 R31, -RZ, R31.H0_H0 ;  /* 0x2000001fff1f7230 */ /* 0x000fca0000004100 */
[----:B------:R-:W-:-:S04]  /*474b0*/  FMUL R31, R31, UR26 ;  /* 0x0000001a1f1f7c20 */ /* 0x000fc80008400000 */
[----:B--2---:R-:W-:-:S05]  /*474c0*/  FFMA R31, R2, UR27, R31 ;  /* 0x0000001b021f7c23 */ /* 0x004fca000800001f */
[----:B------:R-:W-:-:S05]  /*474d0*/  F2FP.SATFINITE.E4M3.F32.PACK_AB_MERGE_C R31, RZ, R31, RZ ;  /* 0x0000001fff1f723e */ /* 0x000fca00048070ff */
[----:B------:R0:W-:Y:S01]  /*474e0*/  @!P6 STG.E.U8 desc[UR30][R134.64+0xb8], R31 ;  /* 0x0000b81f8600e986 */ /* 0x0001e2000c10111e */
[----:B------:R-:W-:Y:S02]  /*474f0*/  ISETP.LT.OR P6, PT, R28, 0xba, !P1 ;  /* 0x000000ba1c00780c */ /* 0x000fe40004fc1670 */
[----:B0-----:R-:W-:-:S11]  /*47500*/  PRMT R31, RZ, 0x7610, R31 ;  /* 0x00007610ff1f7816 */ /* 0x001fd6000000001f */
[----:B------:R-:W2:Y:S04]  /*47510*/  @!P6 LDG.E.U8 R31, desc[UR30][R20.64+0xb9] ;  /* 0x0000b91e141fe981 */ /* 0x000ea8000c1e1100 */
[----:B------:R-:W-:Y:S01]  /*47520*/  @!P5 STL.64 [R1+0x88], R40 ;  /* 0x000088280100d387 */ /* 0x000fe20000100a00 */
[----:B------:R-:W-:Y:S02]  /*47530*/  ISETP.LT.OR P5, PT, R28, 0x16a, !P2 ;  /* 0x0000016a1c00780c */ /* 0x000fe400057a1670 */
[----:B------:R-:W-:Y:S01]  /*47540*/  LOP3.LUT R7, R7, 0xfffdffff, RZ, 0xc0, !PT ;  /* 0xfffdffff07077812 */ /* 0x000fe200078ec0ff */
[----:B------:R-:W4:Y:S10]  /*47550*/  LDL.LU R2, [R1+0xcf8] ;  /* 0x000cf80001027983 */ /* 0x000f340000300800 */
        /* <DEDUP_REMOVED lines=12> */
[----:B------:R-:W-:Y:S04]  /*47620*/  STL [R1+0x158c], R20 ;  /* 0x00158c1401007387 */ /* 0x000fe80000100800 */
[----:B------:R-:W-:Y:S01]  /*47630*/  @!P5 STL.64 [R1+0xc0], R38 ;  /* 0x0000c0260100d387 */ /* 0x000fe20000100a00 */
[----:B------:R-:W-:Y:S01]  /*47640*/  IMAD.U32 R35, RZ, RZ, UR10 ;  /* 0x0000000aff237e24 */ /* 0x000fe2000f8e00ff */
        /* <DEDUP_REMOVED lines=16> */
[----:B------:R-:W-:Y:S04]  /*47750*/  STL [R1+0x1588], R21 ;  /* 0x0015881501007387 */ /* 0x000fe80000100800 */
[----:B------:R-:W3:Y:S01]  /*47760*/  LDL.LU R8, [R1+0xcfc] ;  /* 0x000cfc0001087983 */ /* 0x000ee20000300800 */
[----:B--2---:R-:W-:-:S04]  /*47770*/  LOP3.LUT R31, R31, 0xff, RZ, 0xc0, !PT ;  /* 0x000000ff1f1f7812 */ /* 0x004fc800078ec0ff */
[----:B------:R-:W-:-:S05]  /*47780*/  F2FP.F16.E4M3.UNPACK_B R31, R31 ;  /* 0x0000001fff1f723e */ /* 0x000fca00020006ff */
[----:B------:R-:W-:-:S05]  /*47790*/  HADD2.F32 R31, -RZ, R31.H0_H0 ;  /* 0x2000001fff1f7230 */ /* 0x000fca0000004100 */
[----:B------:R-:W-:-:S04]  /*477a0*/  FMUL R31, R31, UR26 ;  /* 0x0000001a1f1f7c20 */ /* 0x000fc80008400000 */
[----:B----4-:R-:W-:Y:S02]  /*477b0*/  FFMA R31, R2, UR27, R31 ;  /* 0x0000001b021f7c23 */ /* 0x010fe4000800001f */
[----:B------:R-:W2:Y:S04]  /*477c0*/  LDL.LU R2, [R1+0xd00] ;  /* 0x000d000001027983 */ /* 0x000ea80000300800 */
[----:B------:R-:W4:Y:S01]  /*477d0*/  LDL.64 R42, [R1+0x98] ;  /* 0x00009800012a7983 */ /* 0x000f220000100a00 */
[----:B------:R-:W-:-:S05]  /*477e0*/  F2FP.SATFINITE.E4M3.F32.PACK_AB_MERGE_C R31, RZ, R31, RZ ;  /* 0x0000001fff1f723e */ /* 0x000fca00048070ff */
[----:B------:R0:W-:Y:S02]  /*477f0*/  @!P3 STG.E.U8 desc[UR30][R32.64+0xb8], R31 ;  /* 0x0000b81f2000b986 */ /* 0x0001e4000c10111e */
[----:B0-----:R-:W-:Y:S01]  /*47800*/  PRMT R31, RZ, 0x7610, R31 ;  /* 0x00007610ff1f7816 */ /* 0x001fe2000000001f */
[----:B------:R-:W0:Y:S05]  /*47810*/  @!P4 LDC.64 R32, c[0x0][0x5c0] ;  /* 0x00017000ff20cb82 */ /* 0x000e2a0000000a00 */
[----:B------:R-:W3:Y:S01]  /*47820*/  @!P4 LDG.E.U8 R31, desc[UR30][R22.64+0xb9] ;  /* 0x0000b91e161fc981 */ /* 0x000ee2000c1e1100 */
[----:B------:R-:W-:Y:S02]  /*47830*/  IMAD.U32 R35, RZ, RZ, UR11 ;  /* 0x0000000bff237e24 */ /* 0x000fe4000f8e00ff */
[----:B------:R-:W-:-:S03]  /*47840*/  IMAD.U32 R38, RZ, RZ, UR10 ;  /* 0x0000000aff267e24 */ /* 0x000fc6000f8e00ff */
[----:B------:R-:W-:-:S04]  /*47850*/  @!P4 IADD3 R35, P5, P6, R35, UR13, R24 ;  /* 0x0000000d2323cc10 */ /* 0x000fc8000febe018 */
[----:B------:R-:W-:Y:S02]  /*47860*/  @!P4 IADD3.X R38, R38, UR12, R29, P5, P6 ;  /* 0x0000000c2626cc10 */ /* 0x000fe4000afec41d */
[----:B0-----:R-:W-:-:S05]  /*47870*/  @!P4 IADD3 R32, P3, R35, R32, RZ ;  /* 0x000000202320c210 */ /* 0x001fca0007f7e0ff */
[----:B------:R-:W-:Y:S01]  /*47880*/  @!P4 IMAD.X R33, R38, 0x1, R33, P3 ;  /* 0x000000012621c824 */ /* 0x000fe200018e0621 */
[----:B------:R-:W-:Y:S02]  /*47890*/  ISETP.GE.AND P3, PT, R11, 0x181, PT ;  /* 0x000001810b00780c */ /* 0x000fe40003f66270 */
        /* <DEDUP_REMOVED lines=8> */
[----:B0-----:R-:W0:Y:S01]  /*47920*/  @!P4 LDC.64 R32, c[0x0][0x5c0] ;  /* 0x00017000ff20cb82 */ /* 0x001e220000000a00 */
[----:B------:R-:W-:Y:S02]  /*47930*/  @!P4 IMAD.MOV.U32 R38, RZ, RZ, R24 ;  /* 0x000000ffff26c224 */ /* 0x000fe400078e0018 */
[----:B------:R-:W-:Y:S02]  /*47940*/  @!P4 IMAD.MOV.U32 R39, RZ, RZ, R29 ;  /* 0x000000ffff27c224 */ /* 0x000fe400078e001d */
[----:B------:R-:W-:-:S04]  /*47950*/  @!P4 IMAD.WIDE.U32 R38, R12, 0x180, R38 ;  /* 0x000001800c26c825 */ /* 0x000fc800078e0026 */
[----:B------:R-:W-:Y:S01]  /*47960*/  @!P4 IMAD R31, R13, 0x180, RZ ;  /* 0x000001800d1fc824 */ /* 0x000fe200078e02ff */
[----:B0-----:R-:W-:-:S04]  /*47970*/  @!P4 IADD3 R38, P5, R38, R32, RZ ;  /* 0x000000202626c210 */ /* 0x001fc80007fbe0ff */
[----:B------:R-:W-:Y:S02]  /*47980*/  @!P4 IADD3.X R39, R33, R39, R31, P5, !PT ;  /* 0x000000272127c210 */ /* 0x000fe40002ffe41f */
[----:B------:R-:W-:-:S05]  /*47990*/  IADD3 R32, P5, R34, 0x180, RZ ;  /* 0x0000018022207810 */ /* 0x000fca0007fbe0ff */
[----:B----4-:R-:W-:-:S04]  /*479a0*/  IMAD.X R31, RZ, RZ, R43, P5 ;  /* 0x000000ffff1f7224 */ /* 0x010fc800028e062b */
[----:B------:R-:W-:-:S04]  /*479b0*/  IMAD R31, R31, UR14, RZ ;  /* 0x0000000e1f1f7c24 */ /* 0x000fc8000f8e02ff */
[C---:B------:R-:W-:Y:S02]  /*479c0*/  IMAD R31, R32.reuse, UR15, R31 ;  /* 0x0000000f201f7c24 */ /* 0x040fe4000f8e021f */
[----:B------:R-:W-:-:S03]  /*479d0*/  IMAD.WIDE.U32 R32, R32, UR14, R36 ;  /* 0x0000000e20207c25 */ /* 0x000fc6000f8e0024 */
[----:B------:R-:W-:-:S04]  /*479e0*/  IADD3 R32, P5, R32, UR16, RZ ;  /* 0x0000001020207c10 */ /* 0x000fc8000ffbe0ff */
[--C-:B------:R-:W-:Y:S02]  /*479f0*/  IADD3.X R33, R33, UR17, R31.reuse, P5, !PT ;  /* 0x0000001121217c10 */ /* 0x100fe4000affe41f */
[----:B------:R-:W-:-:S06]  /*47a00*/  PRMT R31, RZ, 0x7610, R31 ;  /* 0x00007610ff1f7816 */ /* 0x000fcc000000001f */
[----:B------:R-:W3:Y:S04]  /*47a10*/  @!P4 LDG.E.U8 R31, desc[UR30][R32.64] ;  /* 0x0000001e201fc981 */ /* 0x000ee8000c1e1100 */
[----:B------:R-:W-:Y:S04]  /*47a20*/  STL.64 [R1+0x1580], R22 ;  /* 0x0015801601007387 */ /* 0x000fe80000100a00 */
[----:B------:R-:W4:Y:S01]  /*47a30*/  LDL.LU R8, [R1+0xd04] ;  /* 0x000d040001087983 */ /* 0x000f220000300800 */
        /* <DEDUP_REMOVED lines=16> */
[--C-:B------:R-:W-:Y:S02]  /*47b40*/  @!P4 IADD3.X R41, R39, R41, R31.reuse, P5, !PT ;  /* 0x000000292729c210 */ /* 0x100fe40002ffe41f */
[----:B------:R-:W-:-:S06]  /*47b50*/  PRMT R31, RZ, 0x7610, R31 ;  /* 0x00007610ff1f7816 */ /* 0x000fcc000000001f */
[----:B------:R-:W2:Y:S01]  /*47b60*/  @!P4 LDG.E.U8 R31, desc[UR30][R32.64+0x1] ;  /* 0x0000011e201fc981 */ /* 0x000ea2000c1e1100 */
        /* <DEDUP_REMOVED lines=11> */
[----:B------:R-:W-:-:S04]  /*47c20*/  LOP3.LUT R7, R7, 0xffff7fff, RZ, 0xc0, !PT ;  /* 0xffff7fff07077812 */ /* 0x000fc800078ec0ff */
[----:B------:R-:W-:-:S04]  /*47c30*/  @P0 LOP3.LUT R7, R7, 0x8000, RZ, 0xfc, !PT ;  /* 0x0000800007070812 */ /* 0x000fc800078efcff */
[----:B------:R-:W-:Y:S01]  /*47c40*/  LOP3.LUT R7, R7, 0xffffbfff, RZ, 0xc0, !PT ;  /* 0xffffbfff07077812 */ /* 0x000fe200078ec0ff */
[----:B------:R-:W-:Y:S04]  /*47c50*/  STL [R1+0x15a4], R132 ;  /* 0x0015a48401007387 */ /* 0x000fe80000100800 */
[----:B------:R-:W-:Y:S01]  /*47c60*/  STL [R1+0x15a0], R133 ;  /* 0x0015a08501007387 */ /* 0x000fe20000100800 */
[----:B------:R-:W-:-:S04]  /*47c70*/  @P2 LOP3.LUT R7, R7, 0x4000, RZ, 0xfc, !PT ;  /* 0x0000400007072812 */ /* 0x000fc800078efcff */
[----:B------:R-:W-:-:S04]  /*47c80*/  LOP3.LUT R7, R7, 0xffffdfff, RZ, 0xc0, !PT ;  /* 0xffffdfff07077812 */ /* 0x000fc800078ec0ff */
[----:B------:R-:W-:Y:S02]  /*47c90*/  @P6 LOP3.LUT R7, R7, 0x2000, RZ, 0xfc, !PT ;  /* 0x0000200007076812 */ /* 0x000fe400078efcff */
[----:B------:R-:W-:Y:S02]  /*47ca0*/  LOP3.LUT P0, RZ, R4, 0x200000, RZ, 0xc0, !PT ;  /* 0x0020000004ff7812 */ /* 0x000fe4000780c0ff */
[----:B--2---:R-:W-:-:S04]  /*47cb0*/  LOP3.LUT R31, R31, 0xff, RZ, 0xc0, !PT ;  /* 0x000000ff1f1f7812 */ /* 0x004fc800078ec0ff */
[----:B------:R-:W-:-:S05]  /*47cc0*/  F2FP.F16.E4M3.UNPACK_B R31, R31 ;  /* 0x0000001fff1f723e */ /* 0x000fca00020006ff */
[----:B------:R-:W-:-:S05]  /*47cd0*/  HADD2.F32 R31, -RZ, R31.H0_H0 ;  /* 0x2000001fff1f7230 */ /* 0x000fca0000004100 */
[----:B------:R-:W-:-:S04]  /*47ce0*/  FMUL R31, R31, UR26 ;  /* 0x0000001a1f1f7c20 */ /* 0x000fc80008400000 */
[----:B----4-:R-:W-:Y:S02]  /*47cf0*/  FFMA R31, R8, UR27, R31 ;  /* 0x0000001b081f7c23 */ /* 0x010fe4000800001f */
[----:B------:R-:W2:Y:S04]  /*47d00*/  LDL.LU R8, [R1+0xd08] ;  /* 0x000d080001087983 */ /* 0x000ea80000300800 */
[----:B------:R-:W3:Y:S01]  /*47d10*/  LDL.64 R54, [R1+0xa8] ;  /* 0x0000a80001367983 */ /* 0x000ee20000100a00 */
[----:B------:R-:W-:-:S05]  /*47d20*/  F2FP.SATFINITE.E4M3.F32.PACK_AB_MERGE_C R31, RZ, R31, RZ ;  /* 0x0000001fff1f723e */ /* 0x000fca00048070ff */
[----:B------:R1:W-:Y:S01]  /*47d30*/  @!P4 STG.E.U8 desc[UR30][R40.64+0x1], R31 ;  /* 0x0000011f2800c986 */ /* 0x0003e2000c10111e */
[----:B0-----:R-:W-:-:S03]  /*47d40*/  @!P6 IADD3 R20, P4, P5, R24, UR9, R38 ;  /* 0x000000091814ec10 */ /* 0x001fc6000fd9e026 */
[----:B------:R-:W-:Y:S01]  /*47d50*/  STL [R1+0x159c], R136 ;  /* 0x00159c8801007387 */ /* 0x000fe20000100800 */
[----:B------:R-:W-:-:S03]  /*47d60*/  @!P6 IADD3.X R21, R29, UR8, R39, P4, P5 ;  /* 0x000000081d15ec10 */ /* 0x000fc6000a7ea427 */
[----:B------:R-:W-:Y:S04]  /*47d70*/  STL [R1+0x1598], R137 ;  /* 0x0015988901007387 */ /* 0x000fe80000100800 */
[----:B------:R-:W4:Y:S04]  /*47d80*/  LDL.LU R2, [R1+0xd0c] ;  /* 0x000d0c0001027983 */ /* 0x000f280000300800 */
[----:B------:R-:W-:Y:S01]  /*47d90*/  @!P6 STL.64 [R1+0x70], R20 ;  /* 0x000070140100e387 */ /* 0x000fe20000100a00 */
[----:B------:R-:W-:Y:S02]  /*47da0*/  ISETP.LT.OR P6, PT, R28, 0xc1, !P1 ;  /* 0x000000c11c00780c */ /* 0x000fe40004fc1670 */
[----:B-1----:R-:W-:-:S11]  /*47db0*/  IADD3 R31, P4, R34, 0x188, RZ ;  /* 0x00000188221f7810 */ /* 0x002fd60007f9e0ff */
[----:B------:R-:W0:Y:S01]  /*47dc0*/  @!P6 LDC.64 R34, c[0x0][0x5c0] ;  /* 0x00017000ff22eb82 */ /* 0x000e220000000a00 */
[----:B------:R-:W-:Y:S02]  /*47dd0*/  IMAD.X R38, RZ, RZ, R43, P4 ;  /* 0x000000ffff267224 */ /* 0x000fe400020e062b */
[----:B------:R-:W-:Y:S01]  /*47de0*/  IMAD.WIDE.U32 R36, R31, UR14, R36 ;  /* 0x0000000e1f247c25 */ /* 0x000fe2000f8e0024 */
[----:B------:R-:W-:Y:S01]  /*47df0*/  LOP3.LUT P2, RZ, R4, 0x100000, RZ, 0xc0, !PT ;  /* 0x0010000004ff7812 */ /* 0x000fe2000784c0ff */
[----:B------:R-:W4:Y:S01]  /*47e00*/  LDL.64 R42, [R1+0xb8] ;  /* 0x0000b800012a7983 */ /* 0x000f220000100a00 */
[----:B0-----:R-:W-:Y:S01]  /*47e10*/  @!P6 IADD3 R22, P4, P5, R24, UR13, R34 ;  /* 0x0000000d1816ec10 */ /* 0x001fe2000fd9e022 */
[----:B------:R-:W-:-:S03]  /*47e20*/  IMAD R34, R38, UR14, RZ ;  /* 0x0000000e26227c24 */ /* 0x000fc6000f8e02ff */
[----:B------:R-:W-:Y:S01]  /*47e30*/  @!P6 IADD3.X R23, R29, UR12, R35, P4, P5 ;  /* 0x0000000c1d17ec10 */ /* 0x000fe2000a7ea423 */
[----:B------:R-:W-:Y:S01]  /*47e40*/  IMAD R31, R31, UR15, R34 ;  /* 0x0000000f1f1f7c24 */ /* 0x000fe2000f8e0222 */
[----:B------:R-:W-:-:S04]  /*47e50*/  IADD3 R34, P4, R36, UR16, RZ ;  /* 0x0000001024227c10 */ /* 0x000fc8000ff9e0ff */
[--C-:B------:R-:W-:Y:S02]  /*47e60*/  IADD3.X R35, R37, UR17, R31.reuse, P4, !PT ;  /* 0x0000001125237c10 */ /* 0x100fe4000a7fe41f */
[----:B------:R-:W-:-:S06]  /*47e70*/  PRMT R31, RZ, 0x7610, R31 ;  /* 0x00007610ff1f7816 */ /* 0x000fcc000000001f */
[----:B------:R-:W2:Y:S01]  /*47e80*/  @!P0 LDG.E.U8 R31, desc[UR30][R34.64] ;  /* 0x0000001e221f8981 */ /* 0x000ea2000c1e1100 */
        /* <DEDUP_REMOVED lines=8> */
[----:B---3--:R1:W-:Y:S02]  /*47f10*/  @!P0 STG.E.U8 desc[UR30][R54.64], R31 ;  /* 0x0000001f36008986 */ /* 0x0083e4000c10111e */
[----:B-1----:R-:W-:-:S06]  /*47f20*/  PRMT R31, RZ, 0x7610, R31 ;  /* 0x00007610ff1f7816 */ /* 0x002fcc000000001f */
[----:B------:R-:W2:Y:S01]  /*47f30*/  @!P2 LDG.E.U8 R31, desc[UR30][R34.64+0x1] ;  /* 0x0000011e221fa981 */ /* 0x000ea2000c1e1100 */
[----:B0-----:R-:W-:-:S04]  /*47f40*/  @!P6 IADD3 R20, P4, P5, R24, UR13, R36 ;  /* 0x0000000d1814ec10 */ /* 0x001fc8000fd9e024 */
[----:B------:R-:W-:Y:S02]  /*47f50*/  @!P6 IADD3.X R21, R29, UR12, R37, P4, P5 ;  /* 0x0000000c1d15ec10 */ /* 0x000fe4000a7ea425 */
[----:B------:R-:W-:-:S13]  /*47f60*/  ISETP.LT.OR P4, PT, R28, 0x9, !P3 ;  /* 0x000000091c00780c */ /* 0x000fda0005f81670 */
[----:B------:R-:W0:Y:S01]  /*47f70*/  @!P4 LDC.64 R36, c[0x0][0x5c0] ;  /* 0x00017000ff24cb82 */ /* 0x000e220000000a00 */
[----:B------:R-:W-:Y:S02]  /*47f80*/  @!P4 IMAD.MOV.U32 R38, RZ, RZ, R24 ;  /* 0x000000ffff26c224 */ /* 0x000fe400078e0018 */
[----:B------:R-:W-:Y:S02]  /*47f90*/  @!P4 IMAD.MOV.U32 R39, RZ, RZ, R29 ;  /* 0x000000ffff27c224 */ /* 0x000fe400078e001d */
[----:B------:R-:W-:-:S03]  /*47fa0*/  @!P4 IMAD.WIDE.U32 R38, R12, 0x180, R38 ;  /* 0x000001800c26c825 */ /* 0x000fc600078e0026 */
[----:B0-----:R-:W-:Y:S01]  /*47fb0*/  @!P4 IADD3 R38, P5, R38, R36, RZ ;  /* 0x000000242626c210 */ /* 0x001fe20007fbe0ff */
        /* <DEDUP_REMOVED lines=10> */
[----:B0-----:R-:W-:-:S05]  /*48060*/  @!P4 IMAD R31, R13, 0x180, RZ ;  /* 0x000001800d1fc824 */ /* 0x001fca00078e02ff */
[--C-:B------:R-:W-:Y:S02]  /*48070*/  @!P4 IADD3.X R39, R37, R39, R31.reuse, P5, !PT ;  /* 0x000000272527c210 */ /* 0x100fe40002ffe41f */
[----:B------:R-:W-:-:S06]  /*48080*/  PRMT R31, RZ, 0x7610, R31 ;  /* 0x00007610ff1f7816 */ /* 0x000fcc000000001f */
[----:B------:R-:W2:Y:S01]  /*48090*/  @!P4 LDG.E.U8 R31, desc[UR30][R32.64+0x8] ;  /* 0x0000081e201fc981 */ /* 0x000ea2000c1e1100 */
[----:B------:R-:W-:-:S13]  /*480a0*/  ISETP.LT.OR P0, PT, R28, 0xc9, !P1 ;  /* 0x000000c91c00780c */ /* 0x000fda0004f01670 */
[----:B------:R-:W0:Y:S01]  /*480b0*/  @!P0 LDC.64 R36, c[0x0][0x5c0] ;  /* 0x00017000ff248b82 */ /* 0x000e220000000a00 */
[----:B------:R0:W-:Y:S04]  /*480c0*/  @!P6 STL.64 [R1+0x98], R20 ;  /* 0x000098140100e387 */ /* 0x0001e80000100a00 */
[----:B------:R-:W4:Y:S01]  /*480d0*/  LDL.LU R69, [R1+0xd14] ;  /* 0x000d140001457983 */ /* 0x000f220000300800 */
        /* <DEDUP_REMOVED lines=18> */
[----:B------:R-:W2:Y:S04]  /*48200*/  @!P4 LDG.E.U8 R31, desc[UR30][R32.64+0x9] ;  /* 0x0000091e201fc981 */ /* 0x000ea8000c1e1100 */
[----:B------:R0:W-:Y:S01]  /*48210*/  @!P0 STL.64 [R1+0xb8], R20 ;  /* 0x0000b81401008387 */ /* 0x0001e20000100a00 */
[----:B------:R-:W-:Y:S02]  /*48220*/  LOP3.LUT P0, RZ, R3, 0x1000, RZ, 0xc0, !PT ;  /* 0x0000100003ff7812 */ /* 0x000fe4000780c0ff */
[----:B------:R-:W-:Y:S01]  /*48230*/  LOP3.LUT R30, R30, 0xfffeffff, RZ, 0xc0, !PT ;  /* 0xfffeffff1e1e7812 */ /* 0x000fe200078ec0ff */
[----:B------:R-:W3:Y:S04]  /*48240*/  LDL.LU R8, [R1+0xd18] ;  /* 0x000d180001087983 */ /* 0x000ee80000300800 */
[----:B------:R-:W3:Y:S04]  /*48250*/  LDL.64 R54, [R1+0xe0] ;  /* 0x0000e00001367983 */ /* 0x000ee80000100a00 */
[----:B------:R-:W3:Y:S04]  /*48260*/  LDL.LU R2, [R1+0xd1c] ;  /* 0x000d1c0001027983 */ /* 0x000ee80000300800 */
[----:B------:R-:W3:Y:S01]  /*48270*/  LDL.64 R42, [R1+0xe8] ;  /* 0x0000e800012a7983 */ /* 0x000ee20000100a00 */
[----:B------:R-:W-:-:S02]  /*48280*/  @P0 LOP3.LUT R30, R30, 0x10000, RZ, 0xfc, !PT ;  /* 0x000100001e1e0812 */ /* 0x000fc400078efcff */
[----:B------:R-:W-:-:S13]  /*48290*/  ISETP.LT.OR P0, PT, R28, 0xca, !P1 ;  /* 0x000000ca1c00780c */ /* 0x000fda0004f01670 */
[----:B------:R-:W0:Y:S02]  /*482a0*/  @!P0 LDC.64 R36, c[0x0][0x5c0] ;  /* 0x00017000ff248b82 */ /* 0x000e240000000a00 */
[----:B0-----:R-:W-:-:S04]  /*482b0*/  @!P0 IADD3 R20, P5, P6, R24, UR13, R36 ;  /* 0x0000000d18148c10 */ /* 0x001fc8000febe024 */
[----:B------:R-:W-:-:S05]  /*482c0*/  @!P0 IADD3.X R21, R29, UR12, R37, P5, P6 ;  /* 0x0000000c1d158c10 */ /* 0x000fca000afec425 */
[----:B------:R-:W-:Y:S01]  /*482d0*/  @!P0 STL.64 [R1+0xa8], R20 ;  /* 0x0000a81401008387 */ /* 0x000fe20000100a00 */
[----:B------:R-:W-:Y:S02]  /*482e0*/  LOP3.LUT P0, RZ, R30, 0x10000, RZ, 0xc0, !PT ;  /* 0x000100001eff7812 */ /* 0x000fe4000780c0ff */
[----:B--2---:R-:W-:-:S04]  /*482f0*/  LOP3.LUT R31, R31, 0xff, RZ, 0xc0, !PT ;  /* 0x000000ff1f1f7812 */ /* 0x004fc800078ec0ff */
[----:B------:R-:W-:-:S05]  /*48300*/  F2FP.F16.E4M3.UNPACK_B R31, R31 ;  /* 0x0000001fff1f723e */ /* 0x000fca00020006ff */
[----:B------:R-:W-:-:S05]  /*48310*/  HADD2.F32 R31, -RZ, R31.H0_H0 ;  /* 0x2000001fff1f7230 */ /* 0x000fca0000004100 */
[----:B------:R-:W-:-:S04]  /*48320*/  FMUL R31, R31, UR26 ;  /* 0x0000001a1f1f7c20 */ /* 0x000fc80008400000 */
[----:B----4-:R-:W-:-:S05]  /*48330*/  FFMA R31, R69, UR27, R31 ;  /* 0x0000001b451f7c23 */ /* 0x010fca000800001f */
[----:B------:R-:W-:-:S05]  /*48340*/  F2FP.SATFINITE.E4M3.F32.PACK_AB_MERGE_C R31, RZ, R31, RZ ;  /* 0x0000001fff1f723e */ /* 0x000fca00048070ff */
[----:B------:R0:W-:Y:S02]  /*48350*/  @!P4 STG.E.U8 desc[UR30][R38.64+0x9], R31 ;  /* 0x0000091f2600c986 */ /* 0x0001e4000c10111e */
[----:B0-----:R-:W-:-:S06]  /*48360*/  PRMT R31, RZ, 0x7610, R31 ;  /* 0x00007610ff1f7816 */ /* 0x001fcc000000001f */
[----:B------:R-:W2:Y:S01]  /*48370*/  @!P0 LDG.E.U8 R31, desc[UR30][R34.64+0x8] ;  /* 0x0000081e221f8981 */ /* 0x000ea2000c1e1100 */
        /* <DEDUP_REMOVED lines=13> */
[----:B------:R-:W-:-:S05]  /*48450*/  @!P6 IADD3.X R21, R29, UR12, R37, P4, P5 ;  /* 0x0000000c1d15ec10 */ /* 0x000fca000a7ea425 */
[----:B------:R0:W-:Y:S01]  /*48460*/  @!P6 STL.64 [R1+0xd0], R20 ;  /* 0x0000d0140100e387 */ /* 0x0001e20000100a00 */
[----:B------:R-:W-:-:S03]  /*48470*/  ISETP.LT.OR P6, PT, R28, 0xd2, !P1 ;  /* 0x000000d21c00780c */ /* 0x000fc60004fc1670 */
[----:B------:R-:W3:Y:S10]  /*48480*/  LDL.LU R8, [R1+0xd20] ;  /* 0x000d200001087983 */ /* 0x000ef40000300800 */
[----:B------:R-:W0:Y:S02]  /*48490*/  @!P6 LDC.64 R36, c[0x0][0x5c0] ;  /* 0x00017000ff24eb82 */ /* 0x000e240000000a00 */
[----:B0-----:R-:W-:-:S04]  /*484a0*/  @!P6 IADD3 R20, P4, P5, R24, UR13, R36 ;  /* 0x0000000d1814ec10 */ /* 0x001fc8000fd9e024 */
[----:B------:R-:W-:Y:S02]  /*484b0*/  @!P6 IADD3.X R21, R29, UR12, R37, P4, P5 ;  /* 0x0000000c1d15ec10 */ /* 0x000fe4000a7ea425 */
[----:B------:R-:W-:-:S13]  /*484c0*/  ISETP.LT.OR P4, PT, R28, 0x11, !P3 ;  /* 0x000000111c00780c */ /* 0x000fda0005f81670 */
[----:B------:R-:W0:Y:S01]  /*484d0*/  @!P4 LDC.64 R36, c[0x0][0x5c0] ;  /* 0x00017000ff24cb82 */ /* 0x000e220000000a00 */
[----:B------:R-:W-:Y:S02]  /*484e0*/  @!P4 IMAD.MOV.U32 R38, RZ, RZ, R24 ;  /* 0x000000ffff26c224 */ /* 0x000fe400078e0018 */
[----:B------:R-:W-:Y:S02]  /*484f0*/  @!P4 IMAD.MOV.U32 R39, RZ, RZ, R29 ;  /* 0x000000ffff27c224 */ /* 0x000fe400078e001d */
[----:B------:R-:W-:-:S03]  /*48500*/  @!P4 IMAD.WIDE.U32 R38, R12, 0x180, R38 ;  /* 0x000001800c26c825 */ /* 0x000fc600078e0026 */
        /* <DEDUP_REMOVED lines=371> */
[----:B------:R-:W3:Y:S06]  /*49c40*/  LDL.64 R54, [R1+0x208] ;  /* 0x0002080001367983 */ /* 0x000eec0000100a00 */
        /* <DEDUP_REMOVED lines=11> */
[----:B----4-:R-:W-:Y:S01]  /*49d00*/  FFMA R31, R2, UR27, R31 ;  /* 0x0000001b021f7c23 */ /* 0x010fe2000800001f */
[----:B------:R-:W-:Y:S01]  /*49d10*/  LOP3.LUT P2, RZ, R4, 0x800000, RZ, 0xc0, !PT ;  /* 0x0080000004ff7812 */ /* 0x000fe2000784c0ff */
[----:B------:R-:W2:Y:S04]  /*49d20*/  LDL.LU R2, [R1+0xd6c] ;  /* 0x000d6c0001027983 */ /* 0x000ea80000300800 */
[----:B------:R-:W4:Y:S01]  /*49d30*/  LDL.LU.64 R42, [R1+0x1a8] ;  /* 0x0001a800012a7983 */ /* 0x000f220000300a00 */
[----:B------:R-:W-:-:S05]  /*49d40*/  F2FP.SATFINITE.E4M3.F32.PACK_AB_MERGE_C R31, RZ, R31, RZ ;  /* 0x0000001fff1f723e */ /* 0x000fca00048070ff */
[----:B------:R0:W-:Y:S02]  /*49d50*/  @!P4 STG.E.U8 desc[UR30][R38.64+0x31], R31 ;  /* 0x0000311f2600c986 */ /* 0x0001e4000c10111e */
[----:B0-----:R-:W-:-:S06]  /*49d60*/  PRMT R31, RZ, 0x7610, R31 ;  /* 0x00007610ff1f7816 */ /* 0x001fcc000000001f */
[----:B------:R-:W3:Y:S01]  /*49d70*/  @!P0 LDG.E.U8 R31, desc[UR30][R34.64+0x30] ;  /* 0x0000301e221f8981 */ /* 0x000ee2000c1e1100 */
[----:B------:R-:W-:-:S13]  /*49d80*/  ISETP.LT.OR P6, PT, R28, 0x121, !P1 ;  /* 0x000001211c00780c */ /* 0x000fda0004fc1670 */
[----:B------:R-:W0:Y:S01]  /*49d90*/  @!P6 LDC.64 R36, c[0x0][0x5c0] ;  /* 0x00017000ff24eb82 */ /* 0x000e220000000a00 */
[----:B---3--:R-:W-:-:S04]  /*49da0*/  LOP3.LUT R31, R31, 0xff, RZ, 0xc0, !PT ;  /* 0x000000ff1f1f7812 */ /* 0x008fc800078ec0ff */
[----:B------:R-:W-:-:S05]  /*49db0*/  F2FP.F16.E4M3.UNPACK_B R31, R31 ;  /* 0x0000001fff1f723e */ /* 0x000fca00020006ff */
[----:B------:R-:W-:-:S05]  /*49dc0*/  HADD2.F32 R31, -RZ, R31.H0_H0 ;  /* 0x2000001fff1f7230 */ /* 0x000fca0000004100 */
[----:B------:R-:W-:-:S04]  /*49dd0*/  FMUL R31, R31, UR26 ;  /* 0x0000001a1f1f7c20 */ /* 0x000fc80008400000 */
[----:B------:R-:W-:-:S05]  /*49de0*/  FFMA R31, R8, UR27, R31 ;  /* 0x0000001b081f7c23 */ /* 0x000fca000800001f */
[----:B------:R-:W-:-:S05]  /*49df0*/  F2FP.SATFINITE.E4M3.F32.PACK_AB_MERGE_C R31, RZ, R31, RZ ;  /* 0x0000001fff1f723e */ /* 0x000fca00048070ff */
[----:B------:R1:W-:Y:S02]  /*49e00*/  @!P0 STG.E.U8 desc[UR30][R54.64+0x30], R31 ;  /* 0x0000301f36008986 */ /* 0x0003e4000c10111e */
[----:B-1----:R-:W-:-:S06]  /*49e10*/  PRMT R31, RZ, 0x7610, R31 ;  /* 0x00007610ff1f7816 */ /* 0x002fcc000000001f */
[----:B------:R-:W3:Y:S01]  /*49e20*/  @!P2 LDG.E.U8 R31, desc[UR30][R34.64+0x31] ;  /* 0x0000311e221fa981 */ /* 0x000ee2000c1e1100 */
        /* <DEDUP_REMOVED lines=14> */
[----:B------:R-:W-:Y:S04]  /*49f10*/  STL [R1+0x14dc], R130 ;  /* 0x0014dc8201007387 */ /* 0x000fe80000100800 */
[----:B------:R-:W-:Y:S04]  /*49f20*/  STL [R1+0x14d8], R131 ;  /* 0x0014d88301007387 */ /* 0x000fe80000100800 */
[----:B------:R-:W4:Y:S01]  /*49f30*/  LDL.LU R8, [R1+0xd70] ;  /* 0x000d700001087983 */ /* 0x000f220000300800 */
[----:B---3--:R-:W-:-:S04]  /*49f40*/  LOP3.LUT R31, R31, 0xff, RZ, 0xc0, !PT ;  /* 0x000000ff1f1f7812 */ /* 0x008fc800078ec0ff */
[----:B------:R-:W-:-:S05]  /*49f50*/  F2FP.F16.E4M3.UNPACK_B R31, R31 ;  /* 0x0000001fff1f723e */ /* 0x000fca00020006ff */
[----:B------:R-:W-:-:S05]  /*49f60*/  HADD2.F32 R31, -RZ, R31.H0_H0 ;  /* 0x2000001fff1f7230 */ /* 0x000fca0000004100 */
[----:B------:R-:W-:-:S04]  /*49f70*/  FMUL R31, R31, UR26 ;  /* 0x0000001a1f1f7c20 */ /* 0x000fc80008400000 */
[----:B--2---:R-:W-:Y:S01]  /*49f80*/  FFMA R31, R2, UR27, R31 ;  /* 0x0000001b021f7c23 */ /* 0x004fe2000800001f */
[----:B------:R-:W-:Y:S01]  /*49f90*/  ISETP.LT.OR P0, PT, R28, 0x129, !P1 ;  /* 0x000001291c00780c */ /* 0x000fe20004f01670 */
[----:B------:R-:W2:Y:S03]  /*49fa0*/  LDL.LU R2, [R1+0xd74] ;  /* 0x000d740001027983 */ /* 0x000ea60000300800 */
[----:B------:R-:W-:-:S05]  /*49fb0*/  F2FP.SATFINITE.E4M3.F32.PACK_AB_MERGE_C R31, RZ, R31, RZ ;  /* 0x0000001fff1f723e */ /* 0x000fca00048070ff */
[----:B----4-:R0:W-:Y:S02]  /*49fc0*/  @!P2 STG.E.U8 desc[UR30][R42.64+0x31], R31 ;  /* 0x0000311f2a00a986 */ /* 0x0101e4000c10111e */
[----:B0-----:R-:W-:-:S05]  /*49fd0*/  @!P4 IMAD R31, R13, 0x180, RZ ;  /* 0x000001800d1fc824 */ /* 0x001fca00078e02ff */
[--C-:B------:R-:W-:Y:S02]  /*49fe0*/  @!P4 IADD3.X R39, R37, R39, R31.reuse, P5, !PT ;  /* 0x000000272527c210 */ /* 0x100fe40002ffe41f */
[----:B------:R-:W-:Y:S01]  /*49ff0*/  PRMT R31, RZ, 0x7610, R31 ;  /* 0x00007610ff1f7816 */ /* 0x000fe2000000001f */
[----:B------:R-:W0:Y:S05]  /*4a000*/  @!P0 LDC.64 R36, c[0x0][0x5c0] ;  /* 0x00017000ff248b82 */ /* 0x000e2a0000000a00 */
[----:B------:R-:W3:Y:S01]  /*4a010*/  @!P4 LDG.E.U8 R31, desc[UR30][R32.64+0x38] ;  /* 0x0000381e201fc981 */ /* 0x000ee2000c1e1100 */
[----:B0-----:R-:W-:-:S04]  /*4a020*/  @!P0 IADD3 R86, P5, P6, R24, UR13, R36 ;  /* 0x0000000d18568c10 */ /* 0x001fc8000febe024 */
        /* <DEDUP_REMOVED lines=17> */
[----:B------:R-:W3:Y:S01]  /*4a140*/  @!P4 LDG.E.U8 R31, desc[UR30][R32.64+0x39] ;  /* 0x0000391e201fc981 */ /* 0x000ee2000c1e1100 */
[----:B------:R-:W-:Y:S02]  /*4a150*/  LOP3.LUT P0, RZ, R4, 0x20000000, RZ, 0xc0, !PT ;  /* 0x2000000004ff7812 */ /* 0x000fe4000780c0ff */
[----:B------:R-:W-:-:S11]  /*4a160*/  LOP3.LUT R30, R30, 0xfffffbff, RZ, 0xc0, !PT ;  /* 0xfffffbff1e1e7812 */ /* 0x000fd600078ec0ff */
[----:B------:R-:W-:Y:S02]  /*4a170*/  @P0 LOP3.LUT R30, R30, 0x400, RZ, 0xfc, !PT ;  /* 0x000004001e1e0812 */ /* 0x000fe400078efcff */
[----:B------:R-:W-:-:S13]  /*4a180*/  ISETP.LT.OR P0, PT, R28, 0x12a, !P1 ;  /* 0x0000012a1c00780c */ /* 0x000fda0004f01670 */
[----:B------:R-:W0:Y:S02]  /*4a190*/  @!P0 LDC.64 R36, c[0x0][0x5c0] ;  /* 0x00017000ff248b82 */ /* 0x000e240000000a00 */
[----:B0-----:R-:W-:-:S04]  /*4a1a0*/  @!P0 IADD3 R84, P5, P6, R24, UR13, R36 ;  /* 0x0000000d18548c10 */ /* 0x001fc8000febe024 */
[----:B------:R-:W-:Y:S02]  /*4a1b0*/  @!P0 IADD3.X R85, R29, UR12, R37, P5, P6 ;  /* 0x0000000c1d558c10 */ /* 0x000fe4000afec425 */
[----:B------:R-:W-:Y:S01]  /*4a1c0*/  LOP3.LUT P0, RZ, R30, 0x400, RZ, 0xc0, !PT ;  /* 0x000004001eff7812 */ /* 0x000fe2000780c0ff */
[----:B------:R-:W-:Y:S04]  /*4a1d0*/  STL [R1+0x14c4], R86 ;  /* 0x0014c45601007387 */ /* 0x000fe80000100800 */
[----:B------:R-:W-:Y:S04]  /*4a1e0*/  STL [R1+0x14c0], R87 ;  /* 0x0014c05701007387 */ /* 0x000fe80000100800 */
[----:B------:R-:W4:Y:S04]  /*4a1f0*/  LDL.LU R8, [R1+0xd78] ;  /* 0x000d780001087983 */ /* 0x000f280000300800 */
[----:B------:R-:W4:Y:S01]  /*4a200*/  LDL.LU.64 R54, [R1+0x1e8] ;  /* 0x0001e80001367983 */ /* 0x000f220000300a00 */
[----:B---3--:R-:W-:-:S04]  /*4a210*/  LOP3.LUT R31, R31, 0xff, RZ, 0xc0, !PT ;  /* 0x000000ff1f1f7812 */ /* 0x008fc800078ec0ff */
        /* <DEDUP_REMOVED lines=8> */
[----:B------:R-:W-:-:S03]  /*4a2a0*/  LOP3.LUT P2, RZ, R4, 0x1000000, RZ, 0xc0, !PT ;  /* 0x0100000004ff7812 */ /* 0x000fc6000784c0ff */
[----:B------:R-:W-:Y:S04]  /*4a2b0*/  STL [R1+0x14cc], R84 ;  /* 0x0014cc5401007387 */ /* 0x000fe80000100800 */
[----:B------:R-:W-:Y:S04]  /*4a2c0*/  STL [R1+0x14c8], R85 ;  /* 0x0014c85501007387 */ /* 0x000fe80000100800 */
[----:B------:R-:W3:Y:S04]  /*4a2d0*/  LDL.LU R2, [R1+0xd7c] ;  /* 0x000d7c0001027983 */ /* 0x000ee80000300800 */
[----:B------:R-:W3:Y:S01]  /*4a2e0*/  LDL.LU.64 R42, [R1+0x188] ;  /* 0x00018800012a7983 */ /* 0x000ee20000300a00 */
        /* <DEDUP_REMOVED lines=28> */
[----:B--2---:R-:W-:-:S04]  /*4a4b0*/  LOP3.LUT R31, R31, 0xff, RZ, 0xc0, !PT ;  /* 0x000000ff1f1f7812 */ /* 0x004fc800078ec0ff */
[----:B------:R-:W-:-:S05]  /*4a4c0*/  F2FP.F16.E4M3.UNPACK_B R31, R31 ;  /* 0x0000001fff1f723e */ /* 0x000fca00020006ff */
[----:B------:R-:W-:-:S05]  /*4a4d0*/  HADD2.F32 R31, -RZ, R31.H0_H0 ;  /* 0x2000001fff1f7230 */ /* 0x000fca0000004100 */
[----:B------:R-:W-:-:S04]  /*4a4e0*/  FMUL R31, R31, UR26 ;  /* 0x0000001a1f1f7c20 */ /* 0x000fc80008400000 */
[----:B---3--:R-:W-:Y:S01]  /*4a4f0*/  FFMA R31, R2, UR27, R31 ;  /* 0x0000001b021f7c23 */ /* 0x008fe2000800001f */
[----:B------:R-:W-:Y:S01]  /*4a500*/  ISETP.LT.OR P0, PT, R28, 0x139, !P1 ;  /* 0x000001391c00780c */ /* 0x000fe20004f01670 */
[----:B------:R-:W2:Y:S03]  /*4a510*/  LDL.LU R2, [R1+0xd84] ;  /* 0x000d840001027983 */ /* 0x000ea60000300800 */
[----:B------:R-:W-:-:S05]  /*4a520*/  F2FP.SATFINITE.E4M3.F32.PACK_AB_MERGE_C R31, RZ, R31, RZ ;  /* 0x0000001fff1f723e */ /* 0x000fca00048070ff */
[----:B------:R0:W-:Y:S02]  /*4a530*/  @!P2 STG.E.U8 desc[UR30][R42.64+0x39], R31 ;  /* 0x0000391f2a00a986 */ /* 0x0001e4000c10111e */
        /* <DEDUP_REMOVED lines=11> */
[----:B----4-:R-:W-:-:S05]  /*4a5f0*/  FFMA R31, R8, UR27, R31 ;  /* 0x0000001b081f7c23 */ /* 0x010fca000800001f */
        /* <DEDUP_REMOVED lines=329> */
[----:B------:R-:W-:Y:S02]  /*4ba90*/  LOP3.LUT R10, R10, 0xff7fffff, RZ, 0xc0, !PT ;  /* 0xff7fffff0a0a7812 */ /* 0x000fe400078ec0ff */
[----:B------:R-:W-:Y:S01]  /*4baa0*/  LOP3.LUT P2, RZ, R30, 0x40, RZ, 0xc0, !PT ;  /* 0x000000401eff7812 */ /* 0x000fe2000784c0ff */
[----:B------:R-:W2:Y:S01]  /*4bab0*/  LDL.LU R2, [R1+0xdc4] ;  /* 0x000dc40001027983 */ /* 0x000ea20000300800 */
[----:B------:R-:W-:-:S05]  /*4bac0*/  F2FP.SATFINITE.E4M3.F32.PACK_AB_MERGE_C R31, RZ, R31, RZ ;  /* 0x0000001fff1f723e */ /* 0x000fca00048070ff */
[----:B------:R0:W-:Y:S02]  /*4bad0*/  @!P0 STG.E.U8 desc[UR30][R200.64+0x59], R31 ;  /* 0x0000591fc8008986 */ /* 0x0001e4000c10111e */
[----:B0-----:R-:W-:-:S05]  /*4bae0*/  @!P4 IMAD R31, R13, 0x180, RZ ;  /* 0x000001800d1fc824 */ /* 0x001fca00078e02ff */
[--C-:B------:R-:W-:Y:S02]  /*4baf0*/  @!P4 IADD3.X R39, R37, R39, R31.reuse, P5, !PT ;  /* 0x000000272527c210 */ /* 0x100fe40002ffe41f */
[----:B------:R-:W-:-:S06]  /*4bb00*/  PRMT R31, RZ, 0x7610, R31 ;  /* 0x00007610ff1f7816 */ /* 0x000fcc000000001f */
[----:B------:R-:W3:Y:S01]  /*4bb10*/  @!P4 LDG.E.U8 R31, desc[UR30][R32.64+0x60] ;  /* 0x0000601e201fc981 */ /* 0x000ee2000c1e1100 */
[----:B------:R-:W-:-:S13]  /*4bb20*/  ISETP.LT.OR P0, PT, R28, 0x179, !P1 ;  /* 0x000001791c00780c */ /* 0x000fda0004f01670 */
[----:B------:R-:W0:Y:S01]  /*4bb30*/  @!P0 LDC.64 R36, c[0x0][0x5c0] ;  /* 0x00017000ff248b82 */ /* 0x000e220000000a00 */
[----:B------:R-:W-:Y:S02]  /*4bb40*/  @P1 LOP3.LUT R10, R10, 0x800000, RZ, 0xfc, !PT ;  /* 0x008000000a0a1812 */ /* 0x000fe400078efcff */
[----:B------:R-:W-:Y:S02]  /*4bb50*/  LOP3.LUT P1, RZ, R3, 0x100, RZ, 0xc0, !PT ;  /* 0x0000010003ff7812 */ /* 0x000fe4000782c0ff */
[----:B------:R-:W-:-:S11]  /*4bb60*/  LOP3.LUT R30, R30, 0xffffffdf, RZ, 0xc0, !PT ;  /* 0xffffffdf1e1e7812 */ /* 0x000fd600078ec0ff */
[----:B------:R-:W-:Y:S02]  /*4bb70*/  @P1 LOP3.LUT R30, R30, 0x20, RZ, 0xfc, !PT ;  /* 0x000000201e1e1812 */ /* 0x000fe400078efcff */
[----:B------:R-:W-:Y:S02]  /*4bb80*/  ISETP.LT.OR P1, PT, R28, 0xc1, !P2 ;  /* 0x000000c11c00780c */ /* 0x000fe40005721670 */
        /* <DEDUP_REMOVED lines=15> */
[----:B0-----:R-:W-:Y:S01]  /*4bc80*/  @!P4 IADD3 R36, P5, R36, R38, RZ ;  /* 0x000000262424c210 */ /* 0x001fe20007fbe0ff */
[----:B------:R-:W-:-:S03]  /*4bc90*/  IMAD.U32 R38, RZ, RZ, UR11 ;  /* 0x0000000bff267e24 */ /* 0x000fc6000f8e00ff */
[----:B------:R-:W-:Y:S01]  /*4bca0*/  @!P4 IADD3.X R37, R39, R37, R31, P5, !PT ;  /* 0x000000252725c210 */ /* 0x000fe20002ffe41f */
[----:B------:R-:W-:Y:S01]  /*4bcb0*/  IMAD.U32 R31, RZ, RZ, UR10 ;  /* 0x0000000aff1f7e24 */ /* 0x000fe2000f8e00ff */
[----:B------:R-:W-:-:S04]  /*4bcc0*/  @!P1 IADD3 R198, P5, P6, R38, UR9, R24 ;  /* 0x0000000926c69c10 */ /* 0x000fc8000febe018 */
[----:B------:R-:W-:Y:S02]  /*4bcd0*/  @!P1 IADD3.X R199, R31, UR8, R29, P5, P6 ;  /* 0x000000081fc79c10 */ /* 0x000fe4000afec41d */
[----:B------:R-:W-:-:S06]  /*4bce0*/  PRMT R31, RZ, 0x7610, R31 ;  /* 0x00007610ff1f7816 */ /* 0x000fcc000000001f */
[----:B------:R-:W3:Y:S01]  /*4bcf0*/  @!P4 LDG.E.U8 R31, desc[UR30][R32.64+0x61] ;  /* 0x0000611e201fc981 */ /* 0x000ee2000c1e1100 */
[----:B------:R-:W-:Y:S02]  /*4bd00*/  ISETP.LT.OR P6, PT, R28, 0xc2, !P2 ;  /* 0x000000c21c00780c */ /* 0x000fe400057c1670 */
[C---:B------:R-:W-:Y:S02]  /*4bd10*/  LOP3.LUT P0, RZ, R3.reuse, 0x2, RZ, 0xc0, !PT ;  /* 0x0000000203ff7812 */ /* 0x040fe4000780c0ff */
[----:B------:R-:W-:-:S04]  /*4bd20*/  LOP3.LUT R3, R3, 0xdfffffff, RZ, 0xc0, !PT ;  /* 0xdfffffff03037812 */ /* 0x000fc800078ec0ff */
[----:B------:R-:W-:Y:S02]  /*4bd30*/  @P1 LOP3.LUT R3, R3, 0x20000000, RZ, 0xfc, !PT ;  /* 0x2000000003031812 */ /* 0x000fe400078efcff */
        /* <DEDUP_REMOVED lines=9> */
[----:B--2---:R-:W-:Y:S02]  /*4bdd0*/  FFMA R31, R2, UR27, R31 ;  /* 0x0000001b021f7c23 */ /* 0x004fe4000800001f */
[----:B------:R-:W2:Y:S04]  /*4bde0*/  LDL.LU R2, [R1+0xdcc] ;  /* 0x000dcc0001027983 */ /* 0x000ea80000300800 */
[----:B------:R-:W3:Y:S01]  /*4bdf0*/  LDL.LU.64 R214, [R1+0x170] ;  /* 0x0001700001d67983 */ /* 0x000ee20000300a00 */
[----:B------:R-:W-:-:S05]  /*4be00*/  F2FP.SATFINITE.E4M3.F32.PACK_AB_MERGE_C R31, RZ, R31, RZ ;  /* 0x0000001fff1f723e */ /* 0x000fca00048070ff */
[----:B------:R0:W-:Y:S02]  /*4be10*/  @!P4 STG.E.U8 desc[UR30][R36.64+0x61], R31 ;  /* 0x0000611f2400c986 */ /* 0x0001e4000c10111e */
[----:B0-----:R-:W-:Y:S02]  /*4be20*/  IMAD.U32 R36, RZ, RZ, UR11 ;  /* 0x0000000bff247e24 */ /* 0x001fe4000f8e00ff */
[----:B------:R-:W-:-:S03]  /*4be30*/  IMAD.U32 R31, RZ, RZ, UR10 ;  /* 0x0000000aff1f7e24 */ /* 0x000fc6000f8e00ff */
[----:B------:R-:W-:-:S04]  /*4be40*/  @!P6 IADD3 R200, P4, P5, R36, UR9, R24 ;  /* 0x0000000924c8ec10 */ /* 0x000fc8000fd9e018 */
[----:B------:R-:W-:Y:S02]  /*4be50*/  @!P6 IADD3.X R201, R31, UR8, R29, P4, P5 ;  /* 0x000000081fc9ec10 */ /* 0x000fe4000a7ea41d */
[----:B------:R-:W-:-:S06]  /*4be60*/  PRMT R31, RZ, 0x7610, R31 ;  /* 0x00007610ff1f7816 */ /* 0x000fcc000000001f */
[----:B------:R-:W4:Y:S02]  /*4be70*/  @!P1 LDG.E.U8 R31, desc[UR30][R34.64+0x60] ;  /* 0x0000601e221f9981 */ /* 0x000f24000c1e1100 */
[----:B----4-:R-:W-:-:S04]  /*4be80*/  LOP3.LUT R31, R31, 0xff, RZ, 0xc0, !PT ;  /* 0x000000ff1f1f7812 */ /* 0x010fc800078ec0ff */
[----:B------:R-:W-:-:S05]  /*4be90*/  F2FP.F16.E4M3.UNPACK_B R31, R31 ;  /* 0x0000001fff1f723e */ /* 0x000fca00020006ff */
[----:B------:R-:W-:-:S05]  /*4bea0*/  HADD2.F32 R31, -RZ, R31.H0_H0 ;  /* 0x2000001fff1f7230 */ /* 0x000fca0000004100 */
[----:B------:R-:W-:-:S04]  /*4beb0*/  FMUL R31, R31, UR26 ;  /* 0x0000001a1f1f7c20 */ /* 0x000fc80008400000 */
[----:B------:R-:W-:Y:S01]  /*4bec0*/  FFMA R31, R8, UR27, R31 ;  /* 0x0000001b081f7c23 */ /* 0x000fe2000800001f */
[----:B------:R-:W-:Y:S01]  /*4bed0*/  LOP3.LUT R3, R3, 0xefffffff, RZ, 0xc0, !PT ;  /* 0xefffffff03037812 */ /* 0x000fe200078ec0ff */
[----:B------:R-:W-:Y:S02]  /*4bee0*/  IMAD.U32 R37, RZ, RZ, UR11 ;  /* 0x0000000bff257e24 */ /* 0x000fe4000f8e00ff */
[----:B------:R-:W-:Y:S01]  /*4bef0*/  IMAD.U32 R36, RZ, RZ, UR10 ;  /* 0x0000000aff247e24 */ /* 0x000fe2000f8e00ff */
[----:B------:R-:W4:Y:S01]  /*4bf00*/  LDL.LU R8, [R1+0xdd0] ;  /* 0x000dd00001087983 */ /* 0x000f220000300800 */
[----:B------:R-:W-:-:S05]  /*4bf10*/  F2FP.SATFINITE.E4M3.F32.PACK_AB_MERGE_C R31, RZ, R31, RZ ;  /* 0x0000001fff1f723e */ /* 0x000fca00048070ff */
[----:B------:R0:W-:Y:S02]  /*4bf20*/  @!P1 STG.E.U8 desc[UR30][R210.64+0x60], R31 ;  /* 0x0000601fd2009986 */ /* 0x0001e4000c10111e */
[----:B0-----:R-:W-:-:S06]  /*4bf30*/  PRMT R31, RZ, 0x7610, R31 ;  /* 0x00007610ff1f7816 */ /* 0x001fcc000000001f */
[----:B------:R-:W2:Y:S01]  /*4bf40*/  @!P0 LDG.E.U8 R31, desc[UR30][R34.64+0x61] ;  /* 0x0000611e221f8981 */ /* 0x000ea2000c1e1100 */
[----:B------:R-:W-:Y:S02]  /*4bf50*/  @P6 LOP3.LUT R3, R3, 0x10000000, RZ, 0xfc, !PT ;  /* 0x1000000003036812 */ /* 0x000fe400078efcff */
[----:B------:R-:W-:-:S13]  /*4bf60*/  ISETP.LT.OR P6, PT, R28, 0xc9, !P2 ;  /* 0x000000c91c00780c */ /* 0x000fda00057c1670 */
[----:B------:R-:W-:-:S04]  /*4bf70*/  @!P6 IADD3 R114, P4, P5, R37, UR9, R24 ;  /* 0x000000092572ec10 */ /* 0x000fc8000fd9e018 */
[----:B------:R-:W-:Y:S02]  /*4bf80*/  @!P6 IADD3.X R115, R36, UR8, R29, P4, P5 ;  /* 0x000000082473ec10 */ /* 0x000fe4000a7ea41d */
[----:B------:R-:W-:-:S13]  /*4bf90*/  ISETP.LT.OR P4, PT, R28, 0x69, !P3 ;  /* 0x000000691c00780c */ /* 0x000fda0005f81670 */
[----:B------:R-:W0:Y:S01]  /*4bfa0*/  @!P4 LDC.64 R38, c[0x0][0x5c0] ;  /* 0x00017000ff26cb82 */ /* 0x000e220000000a00 */
[----:B------:R-:W-:Y:S02]  /*4bfb0*/  @!P4 IMAD.MOV.U32 R36, RZ, RZ, R24 ;  /* 0x000000ffff24c224 */ /* 0x000fe400078e0018 */
[----:B------:R-:W-:Y:S02]  /*4bfc0*/  @!P4 IMAD.MOV.U32 R37, RZ, RZ, R29 ;  /* 0x000000ffff25c224 */ /* 0x000fe400078e001d */
[----:B------:R-:W-:Y:S01]  /*4bfd0*/  @!P4 IMAD.WIDE.U32 R36, R12, 0x180, R36 ;  /* 0x000001800c24c825 */ /* 0x000fe200078e0024 */
[----:B------:R-:W-:-:S04]  /*4bfe0*/  LOP3.LUT R3, R3, 0xf7ffffff, RZ, 0xc0, !PT ;  /* 0xf7ffffff03037812 */ /* 0x000fc800078ec0ff */
[----:B------:R-:W-:Y:S02]  /*4bff0*/  @P6 LOP3.LUT R3, R3, 0x8000000, RZ, 0xfc, !PT ;  /* 0x0800000003036812 */ /* 0x000fe400078efcff */
[----:B0-----:R-:W-:Y:S01]  /*4c000*/  @!P4 IADD3 R36, P5, R36, R38, RZ ;  /* 0x000000262424c210 */ /* 0x001fe20007fbe0ff */
[----:B------:R-:W-:Y:S01]  /*4c010*/  IMAD.U32 R38, RZ, RZ, UR11 ;  /* 0x0000000bff267e24 */ /* 0x000fe2000f8e00ff */
[----:B--2---:R-:W-:-:S04]  /*4c020*/  LOP3.LUT R31, R31, 0xff, RZ, 0xc0, !PT ;  /* 0x000000ff1f1f7812 */ /* 0x004fc800078ec0ff */
[----:B------:R-:W-:-:S05]  /*4c030*/  F2FP.F16.E4M3.UNPACK_B R31, R31 ;  /* 0x0000001fff1f723e */ /* 0x000fca00020006ff */
[----:B------:R-:W-:-:S05]  /*4c040*/  HADD2.F32 R31, -RZ, R31.H0_H0 ;  /* 0x2000001fff1f7230 */ /* 0x000fca0000004100 */
[----:B------:R-:W-:-:S04]  /*4c050*/  FMUL R31, R31, UR26 ;  /* 0x0000001a1f1f7c20 */ /* 0x000fc80008400000 */
[----:B------:R-:W-:Y:S01]  /*4c060*/  FFMA R31, R2, UR27, R31 ;  /* 0x0000001b021f7c23 */ /* 0x000fe2000800001f */
[----:B------:R-:W-:Y:S02]  /*4c070*/  LOP3.LUT R3, R3, 0xfbffffff, RZ, 0xc0, !PT ;  /* 0xfbffffff03037812 */ /* 0x000fe400078ec0ff */
[----:B------:R-:W-:Y:S01]  /*4c080*/  LOP3.LUT R30, R30, 0xffffffef, RZ, 0xc0, !PT ;  /* 0xffffffef1e1e7812 */ /* 0x000fe200078ec0ff */
[----:B------:R-:W2:Y:S01]  /*4c090*/  LDL.LU R2, [R1+0xdd4] ;  /* 0x000dd40001027983 */ /* 0x000ea20000300800 */
[----:B------:R-:W-:-:S05]  /*4c0a0*/  F2FP.SATFINITE.E4M3.F32.PACK_AB_MERGE_C R31, RZ, R31, RZ ;  /* 0x0000001fff1f723e */ /* 0x000fca00048070ff */
[----:B---3--:R0:W-:Y:S01]  /*4c0b0*/  @!P0 STG.E.U8 desc[UR30][R214.64+0x61], R31 ;  /* 0x0000611fd6008986 */ /* 0x0081e2000c10111e */
[----:B------:R-:W-:Y:S01]  /*4c0c0*/  ISETP.LT.OR P0, PT, R28, 0xca, !P2 ;  /* 0x000000ca1c00780c */ /* 0x000fe20005701670 */
[----:B0-----:R-:W-:-:S05]  /*4c0d0*/  @!P4 IMAD R31, R13, 0x180, RZ ;  /* 0x000001800d1fc824 */ /* 0x001fca00078e02ff */
[----:B------:R-:W-:Y:S01]  /*4c0e0*/  @!P4 IADD3.X R37, R39, R37, R31, P5, !PT ;  /* 0x000000252725c210 */ /* 0x000fe20002ffe41f */
[----:B------:R-:W-:-:S06]  /*4c0f0*/  IMAD.U32 R31, RZ, RZ, UR10 ;  /* 0x0000000aff1f7e24 */ /* 0x000fcc000f8e00ff */
[----:B------:R-:W-:-:S04]  /*4c100*/  @!P0 IADD3 R214, P5, P6, R38, UR9, R24 ;  /* 0x0000000926d68c10 */ /* 0x000fc8000febe018 */
[----:B------:R-:W-:Y:S02]  /*4c110*/  @!P0 IADD3.X R215, R31, UR8, R29, P5, P6 ;  /* 0x000000081fd78c10 */ /* 0x000fe4000afec41d */
[----:B------:R-:W-:-:S06]  /*4c120*/  PRMT R31, RZ, 0x7610, R31 ;  /* 0x00007610ff1f7816 */ /* 0x000fcc000000001f */
[----:B------:R-:W3:Y:S01]  /*4c130*/  @!P4 LDG.E.U8 R31, desc[UR30][R32.64+0x68] ;  /* 0x0000681e201fc981 */ /* 0x000ee2000c1e1100 */
[----:B------:R-:W-:-:S04]  /*4c140*/  @P0 LOP3.LUT R3, R3, 0x4000000, RZ, 0xfc, !PT ;  /* 0x0400000003030812 */ /* 0x000fc800078efcff */
[----:B------:R-:W-:-:S13]  /*4c150*/  LOP3.LUT P1, RZ, R3, 0x400, RZ, 0xc0, !PT ;  /* 0x0000040003ff7812 */ /* 0x000fda000782c0ff */
[----:B------:R-:W-:Y:S02]  /*4c160*/  @P1 LOP3.LUT R30, R30, 0x10, RZ, 0xfc, !PT ;  /* 0x000000101e1e1812 */ /* 0x000fe400078efcff */
[----:B------:R-:W-:Y:S02]  /*4c170*/  ISETP.LT.OR P1, PT, R28, 0xd1, !P2 ;  /* 0x000000d11c00780c */ /* 0x000fe40005721670 */
[----:B---3--:R-:W-:-:S04]  /*4c180*/  LOP3.LUT R31, R31, 0xff, RZ, 0xc0, !PT ;  /* 0x000000ff1f1f7812 */ /* 0x008fc800078ec0ff */
[----:B------:R-:W-:-:S05]  /*4c190*/  F2FP.F16.E4M3.UNPACK_B R31, R31 ;  /* 0x0000001fff1f723e */ /* 0x000fca00020006ff */
[----:B------:R-:W-:-:S05]  /*4c1a0*/  HADD2.F32 R31, -RZ, R31.H0_H0 ;  /* 0x2000001fff1f7230 */ /* 0x000fca0000004100 */
[----:B------:R-:W-:-:S04]  /*4c1b0*/  FMUL R31, R31, UR26 ;  /* 0x0000001a1f1f7c20 */ /* 0x000fc80008400000 */
[----:B----4-:R-:W-:Y:S01]  /*4c1c0*/  FFMA R31, R8, UR27, R31 ;  /* 0x0000001b081f7c23 */ /* 0x010fe2000800001f */
[C---:B------:R-:W-:Y:S01]  /*4c1d0*/  LOP3.LUT P0, RZ, R3.reuse, 0x8, RZ, 0xc0, !PT ;  /* 0x0000000803ff7812 */ /* 0x040fe2000780c0ff */
[----:B------:R-:W3:Y:S03]  /*4c1e0*/  LDL.LU R8, [R1+0xdd8] ;  /* 0x000dd80001087983 */ /* 0x000ee60000300800 */
[----:B------:R-:W-:Y:S02]  /*4c1f0*/  F2FP.SATFINITE.E4M3.F32.PACK_AB_MERGE_C R31, RZ, R31, RZ ;  /* 0x0000001fff1f723e */ /* 0x000fe400048070ff */
[----:B------:R-:W-:Y:S01]  /*4c200*/  LOP3.LUT R3, R3, 0xfdffffff, RZ, 0xc0, !PT ;  /* 0xfdffffff03037812 */ /* 0x000fe200078ec0ff */
[----:B------:R-:W4:Y:S04]  /*4c210*/  LDL.LU.64 R218, [R1+0x1c0] ;  /* 0x0001c00001da7983 */ /* 0x000f280000300a00 */
[----:B------:R0:W-:Y:S01]  /*4c220*/  @!P4 STG.E.U8 desc[UR30][R36.64+0x68], R31 ;  /* 0x0000681f2400c986 */ /* 0x0001e2000c10111e */
[----:B------:R-:W-:-:S13]  /*4c230*/  ISETP.LT.OR P4, PT, R28, 0x6a, !P3 ;  /* 0x0000006a1c00780c */ /* 0x000fda0005f81670 */
[----:B------:R-:W1:Y:S01]  /*4c240*/  @!P4 LDC.64 R38, c[0x0][0x5c0] ;  /* 0x00017000ff26cb82 */ /* 0x000e620000000a00 */
[----:B0-----:R-:W-:Y:S02]  /*4c250*/  @!P4 IMAD.MOV.U32 R36, RZ, RZ, R24 ;  /* 0x000000ffff24c224 */ /* 0x001fe400078e0018 */
[----:B------:R-:W-:Y:S02]  /*4c260*/  @!P4 IMAD.MOV.U32 R37, RZ, RZ, R29 ;  /* 0x000000ffff25c224 */ /* 0x000fe400078e001d */
[----:B------:R-:W-:-:S04]  /*4c270*/  @!P4 IMAD.WIDE.U32 R36, R12, 0x180, R36 ;  /* 0x000001800c24c825 */ /* 0x000fc800078e0024 */
[----:B------:R-:W-:Y:S01]  /*4c280*/  @!P4 IMAD R31, R13, 0x180, RZ ;  /* 0x000001800d1fc824 */ /* 0x000fe200078e02ff */
[----:B-1----:R-:W-:Y:S01]  /*4c290*/  @!P4 IADD3 R36, P5, R36, R38, RZ ;  /* 0x000000262424c210 */ /* 0x002fe20007fbe0ff */
[----:B------:R-:W-:-:S03]  /*4c2a0*/  IMAD.U32 R38, RZ, RZ, UR11 ;  /* 0x0000000bff267e24 */ /* 0x000fc6000f8e00ff */
[----:B------:R-:W-:Y:S01]  /*4c2b0*/  @!P4 IADD3.X R37, R39, R37, R31, P5, !PT ;  /* 0x000000252725c210 */ /* 0x000fe20002ffe41f */
[----:B------:R-:W-:Y:S01]  /*4c2c0*/  IMAD.U32 R31, RZ, RZ, UR10 ;  /* 0x0000000aff1f7e24 */ /* 0x000fe2000f8e00ff */
[----:B------:R-:W-:-:S04]  /*4c2d0*/  @!P1 IADD3 R116, P5, P6, R38, UR9, R24 ;  /* 0x0000000926749c10 */ /* 0x000fc8000febe018 */
[----:B------:R-:W-:Y:S02]  /*4c2e0*/  @!P1 IADD3.X R117, R31, UR8, R29, P5, P6 ;  /* 0x000000081f759c10 */ /* 0x000fe4000afec41d */
[----:B------:R-:W-:-:S06]  /*4c2f0*/  PRMT R31, RZ, 0x7610, R31 ;  /* 0x00007610ff1f7816 */ /* 0x000fcc000000001f */
[----:B------:R-:W2:Y:S01]  /*4c300*/  @!P4 LDG.E.U8 R31, desc[UR30][R32.64+0x69] ;  /* 0x0000691e201fc981 */ /* 0x000ea2000c1e1100 */
[----:B------:R-:W-:Y:S02]  /*4c310*/  ISETP.LT.OR P6, PT, R28, 0xd2, !P2 ;  /* 0x000000d21c00780c */ /* 0x000fe400057c1670 */
[----:B------:R-:W-:Y:S02]  /*4c320*/  @P1 LOP3.LUT R3, R3, 0x2000000, RZ, 0xfc, !PT ;  /* 0x0200000003031812 */ /* 0x000fe400078efcff */
[----:B------:R-:W-:Y:S02]  /*4c330*/  LOP3.LUT P1, RZ, R30, 0x10, RZ, 0xc0, !PT ;  /* 0x000000101eff7812 */ /* 0x000fe4000782c0ff */
[----:B--2---:R-:W-:-:S04]  /*4c340*/  LOP3.LUT R31, R31, 0xff, RZ, 0xc0, !PT ;  /* 0x000000ff1f1f7812 */ /* 0x004fc800078ec0ff */
[----:B------:R-:W-:-:S05]  /*4c350*/  F2FP.F16.E4M3.UNPACK_B R31, R31 ;  /* 0x0000001fff1f723e */ /* 0x000fca00020006ff */
[----:B------:R-:W-:-:S05]  /*4c360*/  HADD2.F32 R31, -RZ, R31.H0_H0 ;  /* 0x2000001fff1f7230 */ /* 0x000fca0000004100 */
[----:B------:R-:W-:-:S04]  /*4c370*/  FMUL R31, R31, UR26 ;  /* 0x0000001a1f1f7c20 */ /* 0x000fc80008400000 */
[----:B------:R-:W-:Y:S02]  /*4c380*/  FFMA R31, R2, UR27, R31 ;  /* 0x0000001b021f7c23 */ /* 0x000fe4000800001f */
[----:B------:R-:W2:Y:S04]  /*4c390*/  LDL.LU R2, [R1+0xddc] ;  /* 0x000ddc0001027983 */ /* 0x000ea80000300800 */
[----:B------:R-:W2:Y:S01]  /*4c3a0*/  LDL.LU.64 R220, [R1+0x190] ;  /* 0x0001900001dc7983 */ /* 0x000ea20000300a00 */
[----:B------:R-:W-:-:S05]  /*4c3b0*/  F2FP.SATFINITE.E4M3.F32.PACK_AB_MERGE_C R31, RZ, R31, RZ ;  /* 0x0000001fff1f723e */ /* 0x000fca00048070ff */
[----:B------:R0:W-:Y:S02]  /*4c3c0*/  @!P4 STG.E.U8 desc[UR30][R36.64+0x69], R31 ;  /* 0x0000691f2400c986 */ /* 0x0001e4000c10111e */
[----:B0-----:R-:W-:Y:S02]  /*4c3d0*/  IMAD.U32 R36, RZ, RZ, UR11 ;  /* 0x0000000bff247e24 */ /* 0x001fe4000f8e00ff */
[----:B------:R-:W-:-:S03]  /*4c3e0*/  IMAD.U32 R31, RZ, RZ, UR10 ;  /* 0x0000000aff1f7e24 */ /* 0x000fc6000f8e00ff */
[----:B------:R-:W-:-:S04]  /*4c3f0*/  @!P6 IADD3 R210, P4, P5, R36, UR9, R24 ;  /* 0x0000000924d2ec10 */ /* 0x000fc8000fd9e018 */
[----:B------:R-:W-:Y:S02]  /*4c400*/  @!P6 IADD3.X R211, R31, UR8, R29, P4, P5 ;  /* 0x000000081fd3ec10 */ /* 0x000fe4000a7ea41d */
[----:B------:R-:W-:-:S06]  /*4c410*/  PRMT R31, RZ, 0x7610, R31 ;  /* 0x00007610ff1f7816 */ /* 0x000fcc000000001f */
[----:B------:R-:W3:Y:S02]  /*4c420*/  @!P1 LDG.E.U8 R31, desc[UR30][R34.64+0x68] ;  /* 0x0000681e221f9981 */ /* 0x000ee4000c1e1100 */
[----:B---3--:R-:W-:-:S04]  /*4c430*/  LOP3.LUT R31, R31, 0xff, RZ, 0xc0, !PT ;  /* 0x000000ff1f1f7812 */ /* 0x008fc800078ec0ff */
[----:B------:R-:W-:-:S05]  /*4c440*/  F2FP.F16.E4M3.UNPACK_B R31, R31 ;  /* 0x0000001fff1f723e */ /* 0x000fca00020006ff */
[----:B------:R-:W-:-:S05]  /*4c450*/  HADD2.F32 R31, -RZ, R31.H0_H0 ;  /* 0x2000001fff1f7230 */ /* 0x000fca0000004100 */
[----:B------:R-:W-:-:S04]  /*4c460*/  FMUL R31, R31, UR26 ;  /* 0x0000001a1f1f7c20 */ /* 0x000fc80008400000 */
[----:B------:R-:W-:Y:S01]  /*4c470*/  FFMA R31, R8, UR27, R31 ;  /* 0x0000001b081f7c23 */ /* 0x000fe2000800001f */
[----:B------:R-:W-:Y:S01]  /*4c480*/  LOP3.LUT R3, R3, 0xfeffffff, RZ, 0xc0, !PT ;  /* 0xfeffffff03037812 */ /* 0x000fe200078ec0ff */
[----:B------:R-:W-:Y:S02]  /*4c490*/  IMAD.U32 R37, RZ, RZ, UR11 ;  /* 0x0000000bff257e24 */ /* 0x000fe4000f8e00ff */
[----:B------:R-:W-:Y:S01]  /*4c4a0*/  IMAD.U32 R36, RZ, RZ, UR10 ;  /* 0x0000000aff247e24 */ /* 0x000fe2000f8e00ff */
[----:B------:R-:W3:Y:S01]  /*4c4b0*/  LDL.LU R8, [R1+0xde0] ;  /* 0x000de00001087983 */ /* 0x000ee20000300800 */
[----:B------:R-:W-:-:S05]  /*4c4c0*/  F2FP.SATFINITE.E4M3.F32.PACK_AB_MERGE_C R31, RZ, R31, RZ ;  /* 0x0000001fff1f723e */ /* 0x000fca00048070ff */
[----:B----4-:R0:W-:Y:S02]  /*4c4d0*/  @!P1 STG.E.U8 desc[UR30][R218.64+0x68], R31 ;  /* 0x0000681fda009986 */ /* 0x0101e4000c10111e */
[----:B0-----:R-:W-:-:S06]  /*4c4e0*/  PRMT R31, RZ, 0x7610, R31 ;  /* 0x00007610ff1f7816 */ /* 0x001fcc000000001f */
[----:B------:R-:W4:Y:S01]  /*4c4f0*/  @!P0 LDG.E.U8 R31, desc[UR30][R34.64+0x69] ;  /* 0x0000691e221f8981 */ /* 0x000f22000c1e1100 */
        /* <DEDUP_REMOVED lines=13> */
[----:B----4-:R-:W-:-:S04]  /*4c5d0*/  LOP3.LUT R31, R31, 0xff, RZ, 0xc0, !PT ;  /* 0x000000ff1f1f7812 */ /* 0x010fc800078ec0ff */
[----:B------:R-:W-:-:S05]  /*4c5e0*/  F2FP.F16.E4M3.UNPACK_B R31, R31 ;  /* 0x0000001fff1f723e */ /* 0x000fca00020006ff */
[----:B------:R-:W-:-:S05]  /*4c5f0*/  HADD2.F32 R31, -RZ, R31.H0_H0 ;  /* 0x2000001fff1f7230 */ /* 0x000fca0000004100 */
[----:B------:R-:W-:-:S04]  /*4c600*/  FMUL R31, R31, UR26 ;  /* 0x0000001a1f1f7c20 */ /* 0x000fc80008400000 */
[----:B--2---:R-:W-:Y:S01]  /*4c610*/  FFMA R31, R2, UR27, R31 ;  /* 0x0000001b021f7c23 */ /* 0x004fe2000800001f */
[----:B------:R-:W-:Y:S02]  /*4c620*/  LOP3.LUT R3, R3, 0xffbfffff, RZ, 0xc0, !PT ;  /* 0xffbfffff03037812 */ /* 0x000fe400078ec0ff */
[----:B------:R-:W-:Y:S01]  /*4c630*/  LOP3.LUT R30, R30, 0xfffffff7, RZ, 0xc0, !PT ;  /* 0xfffffff71e1e7812 */ /* 0x000fe200078ec0ff */
[----:B------:R-:W2:Y:S01]  /*4c640*/  LDL.LU R2, [R1+0xde4] ;  /* 0x000de40001027983 */ /* 0x000ea20000300800 */
[----:B------:R-:W-:-:S05]  /*4c650*/  F2FP.SATFINITE.E4M3.F32.PACK_AB_MERGE_C R31, RZ, R31, RZ ;  /* 0x0000001fff1f723e */ /* 0x000fca00048070ff */
[----:B------:R0:W-:Y:S01]  /*4c660*/  @!P0 STG.E.U8 desc[UR30][R220.64+0x69], R31 ;  /* 0x0000691fdc008986 */ /* 0x0001e2000c10111e */
[----:B------:R-:W-:Y:S01]  /*4c670*/  ISETP.LT.OR P0, PT, R28, 0xda, !P2 ;  /* 0x000000da1c00780c */ /* 0x000fe20005701670 */
[----:B0-----:R-:W-:-:S05]  /*4c680*/  @!P4 IMAD R31, R13, 0x180, RZ ;  /* 0x000001800d1fc824 */ /* 0x001fca00078e02ff */
[----:B------:R-:W-:Y:S01]  /*4c690*/  @!P4 IADD3.X R37, R39, R37, R31, P5, !PT ;  /* 0x000000252725c210 */ /* 0x000fe20002ffe41f */
[----:B------:R-:W-:-:S06]  /*4c6a0*/  IMAD.U32 R31, RZ, RZ, UR10 ;  /* 0x0000000aff1f7e24 */ /* 0x000fcc000f8e00ff */
[----:B------:R-:W-:-:S04]  /*4c6b0*/  @!P0 IADD3 R220, P5, P6, R38, UR9, R24 ;  /* 0x0000000926dc8c10 */ /* 0x000fc8000febe018 */
[----:B------:R-:W-:Y:S02]  /*4c6c0*/  @!P0 IADD3.X R221, R31, UR8, R29, P5, P6 ;  /* 0x000000081fdd8c10 */ /* 0x000fe4000afec41d */
[----:B------:R-:W-:-:S06]  /*4c6d0*/  PRMT R31, RZ, 0x7610, R31 ;  /* 0x00007610ff1f7816 */ /* 0x000fcc000000001f */
[----:B------:R-:W4:Y:S01]  /*4c6e0*/  @!P4 LDG.E.U8 R31, desc[UR30][R32.64+0x70] ;  /* 0x0000701e201fc981 */ /* 0x000f22000c1e1100 */
[----:B------:R-:W-:-:S04]  /*4c6f0*/  @P0 LOP3.LUT R3, R3, 0x400000, RZ, 0xfc, !PT ;  /* 0x0040000003030812 */ /* 0x000fc800078efcff */
[----:B------:R-:W-:-:S13]  /*4c700*/  LOP3.LUT P1, RZ, R3, 0x2000, RZ, 0xc0, !PT ;  /* 0x0000200003ff7812 */ /* 0x000fda000782c0ff */
[----:B------:R-:W-:Y:S02]  /*4c710*/  @P1 LOP3.LUT R30, R30, 0x8, RZ, 0xfc, !PT ;  /* 0x000000081e1e1812 */ /* 0x000fe400078efcff */
[----:B------:R-:W-:Y:S02]  /*4c720*/  ISETP.LT.OR P1, PT, R28, 0xe1, !P2 ;  /* 0x000000e11c00780c */ /* 0x000fe40005721670 */
[----:B----4-:R-:W-:-:S04]  /*4c730*/  LOP3.LUT R31, R31, 0xff, RZ, 0xc0, !PT ;  /* 0x000000ff1f1f7812 */ /* 0x010fc800078ec0ff */
[----:B------:R-:W-:-:S05]  /*4c740*/  F2FP.F16.E4M3.UNPACK_B R31, R31 ;  /* 0x0000001fff1f723e */ /* 0x000fca00020006ff */
[----:B------:R-:W-:-:S05]  /*4c750*/  HADD2.F32 R31, -RZ, R31.H0_H0 ;  /* 0x2000001fff1f7230 */ /* 0x000fca0000004100 */
[----:B------:R-:W-:-:S04]  /*4c760*/  FMUL R31, R31, UR26 ;  /* 0x0000001a1f1f7c20 */ /* 0x000fc80008400000 */
[----:B---3--:R-:W-:Y:S01]  /*4c770*/  FFMA R31, R8, UR27, R31 ;  /* 0x0000001b081f7c23 */ /* 0x008fe2000800001f */
        /* <DEDUP_REMOVED lines=69> */
[----:B------:R-:W-:Y:S02]  /*4cbd0*/  LOP3.LUT P1, RZ, R7, 0x40000000, RZ, 0xc0, !PT ;  /* 0x4000000007ff7812 */ /* 0x000fe4000782c0ff */
        /* <DEDUP_REMOVED lines=12> */
[----:B------:R-:W-:Y:S02]  /*4cca0*/  @P1 LOP3.LUT R30, R30, 0x4, RZ, 0xfc, !PT ;  /* 0x000000041e1e1812 */ /* 0x000fe400078efcff */
[----:B------:R-:W-:Y:S02]  /*4ccb0*/  ISETP.LT.OR P1, PT, R28, 0xf1, !P2 ;  /* 0x000000f11c00780c */ /* 0x000fe40005721670 */
[----:B----4-:R-:W-:-:S04]  /*4ccc0*/  LOP3.LUT R31, R31, 0xff, RZ, 0xc0, !PT ;  /* 0x000000ff1f1f7812 */ /* 0x010fc800078ec0ff */
[----:B------:R-:W-:-:S05]  /*4ccd0*/  F2FP.F16.E4M3.UNPACK_B R31, R31 ;  /* 0x0000001fff1f723e */ /* 0x000fca00020006ff */
[----:B------:R-:W-:-:S05]  /*4cce0*/  HADD2.F32 R31, -RZ, R31.H0_H0 ;  /* 0x2000001fff1f7230 */ /* 0x000fca0000004100 */
[----:B------:R-:W-:-:S04]  /*4ccf0*/  FMUL R31, R31, UR26 ;  /* 0x0000001a1f1f7c20 */ /* 0x000fc80008400000 */
[----:B---3--:R-:W-:Y:S01]  /*4cd00*/  FFMA R31, R8, UR27, R31 ;  /* 0x0000001b081f7c23 */ /* 0x008fe2000800001f */
[----:B------:R-:W-:Y:S01]  /*4cd10*/  LOP3.LUT R3, R3, 0xfffbffff, RZ, 0xc0, !PT ;  /* 0xfffbffff03037812 */ /* 0x000fe200078ec0ff */
[----:B------:R-:W3:Y:S04]  /*4cd20*/  LDL.LU R8, [R1+0xdf8] ;  /* 0x000df80001087983 */ /* 0x000ee80000300800 */
[----:B------:R-:W4:Y:S01]  /*4cd30*/  LDL.LU.64 R230, [R1+0x1f8] ;  /* 0x0001f80001e67983 */ /* 0x000f220000300a00 */
[----:B------:R-:W-:-:S05]  /*4cd40*/  F2FP.SATFINITE.E4M3.F32.PACK_AB_MERGE_C R31, RZ, R31, RZ ;  /* 0x0000001fff1f723e */ /* 0x000fca00048070ff */
        /* <DEDUP_REMOVED lines=16> */
[----:B------:R-:W-:-:S04]  /*4ce50*/  @P0 LOP3.LUT R3, R3, 0x40000, RZ, 0xfc, !PT ;  /* 0x0004000003030812 */ /* 0x000fc800078efcff */
[C---:B------:R-:W-:Y:S02]  /*4ce60*/  LOP3.LUT P0, RZ, R3.reuse, 0x80, RZ, 0xc0, !PT ;  /* 0x0000008003ff7812 */ /* 0x040fe4000780c0ff */
[----:B------:R-:W-:-:S04]  /*4ce70*/  LOP3.LUT R3, R3, 0xfffdffff, RZ, 0xc0, !PT ;  /* 0xfffdffff03037812 */ /* 0x000fc800078ec0ff */
        /* <DEDUP_REMOVED lines=112> */
[----:B------:R-:W-:-:S05]  /*4d580*/  FFMA R31, R8, UR27, R31 ;  /* 0x0000001b081f7c23 */ /* 0x000fca000800001f */
[----:B------:R-:W-:-:S05]  /*4d590*/  F2FP.SATFINITE.E4M3.F32.PACK_AB_MERGE_C R31, RZ, R31, RZ ;  /* 0x0000001fff1f723e */ /* 0x000fca00048070ff */
[----:B----4-:R0:W-:Y:S02]  /*4d5a0*/  @!P1 STG.E.U8 desc[UR30][R234.64+0x80], R31 ;  /* 0x0000801fea009986 */ /* 0x0101e4000c10111e */
[----:B0-----:R-:W-:-:S06]  /*4d5b0*/  PRMT R31, RZ, 0x7610, R31 ;  /* 0x00007610ff1f7816 */ /* 0x001fcc000000001f */
[----:B------:R-:W3:Y:S01]  /*4d5c0*/  @!P0 LDG.E.U8 R31, desc[UR30][R34.64+0x81] ;  /* 0x0000811e221f8981 */ /* 0x000ee2000c1e1100 */
[----:B------:R-:W-:-:S04]  /*4d5d0*/  LOP3.LUT R3, R3, 0xffffefff, RZ, 0xc0, !PT ;  /* 0xffffefff03037812 */ /* 0x000fc800078ec0ff */
[----:B------:R-:W-:Y:S02]  /*4d5e0*/  @P6 LOP3.LUT R3, R3, 0x1000, RZ, 0xfc, !PT ;  /* 0x0000100003036812 */ /* 0x000fe400078efcff */
[----:B------:R-:W-:Y:S01]  /*4d5f0*/  ISETP.LT.OR P6, PT, R28, 0x109, !P2 ;  /* 0x000001091c00780c */ /* 0x000fe200057c1670 */
[----:B------:R-:W-:Y:S02]  /*4d600*/  IMAD.U32 R37, RZ, RZ, UR11 ;  /* 0x0000000bff257e24 */ /* 0x000fe4000f8e00ff */
[----:B------:R-:W-:-:S10]  /*4d610*/  IMAD.U32 R36, RZ, RZ, UR10 ;  /* 0x0000000aff247e24 */ /* 0x000fd4000f8e00ff */
[----:B------:R-:W-:-:S04]  /*4d620*/  @!P6 IADD3 R20, P4, P5, R37, UR9, R24 ;  /* 0x000000092514ec10 */ /* 0x000fc8000fd9e018 */
[----:B------:R-:W-:Y:S02]  /*4d630*/  @!P6 IADD3.X R8, R36, UR8, R29, P4, P5 ;  /* 0x000000082408ec10 */ /* 0x000fe4000a7ea41d */
[----:B------:R-:W-:-:S13]  /*4d640*/  ISETP.LT.OR P4, PT, R28, 0x89, !P3 ;  /* 0x000000891c00780c */ /* 0x000fda0005f81670 */
[----:B------:R-:W0:Y:S01]  /*4d650*/  @!P4 LDC.64 R38, c[0x0][0x5c0] ;  /* 0x00017000ff26cb82 */ /* 0x000e220000000a00 */
[----:B------:R-:W-:Y:S02]  /*4d660*/  @!P4 IMAD.MOV.U32 R36, RZ, RZ, R24 ;  /* 0x000000ffff24c224 */ /* 0x000fe400078e0018 */
[----:B------:R-:W-:Y:S02]  /*4d670*/  @!P4 IMAD.MOV.U32 R37, RZ, RZ, R29 ;  /* 0x000000ffff25c224 */ /* 0x000fe400078e001d */
[----:B------:R-:W-:Y:S01]  /*4d680*/  @!P4 IMAD.WIDE.U32 R36, R12, 0x180, R36 ;  /* 0x000001800c24c825 */ /* 0x000fe200078e0024 */
[----:B------:R-:W-:Y:S01]  /*4d690*/  LOP3.LUT R3, R3, 0xfffff7ff, RZ, 0xc0, !PT ;  /* 0xfffff7ff03037812 */ /* 0x000fe200078ec0ff */
[----:B------:R-:W-:Y:S04]  /*4d6a0*/  @!P6 STL [R1+0x208], R20 ;  /* 0x000208140100e387 */ /* 0x000fe80000100800 */
[----:B------:R1:W-:Y:S01]  /*4d6b0*/  @!P6 STL [R1+0x20c], R8 ;  /* 0x00020c080100e387 */ /* 0x0003e20000100800 */
[----:B------:R-:W-:-:S03]  /*4d6c0*/  @P6 LOP3.LUT R3, R3, 0x800, RZ, 0xfc, !PT ;  /* 0x0000080003036812 */ /* 0x000fc600078efcff */
[----:B-1----:R-:W4:Y:S01]  /*4d6d0*/  LDL.LU R8, [R1+0xe10] ;  /* 0x000e100001087983 */ /* 0x002f220000300800 */
[----:B0-----:R-:W-:Y:S01]  /*4d6e0*/  @!P4 IADD3 R36, P5, R36, R38, RZ ;  /* 0x000000262424c210 */ /* 0x001fe20007fbe0ff */
[----:B------:R-:W-:Y:S01]  /*4d6f0*/  IMAD.U32 R38, RZ, RZ, UR11 ;  /* 0x0000000bff267e24 */ /* 0x000fe2000f8e00ff */
[----:B---3--:R-:W-:-:S04]  /*4d700*/  LOP3.LUT R31, R31, 0xff, RZ, 0xc0, !PT ;  /* 0x000000ff1f1f7812 */ /* 0x008fc800078ec0ff */
[----:B------:R-:W-:-:S05]  /*4d710*/  F2FP.F16.E4M3.UNPACK_B R31, R31 ;  /* 0x0000001fff1f723e */ /* 0x000fca00020006ff */
[----:B------:R-:W-:-:S05]  /*4d720*/  HADD2.F32 R31, -RZ, R31.H0_H0 ;  /* 0x2000001fff1f7230 */ /* 0x000fca0000004100 */
[----:B------:R-:W-:-:S04]  /*4d730*/  FMUL R31, R31, UR26 ;  /* 0x0000001a1f1f7c20 */ /* 0x000fc80008400000 */
[----:B--2---:R-:W-:Y:S01]  /*4d740*/  FFMA R31, R2, UR27, R31 ;  /* 0x0000001b021f7c23 */ /* 0x004fe2000800001f */
[----:B------:R-:W-:Y:S02]  /*4d750*/  LOP3.LUT P1, RZ, R6, 0x4, RZ, 0xc0, !PT ;  /* 0x0000000406ff7812 */ /* 0x000fe4000782c0ff */
        /* <DEDUP_REMOVED lines=13> */
[----:B------:R-:W-:Y:S02]  /*4d830*/  @P1 LOP3.LUT R30, R30, 0x1, RZ, 0xfc, !PT ;  /* 0x000000011e1e1812 */ /* 0x000fe400078efcff */
[----:B------:R-:W-:Y:S02]  /*4d840*/  ISETP.LT.OR P1, PT, R28, 0x111, !P2 ;  /* 0x000001111c00780c */ /* 0x000fe40005721670 */
[----:B------:R-:W-:-:S04]  /*4d850*/  @P0 LOP3.LUT R3, R3, 0x400, RZ, 0xfc, !PT ;  /* 0x0000040003030812 */ /* 0x000fc800078efcff */
[----:B------:R-:W-:-:S07]  /*4d860*/  LOP3.LUT R3, R3, 0xfffffdff, RZ, 0xc0, !PT ;  /* 0xfffffdff03037812 */ /* 0x000fce00078ec0ff */
[----:B------:R-:W-:Y:S02]  /*4d870*/  @P1 LOP3.LUT R3, R3, 0x200, RZ, 0xfc, !PT ;  /* 0x0000020003031812 */ /* 0x000fe400078efcff */
[----:B---3--:R-:W-:-:S04]  /*4d880*/  LOP3.LUT R31, R31, 0xff, RZ, 0xc0, !PT ;  /* 0x000000ff1f1f7812 */ /* 0x008fc800078ec0ff */
[----:B------:R-:W-:-:S05]  /*4d890*/  F2FP.F16.E4M3.UNPACK_B R31, R31 ;  /* 0x0000001fff1f723e */ /* 0x000fca00020006ff */
[----:B------:R-:W-:-:S05]  /*4d8a0*/  HADD2.F32 R31, -RZ, R31.H0_H0 ;  /* 0x2000001fff1f7230 */ /* 0x000fca0000004100 */
[----:B------:R-:W-:-:S04]  /*4d8b0*/  FMUL R31, R31, UR26 ;  /* 0x0000001a1f1f7c20 */ /* 0x000fc80008400000 */
[----:B----4-:R-:W-:Y:S02]  /*4d8c0*/  FFMA R31, R8, UR27, R31 ;  /* 0x0000001b081f7c23 */ /* 0x010fe4000800001f */
[----:B------:R-:W3:Y:S04]  /*4d8d0*/  LDL.LU R8, [R1+0xe18] ;  /* 0x000e180001087983 */ /* 0x000ee80000300800 */
[----:B------:R-:W4:Y:S01]  /*4d8e0*/  LDL.64 R128, [R1+0x218] ;  /* 0x0002180001807983 */ /* 0x000f220000100a00 */
        /* <DEDUP_REMOVED lines=14> */
[----:B------:R-:W-:Y:S02]  /*4d9d0*/  LOP3.LUT P1, RZ, R30, 0x1, RZ, 0xc0, !PT ;  /* 0x000000011eff7812 */ /* 0x000fe4000782c0ff */
[----:B------:R-:W-:-:S06]  /*4d9e0*/  PRMT R30, RZ, 0x7610, R30 ;  /* 0x00007610ff1e7816 */ /* 0x000fcc000000001e */
[----:B------:R-:W2:Y:S01]  /*4d9f0*/  @!P4 LDG.E.U8 R30, desc[UR30][R32.64+0x89] ;  /* 0x0000891e201ec981 */ /* 0x000ea2000c1e1100 */
[----:B------:R-:W-:Y:S01]  /*4da00*/  ISETP.LT.OR P6, PT, R28, 0x112, !P2 ;  /* 0x000001121c00780c */ /* 0x000fe200057c1670 */
[----:B------:R-:W-:Y:S01]  /*4da10*/  IMAD.U32 R31, RZ, RZ, UR11 ;  /* 0x0000000bff1f7e24 */ /* 0x000fe2000f8e00ff */
[----:B--2---:R-:W-:-:S04]  /*4da20*/  LOP3.LUT R30, R30, 0xff, RZ, 0xc0, !PT ;  /* 0x000000ff1e1e7812 */ /* 0x004fc800078ec0ff */
[----:B------:R-:W-:-:S05]  /*4da30*/  F2FP.F16.E4M3.UNPACK_B R30, R30 ;  /* 0x0000001eff1e723e */ /* 0x000fca00020006ff */
[----:B------:R-:W-:-:S05]  /*4da40*/  HADD2.F32 R30, -RZ, R30.H0_H0 ;  /* 0x2000001eff1e7230 */ /* 0x000fca0000004100 */
[----:B------:R-:W-:-:S04]  /*4da50*/  FMUL R30, R30, UR26 ;  /* 0x0000001a1e1e7c20 */ /* 0x000fc80008400000 */
[----:B------:R-:W-:Y:S01]  /*4da60*/  FFMA R30, R2, UR27, R30 ;  /* 0x0000001b021e7c23 */ /* 0x000fe2000800001e */
[----:B------:R-:W-:Y:S01]  /*4da70*/  LOP3.LUT P0, RZ, R7, 0x10000000, RZ, 0xc0, !PT ;  /* 0x1000000007ff7812 */ /* 0x000fe2000780c0ff */
[----:B------:R-:W2:Y:S04]  /*4da80*/  LDL.LU R2, [R1+0xe1c] ;  /* 0x000e1c0001027983 */ /* 0x000ea80000300800 */
[----:B------:R-:W2:Y:S01]  /*4da90*/  LDL.64 R126, [R1+0x210] ;  /* 0x00021000017e7983 */ /* 0x000ea20000100a00 */
[----:B------:R-:W-:-:S05]  /*4daa0*/  F2FP.SATFINITE.E4M3.F32.PACK_AB_MERGE_C R30, RZ, R30, RZ ;  /* 0x0000001eff1e723e */ /* 0x000fca00048070ff */
[----:B------:R0:W-:Y:S01]  /*4dab0*/  @!P4 STG.E.U8 desc[UR30][R36.64+0x89], R30 ;  /* 0x0000891e2400c986 */ /* 0x0001e2000c10111e */
[----:B------:R-:W-:Y:S01]  /*4dac0*/  @!P6 IADD3 R234, P4, P5, R31, UR9, R24 ;  /* 0x000000091feaec10 */ /* 0x000fe2000fd9e018 */
[----:B0-----:R-:W-:-:S05]  /*4dad0*/  IMAD.U32 R30, RZ, RZ, UR10 ;  /* 0x0000000aff1e7e24 */ /* 0x001fca000f8e00ff */
        /* <DEDUP_REMOVED lines=22> */
[----:B------:R-:W-:Y:S01]  /*4dc40*/  @!P4 IMAD R38, R13, 0x180, RZ ;  /* 0x000001800d26c824 */ /* 0x000fe200078e02ff */
[----:B------:R-:W-:Y:S01]  /*4dc50*/  LOP3.LUT R3, R3, 0xffffff7f, RZ, 0xc0, !PT ;  /* 0xffffff7f03037812 */ /* 0x000fe200078ec0ff */
[----:B------:R-:W-:Y:S04]  /*4dc60*/  @!P6 STL [R1+0x228], R20 ;  /* 0x000228140100e387 */ /* 0x000fe80000100800 */
[----:B------:R1:W-:Y:S01]  /*4dc70*/  @!P6 STL [R1+0x22c], R8 ;  /* 0x00022c080100e387 */ /* 0x0003e20000100800 */
[----:B------:R-:W-:-:S03]  /*4dc80*/  @P6 LOP3.LUT R3, R3, 0x80, RZ, 0xfc, !PT ;  /* 0x0000008003036812 */ /* 0x000fc600078efcff */
[----:B-1----:R-:W4:Y:S01]  /*4dc90*/  LDL.LU R8, [R1+0xe20] ;  /* 0x000e200001087983 */ /* 0x002f220000300800 */
[----:B---3--:R-:W-:-:S04]  /*4dca0*/  LOP3.LUT R30, R30, 0xff, RZ, 0xc0, !PT ;  /* 0x000000ff1e1e7812 */ /* 0x008fc800078ec0ff */
        /* <DEDUP_REMOVED lines=10> */
[----:B-1----:R-:W-:-:S04]  /*4dd50*/  @!P4 IMAD.MOV.U32 R30, RZ, RZ, R24 ;  /* 0x000000ffff1ec224 */ /* 0x002fc800078e0018 */
[----:B------:R-:W-:-:S03]  /*4dd60*/  @!P4 IMAD.WIDE.U32 R30, R12, 0x180, R30 ;  /* 0x000001800c1ec825 */ /* 0x000fc600078e001e */
[----:B0-----:R-:W-:-:S04]  /*4dd70*/  @!P4 IADD3 R30, P5, R30, R36, RZ ;  /* 0x000000241e1ec210 */ /* 0x001fc80007fbe0ff */
[----:B------:R-:W-:Y:S01]  /*4dd80*/  @!P4 IADD3.X R31, R37, R31, R38, P5, !PT ;  /* 0x0000001f251fc210 */ /* 0x000fe20002ffe426 */
[----:B------:R-:W-:Y:S02]  /*4dd90*/  IMAD.U32 R37, RZ, RZ, UR11 ;  /* 0x0000000bff257e24 */ /* 0x000fe4000f8e00ff */
[----:B------:R-:W-:-:S03]  /*4dda0*/  IMAD.U32 R36, RZ, RZ, UR10 ;  /* 0x0000000aff247e24 */ /* 0x000fc6000f8e00ff */
[----:B------:R-:W-:-:S04]  /*4ddb0*/  @!P0 IADD3 R21, P5, P6, R37, UR9, R24 ;  /* 0x0000000925158c10 */ /* 0x000fc8000febe018 */
[----:B------:R-:W-:Y:S02]  /*4ddc0*/  @!P0 IADD3.X R20, R36, UR8, R29, P5, P6 ;  /* 0x0000000824148c10 */ /* 0x000fe4000afec41d */
[----:B------:R-:W-:-:S06]  /*4ddd0*/  PRMT R36, RZ, 0x7610, R36 ;  /* 0x00007610ff247816 */ /* 0x000fcc0000000024 */
[----:B------:R-:W3:Y:S01]  /*4dde0*/  @!P4 LDG.E.U8 R36, desc[UR30][R32.64+0x90] ;  /* 0x0000901e2024c981 */ /* 0x000ee2000c1e1100 */
[----:B------:R-:W-:Y:S02]  /*4ddf0*/  @P1 LOP3.LUT R10, R10, 0x80000000, RZ, 0xfc, !PT ;  /* 0x800000000a0a1812 */ /* 0x000fe400078efcff */
[----:B------:R-:W-:Y:S01]  /*4de00*/  ISETP.LT.OR P1, PT, R28, 0x121, !P2 ;  /* 0x000001211c00780c */ /* 0x000fe20005721670 */
[----:B------:R-:W-:Y:S04]  /*4de10*/  @!P0 STL [R1+0x210], R21 ;  /* 0x0002101501008387 */ /* 0x000fe80000100800 */
[----:B------:R-:W-:Y:S01]  /*4de20*/  @!P0 STL [R1+0x214], R20 ;  /* 0x0002141401008387 */ /* 0x000fe20000100800 */
[----:B---3--:R-:W-:-:S04]  /*4de30*/  LOP3.LUT R36, R36, 0xff, RZ, 0xc0, !PT ;  /* 0x000000ff24247812 */ /* 0x008fc800078ec0ff */
[----:B------:R-:W-:-:S05]  /*4de40*/  F2FP.F16.E4M3.UNPACK_B R36, R36 ;  /* 0x00000024ff24723e */ /* 0x000fca00020006ff */
[----:B------:R-:W-:-:S05]  /*4de50*/  HADD2.F32 R36, -RZ, R36.H0_H0 ;  /* 0x20000024ff247230 */ /* 0x000fca0000004100 */
[----:B------:R-:W-:-:S04]  /*4de60*/  FMUL R36, R36, UR26 ;  /* 0x0000001a24247c20 */ /* 0x000fc80008400000 */
[----:B----4-:R-:W-:Y:S01]  /*4de70*/  FFMA R36, R8, UR27, R36 ;  /* 0x0000001b08247c23 */ /* 0x010fe20008000024 */
[----:B------:R-:W-:Y:S01]  /*4de80*/  LOP3.LUT R3, R3, 0xffffffbf, RZ, 0xc0, !PT ;  /* 0xffffffbf03037812 */ /* 0x000fe200078ec0ff */
[----:B------:R-:W3:Y:S04]  /*4de90*/  LDL.LU R8, [R1+0xe28] ;  /* 0x000e280001087983 */ /* 0x000ee80000300800 */
[----:B------:R-:W4:Y:S01]  /*4dea0*/  LDL.LU.64 R128, [R1+0x238] ;  /* 0x0002380001807983 */ /* 0x000f220000300a00 */
        /* <DEDUP_REMOVED lines=9> */
[----:B------:R-:W-:Y:S01]  /*4df40*/  @!P4 IADD3.X R31, R37, R31, R38, P5, !PT ;  /* 0x0000001f251fc210 */ /* 0x000fe20002ffe426 */
[----:B------:R-:W-:Y:S02]  /*4df50*/  IMAD.U32 R37, RZ, RZ, UR11 ;  /* 0x0000000bff257e24 */ /* 0x000fe4000f8e00ff */
[----:B------:R-:W-:-:S03]  /*4df60*/  IMAD.U32 R36, RZ, RZ, UR10 ;  /* 0x0000000aff247e24 */ /* 0x000fc6000f8e00ff */
[----:B------:R-:W-:-:S04]  /*4df70*/  @!P1 IADD3 R21, P5, P6, R37, UR9, R24 ;  /* 0x0000000925159c10 */ /* 0x000fc8000febe018 */
[----:B------:R-:W-:Y:S02]  /*4df80*/  @!P1 IADD3.X R20, R36, UR8, R29, P5, P6 ;  /* 0x0000000824149c10 */ /* 0x000fe4000afec41d */
[----:B------:R-:W-:-:S06]  /*4df90*/  PRMT R36, RZ, 0x7610, R36 ;  /* 0x00007610ff247816 */ /* 0x000fcc0000000024 */
[----:B------:R-:W2:Y:S01]  /*4dfa0*/  @!P4 LDG.E.U8 R36, desc[UR30][R32.64+0x91] ;  /* 0x0000911e2024c981 */ /* 0x000ea2000c1e1100 */
[----:B------:R-:W-:Y:S02]  /*4dfb0*/  ISETP.LT.OR P6, PT, R28, 0x122, !P2 ;  /* 0x000001221c00780c */ /* 0x000fe400057c1670 */
[----:B------:R-:W-:Y:S01]  /*4dfc0*/  @P0 LOP3.LUT R3, R3, 0x40, RZ, 0xfc, !PT ;  /* 0x0000004003030812 */ /* 0x000fe200078efcff */
[----:B------:R-:W-:Y:S03]  /*4dfd0*/  @!P1 STL [R1+0x220], R21 ;  /* 0x0002201501009387 */ /* 0x000fe60000100800 */
[----:B------:R-:W-:Y:S01]  /*4dfe0*/  LOP3.LUT R3, R3, 0xffffffdf, RZ, 0xc0, !PT ;  /* 0xffffffdf03037812 */ /* 0x000fe200078ec0ff */
[----:B------:R-:W-:Y:S03]  /*4dff0*/  @!P1 STL [R1+0x224], R20 ;  /* 0x0002241401009387 */ /* 0x000fe60000100800 */
[----:B------:R-:W-:-:S02]  /*4e000*/  @P1 LOP3.LUT R3, R3, 0x20, RZ, 0xfc, !PT ;  /* 0x0000002003031812 */ /* 0x000fc400078efcff */
[----:B------:R-:W-:Y:S02]  /*4e010*/  LOP3.LUT P1, RZ, R10, 0x80000000, RZ, 0xc0, !PT ;  /* 0x800000000aff7812 */ /* 0x000fe4000782c0ff */
[----:B--2---:R-:W-:-:S04]  /*4e020*/  LOP3.LUT R36, R36, 0xff, RZ, 0xc0, !PT ;  /* 0x000000ff24247812 */ /* 0x004fc800078ec0ff */
[----:B------:R-:W-:-:S05]  /*4e030*/  F2FP.F16.E4M3.UNPACK_B R36, R36 ;  /* 0x00000024ff24723e */ /* 0x000fca00020006ff */
[----:B------:R-:W-:-:S05]  /*4e040*/  HADD2.F32 R36, -RZ, R36.H0_H0 ;  /* 0x20000024ff247230 */ /* 0x000fca0000004100 */
[----:B------:R-:W-:-:S04]  /*4e050*/  FMUL R36, R36, UR26 ;  /* 0x0000001a24247c20 */ /* 0x000fc80008400000 */
[----:B------:R-:W-:Y:S01]  /*4e060*/  FFMA R36, R2, UR27, R36 ;  /* 0x0000001b02247c23 */ /* 0x000fe20008000024 */
[----:B------:R-:W-:Y:S01]  /*4e070*/  LOP3.LUT P0, RZ, R7, 0x20000000, RZ, 0xc0, !PT ;  /* 0x2000000007ff7812 */ /* 0x000fe2000780c0ff */
        /* <DEDUP_REMOVED lines=19> */
[----:B------:R-:W-:-:S03]  /*4e1b0*/  LOP3.LUT R3, R3, 0xffffffef, RZ, 0xc0, !PT ;  /* 0xffffffef03037812 */ /* 0x000fc600078ec0ff */
[----:B------:R-:W-:Y:S04]  /*4e1c0*/  @!P6 STL [R1+0x218], R21 ;  /* 0x000218150100e387 */ /* 0x000fe80000100800 */
[----:B------:R0:W-:Y:S01]  /*4e1d0*/  @!P6 STL [R1+0x21c], R20 ;  /* 0x00021c140100e387 */ /* 0x0001e20000100800 */
[----:B------:R-:W-:Y:S02]  /*4e1e0*/  @P6 LOP3.LUT R3, R3, 0x10, RZ, 0xfc, !PT ;  /* 0x0000001003036812 */ /* 0x000fe400078efcff */
[----:B------:R-:W-:Y:S01]  /*4e1f0*/  ISETP.LT.OR P6, PT, R28, 0x129, !P2 ;  /* 0x000001291c00780c */ /* 0x000fe200057c1670 */
[----:B------:R-:W-:Y:S02]  /*4e200*/  IMAD.U32 R36, RZ, RZ, UR11 ;  /* 0x0000000bff247e24 */ /* 0x000fe4000f8e00ff */
[----:B------:R-:W-:-:S10]  /*4e210*/  IMAD.U32 R31, RZ, RZ, UR10 ;  /* 0x0000000aff1f7e24 */ /* 0x000fd4000f8e00ff */
[----:B0-----:R-:W-:-:S04]  /*4e220*/  @!P6 IADD3 R20, P4, P5, R36, UR9, R24 ;  /* 0x000000092414ec10 */ /* 0x001fc8000fd9e018 */
        /* <DEDUP_REMOVED lines=33> */
[----:B------:R-:W-:Y:S02]  /*4e440*/  ISETP.LT.OR P1, PT, R28, 0x131, !P2 ;  /* 0x000001311c00780c */ /* 0x000fe40005721670 */
[----:B------:R-:W-:Y:S02]  /*4e450*/  @P0 LOP3.LUT R3, R3, 0x4, RZ, 0xfc, !PT ;  /* 0x0000000403030812 */ /* 0x000fe400078efcff */
[----:B------:R-:W-:Y:S01]  /*4e460*/  LOP3.LUT P0, RZ, R7, 0x80000000, RZ, 0xc0, !PT ;  /* 0x8000000007ff7812 */ /* 0x000fe2000780c0ff */
[----:B------:R-:W-:Y:S01]  /*4e470*/  STL [R1+0x15b0], R7 ;  /* 0x0015b00701007387 */ /* 0x000fe20000100800 */
[----:B---3--:R-:W-:-:S04]  /*4e480*/  LOP3.LUT R36, R36, 0xff, RZ, 0xc0, !PT ;  /* 0x000000ff24247812 */ /* 0x008fc800078ec0ff */
[----:B------:R-:W-:-:S05]  /*4e490*/  F2FP.F16.E4M3.UNPACK_B R36, R36 ;  /* 0x00000024ff24723e */ /* 0x000fca00020006ff */
[----:B------:R-:W-:-:S05]  /*4e4a0*/  HADD2.F32 R36, -RZ, R36.H0_H0 ;  /* 0x20000024ff247230 */ /* 0x000fca0000004100 */
[----:B------:R-:W-:-:S04]  /*4e4b0*/  FMUL R36, R36, UR26 ;  /* 0x0000001a24247c20 */ /* 0x000fc80008400000 */
[----:B----4-:R-:W-:Y:S01]  /*4e4c0*/  FFMA R36, R8, UR27, R36 ;  /* 0x0000001b08247c23 */ /* 0x010fe20008000024 */
[----:B------:R-:W-:Y:S01]  /*4e4d0*/  LOP3.LUT R3, R3, 0xfffffffd, RZ, 0xc0, !PT ;  /* 0xfffffffd03037812 */ /* 0x000fe200078ec0ff */
[----:B------:R-:W3:Y:S04]  /*4e4e0*/  LDL.LU R8, [R1+0xe38] ;  /* 0x000e380001087983 */ /* 0x000ee80000300800 */
[----:B------:R-:W4:Y:S01]  /*4e4f0*/  LDL.64 R132, [R1+0x258] ;  /* 0x0002580001847983 */ /* 0x000f220000100a00 */
        /* <DEDUP_REMOVED lines=18> */
[----:B------:R0:W-:Y:S01]  /*4e620*/  @!P1 STL [R1+0x240], R20 ;  /* 0x0002401401009387 */ /* 0x0001e20000100800 */
[----:B------:R-:W-:Y:S02]  /*4e630*/  LOP3.LUT P1, RZ, R10, 0x40000000, RZ, 0xc0, !PT ;  /* 0x400000000aff7812 */ /* 0x000fe4000782c0ff */
[----:B--2---:R-:W-:-:S04]  /*4e640*/  LOP3.LUT R36, R36, 0xff, RZ, 0xc0, !PT ;  /* 0x000000ff24247812 */ /* 0x004fc800078ec0ff */
[----:B------:R-:W-:-:S05]  /*4e650*/  F2FP.F16.E4M3.UNPACK_B R36, R36 ;  /* 0x00000024ff24723e */ /* 0x000fca00020006ff */
[----:B------:R-:W-:-:S05]  /*4e660*/  HADD2.F32 R36, -RZ, R36.H0_H0 ;  /* 0x20000024ff247230 */ /* 0x000fca0000004100 */
[----:B------:R-:W-:-:S04]  /*4e670*/  FMUL R36, R36, UR26 ;  /* 0x0000001a24247c20 */ /* 0x000fc80008400000 */
[----:B------:R-:W-:Y:S02]  /*4e680*/  FFMA R36, R2, UR27, R36 ;  /* 0x0000001b02247c23 */ /* 0x000fe40008000024 */
[----:B------:R-:W2:Y:S04]  /*4e690*/  LDL.LU R2, [R1+0xe3c] ;  /* 0x000e3c0001027983 */ /* 0x000ea80000300800 */
[----:B0-----:R-:W2:Y:S01]  /*4e6a0*/  LDL.64 R20, [R1+0x250] ;  /* 0x0002500001147983 */ /* 0x001ea20000100a00 */
        /* <DEDUP_REMOVED lines=86> */
[----:B------:R0:W-:Y:S03]  /*4ec10*/  @!P1 STL [R1+0x264], R20 ;  /* 0x0002641401009387 */ /* 0x0001e60000100800 */
        /* <DEDUP_REMOVED lines=163> */
[----:B------:R-:W3:Y:S04]  /*4f650*/  @!P4 LDG.E.U8 R36, desc[UR30][R32.64+0xb0] ;  /* 0x0000b01e2024c981 */ /* 0x000ee8000c1e1100 */
[----:B------:R-:W-:Y:S01]  /*4f660*/  @!P0 STL [R1+0x290], R21 ;  /* 0x0002901501008387 */ /* 0x000fe20000100800 */
[----:B------:R-:W-:-:S03]  /*4f670*/  @P0 LOP3.LUT R4, R4, 0x400000, RZ, 0xfc, !PT ;  /* 0x0040000004040812 */ /* 0x000fc600078efcff */
[----:B------:R-:W-:Y:S01]  /*4f680*/  @!P0 STL [R1+0x294], R20 ;  /* 0x0002941401008387 */ /* 0x000fe20000100800 */
[----:B------:R-:W-:Y:S02]  /*4f690*/  ISETP.LT.OR P0, PT, R28, 0x161, !P2 ;  /* 0x000001611c00780c */ /* 0x000fe40005701670 */
        /* <DEDUP_REMOVED lines=23> */
[----:B------:R-:W2:Y:S04]  /*4f810*/  @!P4 LDG.E.U8 R36, desc[UR30][R32.64+0xb1] ;  /* 0x0000b11e2024c981 */ /* 0x000ea8000c1e1100 */
[----:B------:R-:W-:Y:S01]  /*4f820*/  @!P0 STL [R1+0x2a0], R21 ;  /* 0x0002a01501008387 */ /* 0x000fe20000100800 */
[----:B------:R-:W-:-:S03]  /*4f830*/  @P0 LOP3.LUT R4, R4, 0x200000, RZ, 0xfc, !PT ;  /* 0x0020000004040812 */ /* 0x000fc600078efcff */
[----:B------:R0:W-:Y:S01]  /*4f840*/  @!P0 STL [R1+0x2a4], R20 ;  /* 0x0002a41401008387 */ /* 0x0001e20000100800 */
[----:B------:R-:W-:Y:S02]  /*4f850*/  ISETP.LT.OR P0, PT, R28, 0x162, !P2 ;  /* 0x000001621c00780c */ /* 0x000fe40005701670 */
        /* <DEDUP_REMOVED lines=8> */
[----:B0-----:R-:W2:Y:S01]  /*4f8e0*/  LDL.LU.64 R20, [R1+0x2b0] ;  /* 0x0002b00001147983 */ /* 0x001ea20000300a00 */
        /* <DEDUP_REMOVED lines=18> */
[----:B------:R0:W-:Y:S04]  /*4fa10*/  @!P0 STL [R1+0x298], R23 ;  /* 0x0002981701008387 */ /* 0x0001e80000100800 */
[----:B------:R1:W-:Y:S01]  /*4fa20*/  @!P0 STL [R1+0x29c], R22 ;  /* 0x00029c1601008387 */ /* 0x0003e20000100800 */
[----:B------:R-:W-:Y:S01]  /*4fa30*/  IMAD.U32 R36, RZ, RZ, UR11 ;  /* 0x0000000bff247e24 */ /* 0x000fe2000f8e00ff */
[----:B------:R-:W-:Y:S02]  /*4fa40*/  @P0 LOP3.LUT R4, R4, 0x100000, RZ, 0xfc, !PT ;  /* 0x0010000004040812 */ /* 0x000fe400078efcff */
[----:B------:R-:W-:Y:S01]  /*4fa50*/  ISETP.LT.OR P0, PT, R28, 0x169, !P2 ;  /* 0x000001691c00780c */ /* 0x000fe20005701670 */
[----:B------:R-:W-:Y:S01]  /*4fa60*/  IMAD.U32 R31, RZ, RZ, UR10 ;  /* 0x0000000aff1f7e24 */ /* 0x000fe2000f8e00ff */
[----:B------:R-:W4:Y:S11]  /*4fa70*/  LDL.LU R8, [R1+0xe70] ;  /* 0x000e700001087983 */ /* 0x000f360000300800 */
[----:B0-----:R-:W-:-:S04]  /*4fa80*/  @!P0 IADD3 R23, P4, P5, R36, UR9, R24 ;  /* 0x0000000924178c10 */ /* 0x001fc8000fd9e018 */
[----:B-1----:R-:W-:Y:S02]  /*4fa90*/  @!P0 IADD3.X R22, R31, UR8, R29, P4, P5 ;  /* 0x000000081f168c10 */ /* 0x002fe4000a7ea41d */
[----:B------:R-:W-:-:S13]  /*4faa0*/  ISETP.LT.OR P4, PT, R28, 0xb9, !P3 ;  /* 0x000000b91c00780c */ /* 0x000fda0005f81670 */
[----:B------:R-:W0:Y:S01]  /*4fab0*/  @!P4 LDC.64 R36, c[0x0][0x5c0] ;  /* 0x00017000ff24cb82 */ /* 0x000e220000000a00 */
[----:B------:R-:W-:Y:S02]  /*4fac0*/  @!P4 IMAD.MOV.U32 R31, RZ, RZ, R29 ;  /* 0x000000ffff1fc224 */ /* 0x000fe400078e001d */
[----:B------:R-:W-:Y:S01]  /*4fad0*/  @!P4 IMAD R38, R13, 0x180, RZ ;  /* 0x000001800d26c824 */ /* 0x000fe200078e02ff */
[----:B---3--:R-:W-:-:S04]  /*4fae0*/  LOP3.LUT R30, R30, 0xff, RZ, 0xc0, !PT ;  /* 0x000000ff1e1e7812 */ /* 0x008fc800078ec0ff */
[----:B------:R-:W-:-:S05]  /*4faf0*/  F2FP.F16.E4M3.UNPACK_B R30, R30 ;  /* 0x0000001eff1e723e */ /* 0x000fca00020006ff */
[----:B------:R-:W-:-:S05]  /*4fb00*/  HADD2.F32 R30, -RZ, R30.H0_H0 ;  /* 0x2000001eff1e7230 */ /* 0x000fca0000004100 */
[----:B------:R-:W-:-:S04]  /*4fb10*/  FMUL R30, R30, UR26 ;  /* 0x0000001a1e1e7c20 */ /* 0x000fc80008400000 */
[----:B--2---:R-:W-:-:S05]  /*4fb20*/  FFMA R30, R2, UR27, R30 ;  /* 0x0000001b021e7c23 */ /* 0x004fca000800001e */
        /* <DEDUP_REMOVED lines=13> */
[----:B------:R-:W-:-:S04]  /*4fc00*/  LOP3.LUT R4, R4, 0xfff7ffff, RZ, 0xc0, !PT ;  /* 0xfff7ffff04047812 */ /* 0x000fc800078ec0ff */
[----:B------:R-:W-:-:S04]  /*4fc10*/  @P0 LOP3.LUT R4, R4, 0x80000, RZ, 0xfc, !PT ;  /* 0x0008000004040812 */ /* 0x000fc800078efcff */
[----:B------:R-:W-:-:S04]  /*4fc20*/  LOP3.LUT R4, R4, 0xfffbffff, RZ, 0xc0, !PT ;  /* 0xfffbffff04047812 */ /* 0x000fc800078ec0ff */
[----:B------:R-:W-:Y:S02]  /*4fc30*/  @P1 LOP3.LUT R4, R4, 0x40000, RZ, 0xfc, !PT ;  /* 0x0004000004041812 */ /* 0x000fe400078efcff */
[----:B------:R-:W-:Y:S01]  /*4fc40*/  ISETP.LT.OR P1, PT, R28, 0x171, !P2 ;  /* 0x000001711c00780c */ /* 0x000fe20005721670 */
[----:B------:R-:W-:Y:S04]  /*4fc50*/  @!P0 STL [R1+0x2c8], R23 ;  /* 0x0002c81701008387 */ /* 0x000fe80000100800 */
[----:B------:R-:W-:Y:S01]  /*4fc60*/  @!P0 STL [R1+0x2cc], R22 ;  /* 0x0002cc1601008387 */ /* 0x000fe20000100800 */
[----:B--2---:R-:W-:-:S04]  /*4fc70*/  LOP3.LUT R36, R36, 0xff, RZ, 0xc0, !PT ;  /* 0x000000ff24247812 */ /* 0x004fc800078ec0ff */
[----:B------:R-:W-:-:S05]  /*4fc80*/  F2FP.F16.E4M3.UNPACK_B R36, R36 ;  /* 0x00000024ff24723e */ /* 0x000fca00020006ff */
[----:B------:R-:W-:-:S05]  /*4fc90*/  HADD2.F32 R36, -RZ, R36.H0_H0 ;  /* 0x20000024ff247230 */ /* 0x000fca0000004100 */
[----:B------:R-:W-:-:S04]  /*4fca0*/  FMUL R36, R36, UR26 ;  /* 0x0000001a24247c20 */ /* 0x000fc80008400000 */
[----:B----4-:R-:W-:Y:S02]  /*4fcb0*/  FFMA R36, R8, UR27, R36 ;  /* 0x0000001b08247c23 */ /* 0x010fe40008000024 */
[----:B------:R-:W2:Y:S04]  /*4fcc0*/  LDL.LU R8, [R1+0xe74] ;  /* 0x000e740001087983 */ /* 0x000ea80000300800 */
[----:B------:R-:W3:Y:S01]  /*4fcd0*/  LDL.LU R2, [R1+0xe78] ;  /* 0x000e780001027983 */ /* 0x000ee20000300800 */
        /* <DEDUP_REMOVED lines=8> */
[----:B------:R-:W-:Y:S04]  /*4fd60*/  STL [R1+0x1560], R12 ;  /* 0x0015600c01007387 */ /* 0x000fe80000100800 */
[----:B------:R1:W-:Y:S01]  /*4fd70*/  STL [R1+0x1564], R13 ;  /* 0x0015640d01007387 */ /* 0x0003e20000100800 */
[----:B0-----:R-:W-:-:S04]  /*4fd80*/  @!P4 IADD3 R30, P5, R30, R36, RZ ;  /* 0x000000241e1ec210 */ /* 0x001fc80007fbe0ff */
[----:B------:R-:W-:Y:S01]  /*4fd90*/  @!P4 IADD3.X R31, R37, R31, R38, P5, !PT ;  /* 0x0000001f251fc210 */ /* 0x000fe20002ffe426 */
[----:B------:R-:W-:Y:S02]  /*4fda0*/  IMAD.U32 R37, RZ, RZ, UR11 ;  /* 0x0000000bff257e24 */ /* 0x000fe4000f8e00ff */
[----:B------:R-:W-:-:S03]  /*4fdb0*/  IMAD.U32 R36, RZ, RZ, UR10 ;  /* 0x0000000aff247e24 */ /* 0x000fc6000f8e00ff */
[----:B-1----:R-:W-:-:S04]  /*4fdc0*/  @!P1 IADD3 R13, P5, P6, R37, UR9, R24 ;  /* 0x00000009250d9c10 */ /* 0x002fc8000febe018 */
[----:B------:R-:W-:Y:S02]  /*4fdd0*/  @!P1 IADD3.X R12, R36, UR8, R29, P5, P6 ;  /* 0x00000008240c9c10 */ /* 0x000fe4000afec41d */
[----:B------:R-:W-:-:S06]  /*4fde0*/  PRMT R36, RZ, 0x7610, R36 ;  /* 0x00007610ff247816 */ /* 0x000fcc0000000024 */
[----:B------:R-:W4:Y:S01]  /*4fdf0*/  @!P4 LDG.E.U8 R36, desc[UR30][R32.64+0xb9] ;  /* 0x0000b91e2024c981 */ /* 0x000f22000c1e1100 */
[----:B------:R-:W-:-:S03]  /*4fe00*/  LOP3.LUT R4, R4, 0xfffdffff, RZ, 0xc0, !PT ;  /* 0xfffdffff04047812 */ /* 0x000fc600078ec0ff */
[----:B------:R-:W-:Y:S04]  /*4fe10*/  @!P1 STL [R1+0x2c0], R13 ;  /* 0x0002c00d01009387 */ /* 0x000fe80000100800 */
[----:B------:R-:W-:Y:S01]  /*4fe20*/  @!P1 STL [R1+0x2c4], R12 ;  /* 0x0002c40c01009387 */ /* 0x000fe20000100800 */
[----:B------:R-:W-:Y:S02]  /*4fe30*/  @P1 LOP3.LUT R4, R4, 0x20000, RZ, 0xfc, !PT ;  /* 0x0002000004041812 */ /* 0x000fe400078efcff */
[----:B------:R-:W-:Y:S02]  /*4fe40*/  ISETP.LT.OR P1, PT, R28, 0x172, !P2 ;  /* 0x000001721c00780c */ /* 0x000fe40005721670 */
[C---:B------:R-:W-:Y:S02]  /*4fe50*/  LOP3.LUT P0, RZ, R10.reuse, 0x8000000, RZ, 0xc0, !PT ;  /* 0x080000000aff7812 */ /* 0x040fe4000780c0ff */
[----:B------:R-:W-:-:S04]  /*4fe60*/  LOP3.LUT R10, R10, 0xffbfffff, RZ, 0xc0, !PT ;  /* 0xffbfffff0a0a7812 */ /* 0x000fc800078ec0ff */
[----:B------:R-:W-:Y:S02]  /*4fe70*/  @P3 LOP3.LUT R10, R10, 0x400000, RZ, 0xfc, !PT ;  /* 0x004000000a0a3812 */ /* 0x000fe400078efcff */
        /* <DEDUP_REMOVED lines=8> */
[----:B0-----:R-:W-:Y:S02]  /*4ff00*/  IMAD.U32 R31, RZ, RZ, UR11 ;  /* 0x0000000bff1f7e24 */ /* 0x001fe4000f8e00ff */
[----:B------:R-:W-:-:S03]  /*4ff10*/  IMAD.U32 R30, RZ, RZ, UR10 ;  /* 0x0000000aff1e7e24 */ /* 0x000fc6000f8e00ff */
[----:B------:R-:W-:-:S04]  /*4ff20*/  @!P1 IADD3 R136, P4, P5, R31, UR9, R24 ;  /* 0x000000091f889c10 */ /* 0x000fc8000fd9e018 */
[----:B------:R-:W-:Y:S02]  /*4ff30*/  @!P1 IADD3.X R137, R30, UR8, R29, P4, P5 ;  /* 0x000000081e899c10 */ /* 0x000fe4000a7ea41d */
[----:B------:R-:W-:-:S06]  /*4ff40*/  PRMT R30, RZ, 0x7610, R30 ;  /* 0x00007610ff1e7816 */ /* 0x000fcc000000001e */
[----:B------:R-:W2:Y:S01]  /*4ff50*/  @!P3 LDG.E.U8 R30, desc[UR30][R34.64+0xb8] ;  /* 0x0000b81e221eb981 */ /* 0x000ea2000c1e1100 */
[----:B------:R-:W-:-:S04]  /*4ff60*/  LOP3.LUT R4, R4, 0xfffeffff, RZ, 0xc0, !PT ;  /* 0xfffeffff04047812 */ /* 0x000fc800078ec0ff */
[----:B------:R-:W-:Y:S02]  /*4ff70*/  @P1 LOP3.LUT R4, R4, 0x10000, RZ, 0xfc, !PT ;  /* 0x0001000004041812 */ /* 0x000fe400078efcff */
[----:B------:R-:W-:Y:S01]  /*4ff80*/  ISETP.LT.OR P1, PT, R28, 0x179, !P2 ;  /* 0x000001791c00780c */ /* 0x000fe20005721670 */
[----:B------:R-:W-:Y:S02]  /*4ff90*/  IMAD.U32 R36, RZ, RZ, UR11 ;  /* 0x0000000bff247e24 */ /* 0x000fe4000f8e00ff */
[----:B------:R-:W-:Y:S01]  /*4ffa0*/  IMAD.U32 R31, RZ, RZ, UR10 ;  /* 0x0000000aff1f7e24 */ /* 0x000fe2000f8e00ff */
[----:B------:R-:W-:-:S09]  /*4ffb0*/  LOP3.LUT P6, RZ, R6, 0x8, RZ, 0xc0, !PT ;  /* 0x0000000806ff7812 */ /* 0x000fd200078cc0ff */
[----:B------:R-:W-:-:S04]  /*4ffc0*/  @!P1 IADD3 R22, P4, P5, R36, UR9, R24 ;  /* 0x0000000924169c10 */ /* 0x000fc8000fd9e018 */
[----:B------:R-:W-:Y:S01]  /*4ffd0*/  @!P1 IADD3.X R23, R31, UR8, R29, P4, P5 ;  /* 0x000000081f179c10 */ /* 0x000fe2000a7ea41d */
[----:B------:R-:W-:Y:S01]  /*4ffe0*/  IMAD.U32 R31, RZ, RZ, UR11 ;  /* 0x0000000bff1f7e24 */ /* 0x000fe2000f8e00ff */
[----:B------:R-:W-:Y:S04]  /*4fff0*/  STL [R1+0x156c], R32 ;  /* 0x00156c2001007387 */ /* 0x000fe80000100800 */
[----:B------:R-:W-:Y:S04]  /*50000*/  STL [R1+0x1568], R33 ;  /* 0x0015682101007387 */ /* 0x000fe80000100800 */
[----:B------:R-:W4:Y:S01]  /*50010*/  LDL.LU R8, [R1+0xe7c] ;  /* 0x000e7c0001087983 */ /* 0x000f220000300800 */
[----:B--2---:R-:W-:-:S04]  /*50020*/  LOP3.LUT R30, R30, 0xff, RZ, 0xc0, !PT ;  /* 0x000000ff1e1e7812 */ /* 0x004fc800078ec0ff */
[----:B------:R-:W-:-:S05]  /*50030*/  F2FP.F16.E4M3.UNPACK_B R30, R30 ;  /* 0x0000001eff1e723e */ /* 0x000fca00020006ff */
[----:B------:R-:W-:-:S05]  /*50040*/  HADD2.F32 R30, -RZ, R30.H0_H0 ;  /* 0x2000001eff1e7230 */ /* 0x000fca0000004100 */
[----:B------:R-:W-:-:S04]  /*50050*/  FMUL R30, R30, UR26 ;  /* 0x0000001a1e1e7c20 */ /* 0x000fc80008400000 */
[----:B---3--:R-:W-:-:S05]  /*50060*/  FFMA R30, R2, UR27, R30 ;  /* 0x0000001b021e7c23 */ /* 0x008fca000800001e */
[----:B------:R-:W-:-:S05]  /*50070*/  F2FP.SATFINITE.E4M3.F32.PACK_AB_MERGE_C R30, RZ, R30, RZ ;  /* 0x0000001eff1e723e */ /* 0x000fca00048070ff */
[----:B------:R0:W-:Y:S01]  /*50080*/  @!P3 STG.E.U8 desc[UR30][R14.64+0xb8], R30 ;  /* 0x0000b81e0e00b986 */ /* 0x0001e2000c10111e */
[----:B------:R-:W-:Y:S01]  /*50090*/  ISETP.LT.OR P3, PT, R28, 0x17a, !P2 ;  /* 0x0000017a1c00780c */ /* 0x000fe20005761670 */
[----:B0-----:R-:W-:Y:S02]  /*500a0*/  IMAD.U32 R30, RZ, RZ, UR10 ;  /* 0x0000000aff1e7e24 */ /* 0x001fe4000f8e00ff */
[----:B------:R-:W2:Y:S10]  /*500b0*/  LDL.LU.64 R14, [R1+0x1670] ;  /* 0x00167000010e7983 */ /* 0x000eb40000300a00 */
[----:B------:R-:W-:Y:S01]  /*500c0*/  @!P3 IADD3 R20, P2, P4, R31, UR9, R24 ;  /* 0x000000091f14bc10 */ /* 0x000fe2000fc5e018 */
[----:B------:R-:W3:Y:S03]  /*500d0*/  LDL.LU R2, [R1+0xe80] ;  /* 0x000e800001027983 */ /* 0x000ee60000300800 */
[----:B------:R-:W-:-:S02]  /*500e0*/  @!P3 IADD3.X R21, R30, UR8, R29, P2, P4 ;  /* 0x000000081e15bc10 */ /* 0x000fc400097e841d */
[----:B------:R-:W-:-:S06]  /*500f0*/  PRMT R30, RZ, 0x7610, R30 ;  /* 0x00007610ff1e7816 */ /* 0x000fcc000000001e */
[----:B------:R-:W4:Y:S04]  /*50100*/  @!P6 LDG.E.U8 R30, desc[UR30][R34.64+0xb9] ;  /* 0x0000b91e221ee981 */ /* 0x000f28000c1e1100 */
[----:B------:R-:W-:Y:S04]  /*50110*/  STL [R1+0x1574], R34 ;  /* 0x0015742201007387 */ /* 0x000fe80000100800 */
[----:B------:R-:W-:Y:S01]  /*50120*/  STL [R1+0x1570], R35 ;  /* 0x0015702301007387 */ /* 0x000fe20000100800 */
[----:B------:R-:W-:Y:S02]  /*50130*/  LOP3.LUT R10, R10, 0xfeffffff, RZ, 0xc0, !PT ;  /* 0xfeffffff0a0a7812 */ /* 0x000fe400078ec0ff */
[----:B----4-:R-:W-:-:S04]  /*50140*/  LOP3.LUT R30, R30, 0xff, RZ, 0xc0, !PT ;  /* 0x000000ff1e1e7812 */ /* 0x010fc800078ec0ff */
[----:B------:R-:W-:-:S05]  /*50150*/  F2FP.F16.E4M3.UNPACK_B R30, R30 ;  /* 0x0000001eff1e723e */ /* 0x000fca00020006ff */
[----:B------:R-:W-:-:S05]  /*50160*/  HADD2.F32 R30, -RZ, R30.H0_H0 ;  /* 0x2000001eff1e7230 */ /* 0x000fca0000004100 */
[----:B------:R-:W-:-:S04]  /*50170*/  FMUL R30, R30, UR26 ;  /* 0x0000001a1e1e7c20 */ /* 0x000fc80008400000 */
[----:B------:R-:W-:-:S05]  /*50180*/  FFMA R30, R8, UR27, R30 ;  /* 0x0000001b081e7c23 */ /* 0x000fca000800001e */
[----:B------:R-:W-:-:S05]  /*50190*/  F2FP.SATFINITE.E4M3.F32.PACK_AB_MERGE_C R30, RZ, R30, RZ ;  /* 0x0000001eff1e723e */ /* 0x000fca00048070ff */
[----:B------:R0:W-:Y:S04]  /*501a0*/  @!P6 STG.E.U8 desc[UR30][R26.64+0xb9], R30 ;  /* 0x0000b91e1a00e986 */ /* 0x0001e8000c10111e */
[----:B0-----:R-:W4:Y:S01]  /*501b0*/  LDL.LU.64 R26, [R1+0x1668] ;  /* 0x00166800011a7983 */ /* 0x001f220000300a00 */
[----:B------:R-:W-:Y:S02]  /*501c0*/  @P1 LOP3.LUT R10, R10, 0x1000000, RZ, 0xfc, !PT ;  /* 0x010000000a0a1812 */ /* 0x000fe400078efcff */
[----:B------:R-:W-:Y:S01]  /*501d0*/  ISETP.LT.OR P1, PT, R28, 0xc1, !P0 ;  /* 0x000000c11c00780c */ /* 0x000fe20004721670 */
[----:B------:R-:W-:Y:S01]  /*501e0*/  IMAD.U32 R30, RZ, RZ, UR10 ;  /* 0x0000000aff1e7e24 */ /* 0x000fe2000f8e00ff */
[----:B------:R-:W2:Y:S01]  /*501f0*/  LDL.LU R8, [R1+0xe84] ;  /* 0x000e840001087983 */ /* 0x000ea20000300800 */
[----:B------:R-:W-:-:S03]  /*50200*/  LOP3.LUT R10, R10, 0xfdffffff, RZ, 0xc0, !PT ;  /* 0xfdffffff0a0a7812 */ /* 0x000fc600078ec0ff */
[----:B------:R0:W-:Y:S01]  /*50210*/  STL [R1+0x1578], R11 ;  /* 0x0015780b01007387 */ /* 0x0001e20000100800 */
[----:B------:R-:W-:Y:S02]  /*50220*/  @P3 LOP3.LUT R10, R10, 0x2000000, RZ, 0xfc, !PT ;  /* 0x020000000a0a3812 */ /* 0x000fe400078efcff */
[----:B------:R-:W-:-:S04]  /*50230*/  ISETP.GE.AND P3, PT, R11, 0x1, PT ;  /* 0x000000010b00780c */ /* 0x000fc80003f66270 */
[----:B------:R-:W-:-:S04]  /*50240*/  @!P1 IADD3 R12, P2, P4, R31, UR13, R24 ;  /* 0x0000000d1f0c9c10 */ /* 0x000fc8000fc5e018 */
[----:B0-----:R-:W-:Y:S02]  /*50250*/  @!P1 IADD3.X R11, R30, UR12, R29, P2, P4 ;  /* 0x0000000c1e0b9c10 */ /* 0x001fe400097e841d */
[----:B------:R-:W-:Y:S02]  /*50260*/  ISETP.LT.OR P2, PT, R28, 0xc1, !P3 ;  /* 0x000000c11c00780c */ /* 0x000fe40005f41670 */
[----:B------:R-:W-:-:S11]  /*50270*/  PRMT R30, RZ, 0x7610, R30 ;  /* 0x00007610ff1e7816 */ /* 0x000fd6000000001e */
[----:B----4-:R-:W4:Y:S02]  /*50280*/  @!P2 LDG.E.U8 R30, desc[UR30][R26.64+0xc0] ;  /* 0x0000c01e1a1ea981 */ /* 0x010f24000c1e1100 */
        /* <DEDUP_REMOVED lines=13> */
[----:B------:R-:W3:Y:S04]  /*50360*/  @!P2 LDG.E.U8 R36, desc[UR30][R26.64+0xc1] ;  /* 0x0000c11e1a24a981 */ /* 0x000ee8000c1e1100 */
[----:B------:R-:W-:Y:S04]  /*50370*/  @!P1 STL [R1+0x2e8], R12 ;  /* 0x0002e80c01009387 */ /* 0x000fe80000100800 */
[----:B------:R-:W-:Y:S01]  /*50380*/  @!P1 STL [R1+0x2ec], R11 ;  /* 0x0002ec0b01009387 */ /* 0x000fe20000100800 */
[----:B------:R-:W-:-:S02]  /*50390*/  ISETP.LT.OR P1, PT, R28, 0xc2, !P0 ;  /* 0x000000c21c00780c */ /* 0x000fc40004721670 */
[----:B------:R-:W-:Y:S01]  /*503a0*/  LOP3.LUT P5, RZ, R0, 0x20, RZ, 0xc0, !PT ;  /* 0x0000002000ff7812 */ /* 0x000fe200078ac0ff */
[----:B------:R-:W4:Y:S01]  /*503b0*/  LDL.LU R2, [R1+0xe88] ;  /* 0x000e880001027983 */ /* 0x000f220000300800 */
[----:B0-----:R-:W-:-:S05]  /*503c0*/  @!P2 IADD3 R30, P4, R24, R30, RZ ;  /* 0x0000001e181ea210 */ /* 0x001fca0007f9e0ff */
[----:B------:R-:W-:Y:S01]  /*503d0*/  @!P2 IMAD.X R31, R29, 0x1, R31, P4 ;  /* 0x000000011d1fa824 */ /* 0x000fe200020e061f */
[----:B---3--:R-:W-:-:S04]  /*503e0*/  LOP3.LUT R36, R36, 0xff, RZ, 0xc0, !PT ;  /* 0x000000ff24247812 */ /* 0x008fc800078ec0ff */
[----:B------:R-:W-:-:S05]  /*503f0*/  F2FP.F16.E4M3.UNPACK_B R36, R36 ;  /* 0x00000024ff24723e */ /* 0x000fca00020006ff */
[----:B------:R-:W-:-:S05]  /*50400*/  HADD2.F32 R36, -RZ, R36.H0_H0 ;  /* 0x20000024ff247230 */ /* 0x000fca0000004100 */
[----:B------:R-:W-:-:S04]  /*50410*/  FMUL R36, R36, UR26 ;  /* 0x0000001a24247c20 */ /* 0x000fc80008400000 */
[----:B--2---:R-:W-:Y:S02]  /*50420*/  FFMA R36, R8, UR27, R36 ;  /* 0x0000001b08247c23 */ /* 0x004fe40008000024 */
[----:B------:R-:W2:Y:S03]  /*50430*/  LDL.LU R8, [R1+0xe8c] ;  /* 0x000e8c0001087983 */ /* 0x000ea60000300800 */
[----:B------:R-:W-:-:S05]  /*50440*/  F2FP.SATFINITE.E4M3.F32.PACK_AB_MERGE_C R36, RZ, R36, RZ ;  /* 0x00000024ff24723e */ /* 0x000fca00048070ff */
[----:B------:R0:W-:Y:S02]  /*50450*/  @!P2 STG.E.U8 desc[UR30][R30.64+0xc1], R36 ;  /* 0x0000c1241e00a986 */ /* 0x0001e4000c10111e */
[----:B0-----:R-:W-:Y:S02]  /*50460*/  IMAD.U32 R31, RZ, RZ, UR11 ;  /* 0x0000000bff1f7e24 */ /* 0x001fe4000f8e00ff */
[----:B------:R-:W-:-:S03]  /*50470*/  IMAD.U32 R30, RZ, RZ, UR10 ;  /* 0x0000000aff1e7e24 */ /* 0x000fc6000f8e00ff */
[----:B------:R-:W-:-:S04]  /*50480*/  @!P1 IADD3 R12, P2, P4, R31, UR13, R24 ;  /* 0x0000000d1f0c9c10 */ /* 0x000fc8000fc5e018 */
[----:B------:R-:W-:Y:S02]  /*50490*/  @!P1 IADD3.X R11, R30, UR12, R29, P2, P4 ;  /* 0x0000000c1e0b9c10 */ /* 0x000fe400097e841d */
[----:B------:R-:W-:-:S06]  /*504a0*/  PRMT R30, RZ, 0x7610, R30 ;  /* 0x00007610ff1e7816 */ /* 0x000fcc000000001e */
[----:B------:R-:W3:Y:S04]  /*504b0*/  @!P5 LDG.E.U8 R30, desc[UR30][R14.64+0xc0] ;  /* 0x0000c01e0e1ed981 */ /* 0x000ee8000c1e1100 */
[----:B------:R-:W-:Y:S01]  /*504c0*/  @!P1 STL [R1+0x2d8], R12 ;  /* 0x0002d80c01009387 */ /* 0x000fe20000100800 */
[----:B------:R-:W-:Y:S01]  /*504d0*/  ISETP.LT.OR P1, PT, R28, 0xc9, !P0 ;  /* 0x000000c91c00780c */ /* 0x000fe20004721670 */
[----:B------:R-:W-:Y:S02]  /*504e0*/  IMAD.U32 R36, RZ, RZ, UR11 ;  /* 0x0000000bff247e24 */ /* 0x000fe4000f8e00ff */
[----:B------:R-:W-:-:S10]  /*504f0*/  IMAD.U32 R31, RZ, RZ, UR10 ;  /* 0x0000000aff1f7e24 */ /* 0x000fd4000f8e00ff */
[----:B------:R-:W-:-:S04]  /*50500*/  @!P1 IADD3 R34, P2, P4, R36, UR13, R24 ;  /* 0x0000000d24229c10 */ /* 0x000fc8000fc5e018 */
[----:B------:R-:W-:Y:S02]  /*50510*/  @!P1 IADD3.X R35, R31, UR12, R29, P2, P4 ;  /* 0x0000000c1f239c10 */ /* 0x000fe400097e841d */
[----:B------:R-:W-:Y:S01]  /*50520*/  ISETP.LT.OR P1, PT, R28, 0xca, !P0 ;  /* 0x000000ca1c00780c */ /* 0x000fe20004721670 */
[----:B------:R-:W-:Y:S01]  /*50530*/  IMAD.U32 R31, RZ, RZ, UR11 ;  /* 0x0000000bff1f7e24 */ /* 0x000fe2000f8e00ff */
[----:B------:R-:W-:-:S11]  /*50540*/  LOP3.LUT P6, RZ, R0, 0x10, RZ, 0xc0, !PT ;  /* 0x0000001000ff7812 */ /* 0x000fd600078cc0ff */
[----:B------:R-:W-:Y:S02]  /*50550*/  @!P1 IADD3 R32, P2, P4, R31, UR13, R24 ;  /* 0x0000000d1f209c10 */ /* 0x000fe4000fc5e018 */
        /* <DEDUP_REMOVED lines=8> */
[----:B0-----:R-:W-:-:S05]  /*505e0*/  IMAD.U32 R30, RZ, RZ, UR10 ;  /* 0x0000000aff1e7e24 */ /* 0x001fca000f8e00ff */
[----:B------:R-:W-:Y:S02]  /*505f0*/  @!P1 IADD3.X R33, R30, UR12, R29, P2, P4 ;  /* 0x0000000c1e219c10 */ /* 0x000fe400097e841d */
[----:B------:R-:W-:-:S06]  /*50600*/  PRMT R30, RZ, 0x7610, R30 ;  /* 0x00007610ff1e7816 */ /* 0x000fcc000000001e */
[----:B------:R-:W4:Y:S01]  /*50610*/  @!P6 LDG.E.U8 R30, desc[UR30][R14.64+0xc1] ;  /* 0x0000c11e0e1ee981 */ /* 0x000f22000c1e1100 */
[----:B------:R-:W-:-:S13]  /*50620*/  ISETP.LT.OR P1, PT, R28, 0xd1, !P0 ;  /* 0x000000d11c00780c */ /* 0x000fda0004721670 */
[----:B------:R-:W-:Y:S02]  /*50630*/  @!P1 IADD3 R13, P2, P4, R31, UR13, R24 ;  /* 0x0000000d1f0d9c10 */ /* 0x000fe4000fc5e018 */
        /* <DEDUP_REMOVED lines=8> */
[----:B0-----:R-:W-:-:S05]  /*506c0*/  IMAD.U32 R30, RZ, RZ, UR10 ;  /* 0x0000000aff1e7e24 */ /* 0x001fca000f8e00ff */
        /* <DEDUP_REMOVED lines=10> */
[----:B------:R-:W-:Y:S02]  /*50770*/  ISETP.LT.OR P1, PT, R28, 0xd2, !P0 ;  /* 0x000000d21c00780c */ /* 0x000fe40004721670 */
[----:B------:R-:W-:Y:S02]  /*50780*/  LOP3.LUT P5, RZ, R5, 0x1000, RZ, 0xc0, !PT ;  /* 0x0000100005ff7812 */ /* 0x000fe400078ac0ff */
[----:B------:R-:W-:Y:S01]  /*50790*/  F2FP.SATFINITE.E4M3.F32.PACK_AB_MERGE_C R36, RZ, R36, RZ ;  /* 0x00000024ff24723e */ /* 0x000fe200048070ff */
[----:B------:R-:W3:Y:S01]  /*507a0*/  LDL.LU R2, [R1+0xe98] ;  /* 0x000e980001027983 */ /* 0x000ee20000300800 */
[----:B0-----:R-:W-:-:S05]  /*507b0*/  @!P2 IADD3 R30, P4, R24, R30, RZ ;  /* 0x0000001e181ea210 */ /* 0x001fca0007f9e0ff */
[----:B------:R-:W-:-:S05]  /*507c0*/  @!P2 IMAD.X R31, R29, 0x1, R31, P4 ;  /* 0x000000011d1fa824 */ /* 0x000fca00020e061f */
[----:B------:R0:W-:Y:S01]  /*507d0*/  @!P2 STG.E.U8 desc[UR30][R30.64+0xc8], R36 ;  /* 0x0000c8241e00a986 */ /* 0x0001e2000c10111e */
[----:B------:R-:W-:Y:S02]  /*507e0*/  ISETP.LT.OR P2, PT, R28, 0xca, !P3 ;  /* 0x000000ca1c00780c */ /* 0x000fe40005f41670 */
[----:B0-----:R-:W-:-:S11]  /*507f0*/  PRMT R36, RZ, 0x7610, R36 ;  /* 0x00007610ff247816 */ /* 0x001fd60000000024 */
[----:B------:R-:W0:Y:S01]  /*50800*/  @!P2 LDC.64 R30, c[0x0][0x5c0] ;  /* 0x00017000ff1eab82 */ /* 0x000e220000000a00 */
[----:B------:R-:W4:Y:S01]  /*50810*/  @!P2 LDG.E.U8 R36, desc[UR30][R26.64+0xc9] ;  /* 0x0000c91e1a24a981 */ /* 0x000f22000c1e1100 */
[----:B0-----:R-:W-:-:S05]  /*50820*/  @!P2 IADD3 R30, P4, R24, R30, RZ ;  /* 0x0000001e181ea210 */ /* 0x001fca0007f9e0ff */
[----:B------:R-:W-:Y:S01]  /*50830*/  @!P2 IMAD.X R31, R29, 0x1, R31, P4 ;  /* 0x000000011d1fa824 */ /* 0x000fe200020e061f */
        /* <DEDUP_REMOVED lines=14> */
[----:B------:R-:W4:Y:S01]  /*50920*/  @!P5 LDG.E.U8 R30, desc[UR30][R14.64+0xc8] ;  /* 0x0000c81e0e1ed981 */ /* 0x000f22000c1e1100 */
[----:B------:R-:W-:Y:S01]  /*50930*/  ISETP.LT.OR P1, PT, R28, 0xd9, !P0 ;  /* 0x000000d91c00780c */ /* 0x000fe20004721670 */
[----:B------:R-:W-:Y:S02]  /*50940*/  IMAD.U32 R36, RZ, RZ, UR11 ;  /* 0x0000000bff247e24 */ /* 0x000fe4000f8e00ff */
[----:B------:R-:W-:-:S10]  /*50950*/  IMAD.U32 R31, RZ, RZ, UR10 ;  /* 0x0000000aff1f7e24 */ /* 0x000fd4000f8e00ff */
[----:B------:R-:W-:-:S04]  /*50960*/  @!P1 IADD3 R41, P2, P4, R36, UR13, R24 ;  /* 0x0000000d24299c10 */ /* 0x000fc8000fc5e018 */
[----:B------:R-:W-:Y:S02]  /*50970*/  @!P1 IADD3.X R42, R31, UR12, R29, P2, P4 ;  /* 0x0000000c1f2a9c10 */ /* 0x000fe400097e841d */
[----:B------:R-:W-:Y:S01]  /*50980*/  ISETP.LT.OR P1, PT, R28, 0xda, !P0 ;  /* 0x000000da1c00780c */ /* 0x000fe20004721670 */
[----:B------:R-:W-:-:S12]  /*50990*/  IMAD.U32 R31, RZ, RZ, UR11 ;  /* 0x0000000bff1f7e24 */ /* 0x000fd8000f8e00ff */
[----:B------:R-:W-:Y:S02]  /*509a0*/  @!P1 IADD3 R43, P2, P4, R31, UR13, R24 ;  /* 0x0000000d1f2b9c10 */ /* 0x000fe4000fc5e018 */
        /* <DEDUP_REMOVED lines=364> */
[----:B------:R-:W2:Y:S01]  /*52070*/  LDL.LU R8, [R1+0xef4] ;  /* 0x000ef40001087983 */ /* 0x000ea20000300800 */
[----:B------:R-:W-:-:S03]  /*52080*/  LOP3.LUT P5, RZ, R9, 0x10, RZ, 0xc0, !PT ;  /* 0x0000001009ff7812 */ /* 0x000fc600078ac0ff */
[----:B------:R-:W4:Y:S01]  /*52090*/  LDL.LU R38, [R1+0xef8] ;  /* 0x000ef80001267983 */ /* 0x000f220000300800 */
[----:B------:R-:W-:-:S03]  /*520a0*/  F2FP.SATFINITE.E4M3.F32.PACK_AB_MERGE_C R30, RZ, R30, RZ ;  /* 0x0000001eff1e723e */ /* 0x000fc600048070ff */
[----:B------:R-:W4:Y:S04]  /*520b0*/  LDL.LU R39, [R1+0xefc] ;  /* 0x000efc0001277983 */ /* 0x000f280000300800 */
[----:B------:R0:W-:Y:S02]  /*520c0*/  @!P6 STG.E.U8 desc[UR30][R94.64+0xf1], R30 ;  /* 0x0000f11e5e00e986 */ /* 0x0001e4000c10111e */
[----:B0-----:R-:W-:-:S05]  /*520d0*/  IMAD.U32 R30, RZ, RZ, UR10 ;  /* 0x0000000aff1e7e24 */ /* 0x001fca000f8e00ff */
[----:B------:R-:W-:Y:S02]  /*520e0*/  @!P1 IADD3.X R79, R30, UR12, R29, P2, P4 ;  /* 0x0000000c1e4f9c10 */ /* 0x000fe400097e841d */
[----:B------:R-:W-:Y:S02]  /*520f0*/  ISETP.LT.OR P2, PT, R28, 0xf9, !P3 ;  /* 0x000000f91c00780c */ /* 0x000fe40005f41670 */
[----:B------:R-:W-:-:S11]  /*52100*/  PRMT R30, RZ, 0x7610, R30 ;  /* 0x00007610ff1e7816 */ /* 0x000fd6000000001e */
[----:B------:R-:W3:Y:S02]  /*52110*/  @!P2 LDG.E.U8 R30, desc[UR30][R26.64+0xf8] ;  /* 0x0000f81e1a1ea981 */ /* 0x000ee4000c1e1100 */
[----:B---3--:R-:W-:-:S04]  /*52120*/  LOP3.LUT R30, R30, 0xff, RZ, 0xc0, !PT ;  /* 0x000000ff1e1e7812 */ /* 0x008fc800078ec0ff */
        /* <DEDUP_REMOVED lines=15> */
[----:B------:R-:W-:Y:S01]  /*52220*/  @!P2 IMAD.X R31, R29, 0x1, R31, P4 ;  /* 0x000000011d1fa824 */ /* 0x000fe200020e061f */
[----:B---3--:R-:W-:-:S04]  /*52230*/  LOP3.LUT R36, R36, 0xff, RZ, 0xc0, !PT ;  /* 0x000000ff24247812 */ /* 0x008fc800078ec0ff */
        /* <DEDUP_REMOVED lines=29> */
[----:B0-----:R-:W-:-:S05]  /*52410*/  IMAD.U32 R30, RZ, RZ, UR10 ;  /* 0x0000000aff1e7e24 */ /* 0x001fca000f8e00ff */
[----:B------:R-:W-:Y:S02]  /*52420*/  @!P1 IADD3.X R151, R30, UR12, R29, P2, P4 ;  /* 0x0000000c1e979c10 */ /* 0x000fe400097e841d */
[----:B------:R-:W-:-:S06]  /*52430*/  PRMT R30, RZ, 0x7610, R30 ;  /* 0x00007610ff1e7816 */ /* 0x000fcc000000001e */
[----:B------:R-:W3:Y:S01]  /*52440*/  @!P6 LDG.E.U8 R30, desc[UR30][R14.64+0xf9] ;  /* 0x0000f91e0e1ee981 */ /* 0x000ee2000c1e1100 */
[----:B------:R-:W-:-:S13]  /*52450*/  ISETP.LT.OR P1, PT, R28, 0x141, !P0 ;  /* 0x000001411c00780c */ /* 0x000fda0004721670 */
[----:B------:R-:W-:Y:S02]  /*52460*/  @!P1 IADD3 R148, P2, P4, R31, UR13, R24 ;  /* 0x0000000d1f949c10 */ /* 0x000fe4000fc5e018 */
[----:B---3--:R-:W-:-:S04]  /*52470*/  LOP3.LUT R30, R30, 0xff, RZ, 0xc0, !PT ;  /* 0x000000ff1e1e7812 */ /* 0x008fc800078ec0ff */
[----:B------:R-:W-:-:S05]  /*52480*/  F2FP.F16.E4M3.UNPACK_B R30, R30 ;  /* 0x0000001eff1e723e */ /* 0x000fca00020006ff */
[----:B------:R-:W-:-:S05]  /*52490*/  HADD2.F32 R30, -RZ, R30.H0_H0 ;  /* 0x2000001eff1e7230 */ /* 0x000fca0000004100 */
[----:B------:R-:W-:-:S04]  /*524a0*/  FMUL R30, R30, UR26 ;  /* 0x0000001a1e1e7c20 */ /* 0x000fc80008400000 */
[----:B------:R-:W-:Y:S02]  /*524b0*/  FFMA R30, R39, UR27, R30 ;  /* 0x0000001b271e7c23 */ /* 0x000fe4000800001e */
[----:B------:R-:W3:Y:S03]  /*524c0*/  LDL.LU R39, [R1+0xf04] ;  /* 0x000f040001277983 */ /* 0x000ee60000300800 */
        /* <DEDUP_REMOVED lines=12> */
[----:B------:R-:W0:Y:S01]  /*52590*/  @!P2 LDC.64 R30, c[0x0][0x5c0] ;  /* 0x00017000ff1eab82 */ /* 0x000e220000000a00 */
[----:B------:R-:W-:Y:S02]  /*525a0*/  ISETP.LT.OR P1, PT, R28, 0x142, !P0 ;  /* 0x000001421c00780c */ /* 0x000fe40004721670 */
[----:B------:R-:W-:Y:S02]  /*525b0*/  LOP3.LUT P5, RZ, R0, 0x80, RZ, 0xc0, !PT ;  /* 0x0000008000ff7812 */ /* 0x000fe400078ac0ff */
[----:B------:R-:W-:Y:S01]  /*525c0*/  F2FP.SATFINITE.E4M3.F32.PACK_AB_MERGE_C R36, RZ, R36, RZ ;  /* 0x00000024ff24723e */ /* 0x000fe200048070ff */
[----:B------:R-:W2:Y:S01]  /*525d0*/  LDL.LU R38, [R1+0xf08] ;  /* 0x000f080001267983 */ /* 0x000ea20000300800 */
        /* <DEDUP_REMOVED lines=13> */
[----:B---3--:R-:W-:Y:S01]  /*526b0*/  FFMA R36, R39, UR27, R36 ;  /* 0x0000001b27247c23 */ /* 0x008fe20008000024 */
[----:B------:R-:W-:Y:S01]  /*526c0*/  LOP3.LUT P6, RZ, R0, 0x40, RZ, 0xc0, !PT ;  /* 0x0000004000ff7812 */ /* 0x000fe200078cc0ff */
[----:B------:R-:W3:Y:S03]  /*526d0*/  LDL.LU R39, [R1+0xf0c] ;  /* 0x000f0c0001277983 */ /* 0x000ee60000300800 */
        /* <DEDUP_REMOVED lines=173> */
[----:B------:R-:W3:Y:S01]  /*531b0*/  LDL.LU R39, [R1+0xf34] ;  /* 0x000f340001277983 */ /* 0x000ee20000300800 */
[----:B------:R-:W-:-:S03]  /*531c0*/  LOP3.LUT R10, R10, 0xfbffffff, RZ, 0xc0, !PT ;  /* 0xfbffffff0a0a7812 */ /* 0x000fc600078ec0ff */
[----:B------:R-:W4:Y:S01]  /*531d0*/  LDL.LU R37, [R1+0xf38] ;  /* 0x000f380001257983 */ /* 0x000f220000300800 */
[----:B------:R-:W-:Y:S02]  /*531e0*/  F2FP.SATFINITE.E4M3.F32.PACK_AB_MERGE_C R30, RZ, R30, RZ ;  /* 0x0000001eff1e723e */ /* 0x000fe400048070ff */
[----:B------:R-:W-:Y:S02]  /*531f0*/  LOP3.LUT P1, RZ, R9, 0x20000, RZ, 0xc0, !PT ;  /* 0x0002000009ff7812 */ /* 0x000fe4000782c0ff */
[----:B------:R-:W-:Y:S01]  /*53200*/  @P4 LOP3.LUT R10, R10, 0x4000000, RZ, 0xfc, !PT ;  /* 0x040000000a0a4812 */ /* 0x000fe200078efcff */
[----:B------:R-:W4:Y:S04]  /*53210*/  LDL.LU R155, [R1+0xf3c] ;  /* 0x000f3c00019b7983 */ /* 0x000f280000300800 */
[----:B------:R0:W-:Y:S04]  /*53220*/  @!P6 STG.E.U8 desc[UR30][R98.64+0x111], R30 ;  /* 0x0001111e6200e986 */ /* 0x0001e8000c10111e */
[----:B------:R-:W4:Y:S01]  /*53230*/  LDL.LU R154, [R1+0xf40] ;  /* 0x000f4000019a7983 */ /* 0x000f220000300800 */
[----:B0-----:R-:W-:-:S05]  /*53240*/  IMAD.U32 R30, RZ, RZ, UR10 ;  /* 0x0000000aff1e7e24 */ /* 0x001fca000f8e00ff */
        /* <DEDUP_REMOVED lines=20> */
[----:B------:R-:W-:Y:S02]  /*53390*/  LOP3.LUT P4, RZ, R9, 0x80000, RZ, 0xc0, !PT ;  /* 0x0008000009ff7812 */ /* 0x000fe4000788c0ff */
        /* <DEDUP_REMOVED lines=9> */
[----:B------:R-:W-:-:S10]  /*53430*/  IMAD.U32 R30, RZ, RZ, UR10 ;  /* 0x0000000aff1e7e24 */ /* 0x000fd4000f8e00ff */
[----:B------:R-:W-:-:S04]  /*53440*/  @!P2 IADD3 R38, P5, P6, R31, UR13, R24 ;  /* 0x0000000d1f26ac10 */ /* 0x000fc8000febe018 */
[----:B------:R-:W-:Y:S02]  /*53450*/  @!P2 IADD3.X R39, R30, UR12, R29, P5, P6 ;  /* 0x0000000c1e27ac10 */ /* 0x000fe4000afec41d */
[----:B------:R-:W-:-:S06]  /*53460*/  PRMT R30, RZ, 0x7610, R30 ;  /* 0x00007610ff1e7816 */ /* 0x000fcc000000001e */
[----:B------:R-:W2:Y:S02]  /*53470*/  @!P4 LDG.E.U8 R30, desc[UR30][R14.64+0x118] ;  /* 0x0001181e0e1ec981 */ /* 0x000ea4000c1e1100 */
[----:B--2---:R-:W-:-:S04]  /*53480*/  LOP3.LUT R30, R30, 0xff, RZ, 0xc0, !PT ;  /* 0x000000ff1e1e7812 */ /* 0x004fc800078ec0ff */
[----:B------:R-:W-:-:S05]  /*53490*/  F2FP.F16.E4M3.UNPACK_B R30, R30 ;  /* 0x0000001eff1e723e */ /* 0x000fca00020006ff */
[----:B------:R-:W-:-:S05]  /*534a0*/  HADD2.F32 R30, -RZ, R30.H0_H0 ;  /* 0x2000001eff1e7230 */ /* 0x000fca0000004100 */
[----:B------:R-:W-:-:S04]  /*534b0*/  FMUL R30, R30, UR26 ;  /* 0x0000001a1e1e7c20 */ /* 0x000fc80008400000 */
[----:B----4-:R-:W-:Y:S01]  /*534c0*/  FFMA R30, R37, UR27, R30 ;  /* 0x0000001b251e7c23 */ /* 0x010fe2000800001e */
[----:B------:R-:W-:Y:S02]  /*534d0*/  ISETP.LT.OR P5, PT, R28, 0x121, !P3 ;  /* 0x000001211c00780c */ /* 0x000fe40005fa1670 */
[----:B------:R-:W-:Y:S01]  /*534e0*/  PRMT R36, RZ, 0x7610, R36 ;  /* 0x00007610ff247816 */ /* 0x000fe20000000024 */
[----:B------:R-:W2:Y:S01]  /*534f0*/  LDL.LU R37, [R1+0xf44] ;  /* 0x000f440001257983 */ /* 0x000ea20000300800 */
[----:B------:R-:W-:-:S05]  /*53500*/  F2FP.SATFINITE.E4M3.F32.PACK_AB_MERGE_C R30, RZ, R30, RZ ;  /* 0x0000001eff1e723e */ /* 0x000fca00048070ff */
[----:B------:R0:W-:Y:S02]  /*53510*/  @!P4 STG.E.U8 desc[UR30][R162.64+0x118], R30 ;  /* 0x0001181ea200c986 */ /* 0x0001e4000c10111e */
[----:B0-----:R-:W-:-:S06]  /*53520*/  PRMT R30, RZ, 0x7610, R30 ;  /* 0x00007610ff1e7816 */ /* 0x001fcc000000001e */
[----:B------:R-:W3:Y:S02]  /*53530*/  @!P1 LDG.E.U8 R30, desc[UR30][R14.64+0x119] ;  /* 0x0001191e0e1e9981 */ /* 0x000ee4000c1e1100 */
[----:B---3--:R-:W-:-:S04]  /*53540*/  LOP3.LUT R30, R30, 0xff, RZ, 0xc0, !PT ;  /* 0x000000ff1e1e7812 */ /* 0x008fc800078ec0ff */
[----:B------:R-:W-:-:S05]  /*53550*/  F2FP.F16.E4M3.UNPACK_B R30, R30 ;  /* 0x0000001eff1e723e */ /* 0x000fca00020006ff */
[----:B------:R-:W-:-:S05]  /*53560*/  HADD2.F32 R30, -RZ, R30.H0_H0 ;  /* 0x2000001eff1e7230 */ /* 0x000fca0000004100 */
[----:B------:R-:W-:-:S04]  /*53570*/  FMUL R30, R30, UR26 ;  /* 0x0000001a1e1e7c20 */ /* 0x000fc80008400000 */
[----:B------:R-:W-:Y:S01]  /*53580*/  FFMA R30, R155, UR27, R30 ;  /* 0x0000001b9b1e7c23 */ /* 0x000fe2000800001e */
[----:B------:R-:W-:Y:S01]  /*53590*/  LOP3.LUT P4, RZ, R9, 0x40000, RZ, 0xc0, !PT ;  /* 0x0004000009ff7812 */ /* 0x000fe2000788c0ff */
[----:B------:R-:W3:Y:S03]  /*535a0*/  LDL.LU R155, [R1+0xf48] ;  /* 0x000f4800019b7983 */ /* 0x000ee60000300800 */
[----:B------:R-:W-:-:S05]  /*535b0*/  F2FP.SATFINITE.E4M3.F32.PACK_AB_MERGE_C R30, RZ, R30, RZ ;  /* 0x0000001eff1e723e */ /* 0x000fca00048070ff */
[----:B------:R0:W-:Y:S04]  /*535c0*/  @!P1 STG.E.U8 desc[UR30][R100.64+0x119], R30 ;  /* 0x0001191e64009986 */ /* 0x0001e8000c10111e */
[----:B------:R-:W4:Y:S01]  /*535d0*/  @!P5 LDG.E.U8 R36, desc[UR30][R26.64+0x120] ;  /* 0x0001201e1a24d981 */ /* 0x000f22000c1e1100 */
[----:B0-----:R-:W0:Y:S02]  /*535e0*/  @!P5 LDC.64 R30, c[0x0][0x5c0] ;  /* 0x00017000ff1edb82 */ /* 0x001e240000000a00 */
[----:B0-----:R-:W-:-:S05]  /*535f0*/  @!P5 IADD3 R30, P6, R24, R30, RZ ;  /* 0x0000001e181ed210 */ /* 0x001fca0007fde0ff */
[----:B------:R-:W-:Y:S01]  /*53600*/  @!P5 IMAD.X R31, R29, 0x1, R31, P6 ;  /* 0x000000011d1fd824 */ /* 0x000fe200030e061f */
[----:B----4-:R-:W-:-:S04]  /*53610*/  LOP3.LUT R36, R36, 0xff, RZ, 0xc0, !PT ;  /* 0x000000ff24247812 */ /* 0x010fc800078ec0ff */
[----:B------:R-:W-:-:S05]  /*53620*/  F2FP.F16.E4M3.UNPACK_B R36, R36 ;  /* 0x00000024ff24723e */ /* 0x000fca00020006ff */
[----:B------:R-:W-:-:S05]  /*53630*/  HADD2.F32 R36, -RZ, R36.H0_H0 ;  /* 0x20000024ff247230 */ /* 0x000fca0000004100 */
[----:B------:R-:W-:-:S04]  /*53640*/  FMUL R36, R36, UR26 ;  /* 0x0000001a24247c20 */ /* 0x000fc80008400000 */
[----:B------:R-:W-:Y:S01]  /*53650*/  FFMA R36, R154, UR27, R36 ;  /* 0x0000001b9a247c23 */ /* 0x000fe20008000024 */
[----:B------:R-:W-:Y:S01]  /*53660*/  LOP3.LUT P1, RZ, R9, 0x4000, RZ, 0xc0, !PT ;  /* 0x0000400009ff7812 */ /* 0x000fe2000782c0ff */
[----:B------:R-:W4:Y:S03]  /*53670*/  LDL.LU R154, [R1+0xf4c] ;  /* 0x000f4c00019a7983 */ /* 0x000f260000300800 */
[----:B------:R-:W-:-:S05]  /*53680*/  F2FP.SATFINITE.E4M3.F32.PACK_AB_MERGE_C R36, RZ, R36, RZ ;  /* 0x00000024ff24723e */ /* 0x000fca00048070ff */
        /* <DEDUP_REMOVED lines=22> */
[----:B------:R-:W-:Y:S01]  /*537f0*/  ISETP.LT.OR P5, PT, R28, 0x129, !P3 ;  /* 0x000001291c00780c */ /* 0x000fe20005fa1670 */
[----:B------:R-:W3:Y:S03]  /*53800*/  LDL.LU R155, [R1+0xf54] ;  /* 0x000f5400019b7983 */ /* 0x000ee60000300800 */
[----:B------:R-:W-:Y:S02]  /*53810*/  F2FP.SATFINITE.E4M3.F32.PACK_AB_MERGE_C R36, RZ, R30, RZ ;  /* 0x0000001eff24723e */ /* 0x000fe400048070ff */
[----:B------:R-:W-:-:S03]  /*53820*/  PRMT R30, RZ, 0x7610, R30 ;  /* 0x00007610ff1e7816 */ /* 0x000fc6000000001e */
[----:B------:R0:W-:Y:S04]  /*53830*/  @!P4 STG.E.U8 desc[UR30][R172.64+0x120], R36 ;  /* 0x00012024ac00c986 */ /* 0x0001e8000c10111e */
[----:B------:R-:W4:Y:S01]  /*53840*/  @!P1 LDG.E.U8 R30, desc[UR30][R14.64+0x121] ;  /* 0x0001211e0e1e9981 */ /* 0x000f22000c1e1100 */
[----:B0-----:R-:W-:Y:S02]  /*53850*/  PRMT R36, RZ, 0x7610, R36 ;  /* 0x00007610ff247816 */ /* 0x001fe40000000024 */
        /* <DEDUP_REMOVED lines=8> */
[----:B------:R0:W-:Y:S04]  /*538e0*/  @!P1 STG.E.U8 desc[UR30][R164.64+0x121], R30 ;  /* 0x0001211ea4009986 */ /* 0x0001e8000c10111e */
        /* <DEDUP_REMOVED lines=8> */
[----:B------:R-:W-:Y:S01]  /*53970*/  FFMA R36, R37, UR27, R36 ;  /* 0x0000001b25247c23 */ /* 0x000fe20008000024 */
[----:B------:R-:W-:Y:S01]  /*53980*/  LOP3.LUT P1, RZ, R9, 0x400, RZ, 0xc0, !PT ;  /* 0x0000040009ff7812 */ /* 0x000fe2000782c0ff */
[----:B------:R-:W2:Y:S03]  /*53990*/  LDL.LU R37, [R1+0xf5c] ;  /* 0x000f5c0001257983 */ /* 0x000ea60000300800 */
[----:B------:R-:W-:-:S05]  /*539a0*/  F2FP.SATFINITE.E4M3.F32.PACK_AB_MERGE_C R36, RZ, R36, RZ ;  /* 0x00000024ff24723e */ /* 0x000fca00048070ff */
[----:B------:R0:W-:Y:S01]  /*539b0*/  @!P5 STG.E.U8 desc[UR30][R30.64+0x128], R36 ;  /* 0x000128241e00d986 */ /* 0x0001e2000c10111e */
[----:B------:R-:W-:Y:S02]  /*539c0*/  ISETP.LT.OR P5, PT, R28, 0x12a, !P3 ;  /* 0x0000012a1c00780c */ /* 0x000fe40005fa1670 */
[----:B0-----:R-:W-:-:S11]  /*539d0*/  PRMT R36, RZ, 0x7610, R36 ;  /* 0x00007610ff247816 */ /* 0x001fd60000000024 */
[----:B------:R-:W0:Y:S01]  /*539e0*/  @!P5 LDC.64 R30, c[0x0][0x5c0] ;  /* 0x00017000ff1edb82 */ /* 0x000e220000000a00 */
[----:B------:R-:W3:Y:S01]  /*539f0*/  @!P5 LDG.E.U8 R36, desc[UR30][R26.64+0x129] ;  /* 0x0001291e1a24d981 */ /* 0x000ee2000c1e1100 */
[----:B0-----:R-:W-:-:S05]  /*53a00*/  @!P5 IADD3 R30, P6, R24, R30, RZ ;  /* 0x0000001e181ed210 */ /* 0x001fca0007fde0ff */
[----:B------:R-:W-:Y:S01]  /*53a10*/  @!P5 IMAD.X R31, R29, 0x1, R31, P6 ;  /* 0x000000011d1fd824 */ /* 0x000fe200030e061f */
        /* <DEDUP_REMOVED lines=8> */
[----:B0-----:R-:W-:-:S06]  /*53aa0*/  PRMT R30, RZ, 0x7610, R30 ;  /* 0x00007610ff1e7816 */ /* 0x001fcc000000001e */
[----:B------:R-:W4:Y:S02]  /*53ab0*/  @!P4 LDG.E.U8 R30, desc[UR30][R14.64+0x128] ;  /* 0x0001281e0e1ec981 */ /* 0x000f24000c1e1100 */
[----:B----4-:R-:W-:-:S04]  /*53ac0*/  LOP3.LUT R30, R30, 0xff, RZ, 0xc0, !PT ;  /* 0x000000ff1e1e7812 */ /* 0x010fc800078ec0ff */
[----:B------:R-:W-:-:S05]  /*53ad0*/  F2FP.F16.E4M3.UNPACK_B R30, R30 ;  /* 0x0000001eff1e723e */ /* 0x000fca00020006ff */
[----:B------:R-:W-:-:S05]  /*53ae0*/  HADD2.F32 R30, -RZ, R30.H0_H0 ;  /* 0x2000001eff1e7230 */ /* 0x000fca0000004100 */
[----:B------:R-:W-:-:S04]  /*53af0*/  FMUL R30, R30, UR26 ;  /* 0x0000001a1e1e7c20 */ /* 0x000fc80008400000 */
[----:B------:R-:W-:Y:S01]  /*53b00*/  FFMA R30, R154, UR27, R30 ;  /* 0x0000001b9a1e7c23 */ /* 0x000fe2000800001e */
[----:B------:R-:W-:Y:S01]  /*53b10*/  ISETP.LT.OR P5, PT, R28, 0x131, !P3 ;  /* 0x000001311c00780c */ /* 0x000fe20005fa1670 */
[----:B------:R-:W4:Y:S03]  /*53b20*/  LDL.LU R154, [R1+0xf64] ;  /* 0x000f6400019a7983 */ /* 0x000f260000300800 */
[----:B------:R-:W-:Y:S02]  /*53b30*/  F2FP.SATFINITE.E4M3.F32.PACK_AB_MERGE_C R36, RZ, R30, RZ ;  /* 0x0000001eff24723e */ /* 0x000fe400048070ff */
[----:B------:R-:W-:-:S03]  /*53b40*/  PRMT R30, RZ, 0x7610, R30 ;  /* 0x00007610ff1e7816 */ /* 0x000fc6000000001e */
[----:B------:R0:W-:Y:S04]  /*53b50*/  @!P4 STG.E.U8 desc[UR30][R170.64+0x128], R36 ;  /* 0x00012824aa00c986 */ /* 0x0001e8000c10111e */
[----:B------:R-:W2:Y:S01]  /*53b60*/  @!P1 LDG.E.U8 R30, desc[UR30][R14.64+0x129] ;  /* 0x0001291e0e1e9981 */ /* 0x000ea2000c1e1100 */
[----:B0-----:R-:W-:Y:S02]  /*53b70*/  PRMT R36, RZ, 0x7610, R36 ;  /* 0x00007610ff247816 */ /* 0x001fe40000000024 */
        /* <DEDUP_REMOVED lines=8> */
[----:B------:R0:W-:Y:S04]  /*53c00*/  @!P1 STG.E.U8 desc[UR30][R168.64+0x129], R30 ;  /* 0x0001291ea8009986 */ /* 0x0001e8000c10111e */
[----:B------:R-:W3:Y:S01]  /*53c10*/  @!P5 LDG.E.U8 R36, desc[UR30][R26.64+0x130] ;  /* 0x0001301e1a24d981 */ /* 0x000ee2000c1e1100 */
[----:B0-----:R-:W0:Y:S02]  /*53c20*/  @!P5 LDC.64 R30, c[0x0][0x5c0] ;  /* 0x00017000ff1edb82 */ /* 0x001e240000000a00 */
[----:B0-----:R-:W-:-:S05]  /*53c30*/  @!P5 IADD3 R30, P6, R24, R30, RZ ;  /* 0x0000001e181ed210 */ /* 0x001fca0007fde0ff */
[----:B------:R-:W-:Y:S01]  /*53c40*/  @!P5 IMAD.X R31, R29, 0x1, R31, P6 ;  /* 0x000000011d1fd824 */ /* 0x000fe200030e061f */
        /* <DEDUP_REMOVED lines=19> */
[----:B------:R-:W-:Y:S02]  /*53d80*/  FFMA R36, R154, UR27, R36 ;  /* 0x0000001b9a247c23 */ /* 0x000fe40008000024 */
[----:B------:R-:W4:Y:S03]  /*53d90*/  LDL.LU R154, [R1+0xf70] ;  /* 0x000f7000019a7983 */ /* 0x000f260000300800 */
        /* <DEDUP_REMOVED lines=8> */
[----:B------:R-:W-:Y:S01]  /*53e20*/  FFMA R30, R37, UR27, R30 ;  /* 0x0000001b251e7c23 */ /* 0x000fe2000800001e */
[----:B------:R-:W-:Y:S01]  /*53e30*/  ISETP.LT.OR P5, PT, R28, 0x139, !P3 ;  /* 0x000001391c00780c */ /* 0x000fe20005fa1670 */
[----:B------:R-:W2:Y:S03]  /*53e40*/  LDL.LU R37, [R1+0xf74] ;  /* 0x000f740001257983 */ /* 0x000ea60000300800 */
[----:B------:R-:W-:Y:S02]  /*53e50*/  F2FP.SATFINITE.E4M3.F32.PACK_AB_MERGE_C R36, RZ, R30, RZ ;  /* 0x0000001eff24723e */ /* 0x000fe400048070ff */
[----:B------:R-:W-:-:S03]  /*53e60*/  PRMT R30, RZ, 0x7610, R30 ;  /* 0x00007610ff1e7816 */ /* 0x000fc6000000001e */
[----:B------:R0:W-:Y:S04]  /*53e70*/  @!P4 STG.E.U8 desc[UR30][R178.64+0x130], R36 ;  /* 0x00013024b200c986 */ /* 0x0001e8000c10111e */
[----:B------:R-:W3:Y:S01]  /*53e80*/  @!P1 LDG.E.U8 R30, desc[UR30][R14.64+0x131] ;  /* 0x0001311e0e1e9981 */ /* 0x000ee2000c1e1100 */
[----:B0-----:R-:W-:Y:S02]  /*53e90*/  PRMT R36, RZ, 0x7610, R36 ;  /* 0x00007610ff247816 */ /* 0x001fe40000000024 */
        /* <DEDUP_REMOVED lines=392> */
[----:B------:R-:W-:-:S05]  /*55720*/  FFMA R30, R154, UR27, R30 ;  /* 0x0000001b9a1e7c23 */ /* 0x000fca000800001e */
[----:B------:R-:W-:Y:S02]  /*55730*/  F2FP.SATFINITE.E4M3.F32.PACK_AB_MERGE_C R36, RZ, R30, RZ ;  /* 0x0000001eff24723e */ /* 0x000fe400048070ff */
[----:B------:R-:W-:-:S03]  /*55740*/  PRMT R30, RZ, 0x7610, R30 ;  /* 0x00007610ff1e7816 */ /* 0x000fc6000000001e */
[----:B------:R0:W-:Y:S04]  /*55750*/  @!P4 STG.E.U8 desc[UR30][R208.64+0x170], R36 ;  /* 0x00017024d000c986 */ /* 0x0001e8000c10111e */
[----:B------:R-:W4:Y:S01]  /*55760*/  @!P1 LDG.E.U8 R30, desc[UR30][R14.64+0x171] ;  /* 0x0001711e0e1e9981 */ /* 0x000f22000c1e1100 */
[----:B------:R-:W-:Y:S02]  /*55770*/  ISETP.LT.OR P5, PT, R28, 0x179, !P3 ;  /* 0x000001791c00780c */ /* 0x000fe40005fa1670 */
[----:B0-----:R-:W-:Y:S02]  /*55780*/  PRMT R36, RZ, 0x7610, R36 ;  /* 0x00007610ff247816 */ /* 0x001fe40000000024 */
        /* <DEDUP_REMOVED lines=35> */
[----:B------:R-:W-:Y:S02]  /*559c0*/  F2FP.SATFINITE.E4M3.F32.PACK_AB_MERGE_C R37, RZ, R26, RZ ;  /* 0x0000001aff25723e */ /* 0x000fe400048070ff */
[----:B------:R-:W-:-:S03]  /*559d0*/  PRMT R26, RZ, 0x7610, R26 ;  /* 0x00007610ff1a7816 */ /* 0x000fc6000000001a */
[----:B------:R-:W-:Y:S04]  /*559e0*/  @!P5 STG.E.U8 desc[UR30][R30.64+0x179], R37 ;  /* 0x000179251e00d986 */ /* 0x000fe8000c10111e */
[----:B------:R-:W2:Y:S02]  /*559f0*/  @!P4 LDG.E.U8 R26, desc[UR30][R14.64+0x178] ;  /* 0x0001781e0e1ac981 */ /* 0x000ea4000c1e1100 */
[----:B--2---:R-:W-:-:S04]  /*55a00*/  LOP3.LUT R26, R26, 0xff, RZ, 0xc0, !PT ;  /* 0x000000ff1a1a7812 */ /* 0x004fc800078ec0ff */
[----:B------:R-:W-:-:S05]  /*55a10*/  F2FP.F16.E4M3.UNPACK_B R26, R26 ;  /* 0x0000001aff1a723e */ /* 0x000fca00020006ff */
[----:B------:R-:W-:-:S05]  /*55a20*/  HADD2.F32 R26, -RZ, R26.H0_H0 ;  /* 0x2000001aff1a7230 */ /* 0x000fca0000004100 */
[----:B------:R-:W-:-:S04]  /*55a30*/  FMUL R26, R26, UR26 ;  /* 0x0000001a1a1a7c20 */ /* 0x000fc80008400000 */
[----:B----4-:R-:W-:Y:S01]  /*55a40*/  FFMA R26, R157, UR27, R26 ;  /* 0x0000001b9d1a7c23 */ /* 0x010fe2000800001a */
[C---:B------:R-:W-:Y:S02]  /*55a50*/  LOP3.LUT P5, RZ, R5.reuse, 0x2000, RZ, 0xc0, !PT ;  /* 0x0000200005ff7812 */ /* 0x040fe400078ac0ff */
[----:B------:R-:W-:Y:S01]  /*55a60*/  LOP3.LUT P6, RZ, R5, 0x800, RZ, 0xc0, !PT ;  /* 0x0000080005ff7812 */ /* 0x000fe200078cc0ff */
[----:B------:R-:W2:Y:S01]  /*55a70*/  LDL.LU R157, [R1+0x1004] ;  /* 0x00100400019d7983 */ /* 0x000ea20000300800 */
        /* <DEDUP_REMOVED lines=9> */
[----:B------:R-:W-:Y:S01]  /*55b10*/  LOP3.LUT P3, RZ, R3, 0x20000000, RZ, 0xc0, !PT ;  /* 0x2000000003ff7812 */ /* 0x000fe2000786c0ff */
[----:B------:R-:W4:Y:S03]  /*55b20*/  LDL.LU R154, [R1+0x1008] ;  /* 0x00100800019a7983 */ /* 0x000f260000300800 */
[----:B------:R-:W-:Y:S02]  /*55b30*/  F2FP.SATFINITE.E4M3.F32.PACK_AB_MERGE_C R27, RZ, R14, RZ ;  /* 0x0000000eff1b723e */ /* 0x000fe400048070ff */
[----:B------:R-:W-:-:S03]  /*55b40*/  PRMT R14, RZ, 0x7610, R14 ;  /* 0x00007610ff0e7816 */ /* 0x000fc6000000000e */
[----:B------:R-:W-:Y:S04]  /*55b50*/  @!P1 STG.E.U8 desc[UR30][R202.64+0x179], R27 ;  /* 0x0001791bca009986 */ /* 0x000fe8000c10111e */
        /* <DEDUP_REMOVED lines=21> */
[----:B0-----:R-:W0:Y:S02]  /*55cb0*/  @!P3 LDC.64 R14, c[0x0][0x5c0] ;  /* 0x00017000ff0ebb82 */ /* 0x001e240000000a00 */
[----:B0-----:R-:W-:Y:S02]  /*55cc0*/  @!P3 IADD3 R14, P5, R198, R14, RZ ;  /* 0x0000000ec60eb210 */ /* 0x001fe40007fbe0ff */
[----:B------:R-:W3:Y:S03]  /*55cd0*/  LDL.LU R198, [R1+0x1660] ;  /* 0x0016600001c67983 */ /* 0x000ee60000300800 */
[----:B------:R-:W-:-:S02]  /*55ce0*/  @!P3 IMAD.X R15, R199, 0x1, R15, P5 ;  /* 0x00000001c70fb824 */ /* 0x000fc400028e060f */
[----:B------:R-:W3:Y:S04]  /*55cf0*/  LDL.LU R199, [R1+0x165c] ;  /* 0x00165c0001c77983 */ /* 0x000ee80000300800 */
[----:B------:R-:W3:Y:S01]  /*55d00*/  LDL.LU R157, [R1+0x1010] ;  /* 0x00101000019d7983 */ /* 0x000ee20000300800 */
        /* <DEDUP_REMOVED lines=8> */
[----:B0-----:R-:W-:Y:S01]  /*55d90*/  PRMT R26, RZ, 0x7610, R26 ;  /* 0x00007610ff1a7816 */ /* 0x001fe2000000001a */
[----:B------:R-:W0:Y:S05]  /*55da0*/  @!P1 LDC.64 R14, c[0x0][0x5c0] ;  /* 0x00017000ff0e9b82 */ /* 0x000e2a0000000a00 */
[----:B------:R-:W4:Y:S01]  /*55db0*/  @!P1 LDG.E.U8 R26, desc[UR30][R18.64+0xc1] ;  /* 0x0000c11e121a9981 */ /* 0x000f22000c1e1100 */
[----:B0-----:R-:W-:-:S03]  /*55dc0*/  @!P1 IADD3 R14, P5, R200, R14, RZ ;  /* 0x0000000ec80e9210 */ /* 0x001fc60007fbe0ff */
[----:B------:R-:W2:Y:S02]  /*55dd0*/  LDL.LU R200, [R1+0x1658] ;  /* 0x0016580001c87983 */ /* 0x000ea40000300800 */
[----:B------:R-:W-:Y:S01]  /*55de0*/  @!P1 IMAD.X R15, R201, 0x1, R15, P5 ;  /* 0x00000001c90f9824 */ /* 0x000fe200028e060f */
[----:B------:R-:W-:Y:S01]  /*55df0*/  LOP3.LUT P5, RZ, R5, 0x400, RZ, 0xc0, !PT ;  /* 0x0000040005ff7812 */ /* 0x000fe200078ac0ff */
[----:B------:R-:W2:Y:S01]  /*55e00*/  LDL.LU R201, [R1+0x1654] ;  /* 0x0016540001c97983 */ /* 0x000ea20000300800 */
[----:B----4-:R-:W-:-:S04]  /*55e10*/  LOP3.LUT R26, R26, 0xff, RZ, 0xc0, !PT ;  /* 0x000000ff1a1a7812 */ /* 0x010fc800078ec0ff */
[----:B------:R-:W-:-:S05]  /*55e20*/  F2FP.F16.E4M3.UNPACK_B R26, R26 ;  /* 0x0000001aff1a723e */ /* 0x000fca00020006ff */
[----:B------:R-:W-:-:S05]  /*55e30*/  HADD2.F32 R26, -RZ, R26.H0_H0 ;  /* 0x2000001aff1a7230 */ /* 0x000fca0000004100 */
[----:B------:R-:W-:-:S04]  /*55e40*/  FMUL R26, R26, UR26 ;  /* 0x0000001a1a1a7c20 */ /* 0x000fc80008400000 */
[----:B---3--:R-:W-:Y:S01]  /*55e50*/  FFMA R26, R155, UR27, R26 ;  /* 0x0000001b9b1a7c23 */ /* 0x008fe2000800001a */
[----:B------:R-:W-:Y:S02]  /*55e60*/  LOP3.LUT P6, RZ, R5, 0x200, RZ, 0xc0, !PT ;  /* 0x0000020005ff7812 */ /* 0x000fe400078cc0ff */
[----:B------:R-:W-:Y:S01]  /*55e70*/  LOP3.LUT P3, RZ, R3, 0x8000000, RZ, 0xc0, !PT ;  /* 0x0800000003ff7812 */ /* 0x000fe2000786c0ff */
[----:B------:R-:W3:Y:S01]  /*55e80*/  LDL.LU R155, [R1+0x1018] ;  /* 0x00101800019b7983 */ /* 0x000ee20000300800 */
        /* <DEDUP_REMOVED lines=13> */
[----:B--2---:R0:W-:Y:S04]  /*55f60*/  @!P5 STG.E.U8 desc[UR30][R200.64+0xc8], R26 ;  /* 0x0000c81ac800d986 */ /* 0x0041e8000c10111e */
        /* <DEDUP_REMOVED lines=12> */
[----:B------:R-:W4:Y:S03]  /*56030*/  LDL.LU R114, [R1+0x1650] ;  /* 0x0016500001727983 */ /* 0x000f260000300800 */
[----:B------:R-:W-:-:S02]  /*56040*/  @!P3 IMAD.X R15, R115, 0x1, R15, P5 ;  /* 0x00000001730fb824 */ /* 0x000fc400028e060f */
[----:B------:R-:W4:Y:S04]  /*56050*/  LDL.LU R115, [R1+0x164c] ;  /* 0x00164c0001737983 */ /* 0x000f280000300800 */
[----:B------:R-:W4:Y:S01]  /*56060*/  LDL.LU R154, [R1+0x1020] ;  /* 0x00102000019a7983 */ /* 0x000f220000300800 */
[----:B--2---:R-:W-:-:S04]  /*56070*/  LOP3.LUT R26, R26, 0xff, RZ, 0xc0, !PT ;  /* 0x000000ff1a1a7812 */ /* 0x004fc800078ec0ff */
[----:B------:R-:W-:-:S05]  /*56080*/  F2FP.F16.E4M3.UNPACK_B R26, R26 ;  /* 0x0000001aff1a723e */ /* 0x000fca00020006ff */
[----:B------:R-:W-:-:S05]  /*56090*/  HADD2.F32 R26, -RZ, R26.H0_H0 ;  /* 0x2000001aff1a7230 */ /* 0x000fca0000004100 */
[----:B------:R-:W-:-:S04]  /*560a0*/  FMUL R26, R26, UR26 ;  /* 0x0000001a1a1a7c20 */ /* 0x000fc80008400000 */
[----:B---3--:R-:W-:Y:S02]  /*560b0*/  FFMA R26, R155, UR27, R26 ;  /* 0x0000001b9b1a7c23 */ /* 0x008fe4000800001a */
[----:B------:R-:W2:Y:S03]  /*560c0*/  LDL.LU R155, [R1+0x1024] ;  /* 0x00102400019b7983 */ /* 0x000ea60000300800 */
[----:B------:R-:W-:-:S05]  /*560d0*/  F2FP.SATFINITE.E4M3.F32.PACK_AB_MERGE_C R26, RZ, R26, RZ ;  /* 0x0000001aff1a723e */ /* 0x000fca00048070ff */
[----:B------:R0:W-:Y:S02]  /*560e0*/  @!P3 STG.E.U8 desc[UR30][R14.64+0xc8], R26 ;  /* 0x0000c81a0e00b986 */ /* 0x0001e4000c10111e */
[----:B0-----:R-:W-:Y:S01]  /*560f0*/  PRMT R26, RZ, 0x7610, R26 ;  /* 0x00007610ff1a7816 */ /* 0x001fe2000000001a */
[----:B------:R-:W0:Y:S05]  /*56100*/  @!P1 LDC.64 R14, c[0x0][0x5c0] ;  /* 0x00017000ff0e9b82 */ /* 0x000e2a0000000a00 */
[----:B------:R-:W3:Y:S01]  /*56110*/  @!P1 LDG.E.U8 R26, desc[UR30][R18.64+0xc9] ;  /* 0x0000c91e121a9981 */ /* 0x000ee2000c1e1100 */
[----:B0-----:R-:W-:-:S03]  /*56120*/  @!P1 IADD3 R14, P5, R214, R14, RZ ;  /* 0x0000000ed60e9210 */ /* 0x001fc60007fbe0ff */
[----:B------:R-:W2:Y:S02]  /*56130*/  LDL.LU R214, [R1+0x1648] ;  /* 0x0016480001d67983 */ /* 0x000ea40000300800 */
[----:B------:R-:W-:Y:S01]  /*56140*/  @!P1 IMAD.X R15, R215, 0x1, R15, P5 ;  /* 0x00000001d70f9824 */ /* 0x000fe200028e060f */
[----:B------:R-:W-:Y:S01]  /*56150*/  LOP3.LUT P5, RZ, R5, 0x100, RZ, 0xc0, !PT ;  /* 0x0000010005ff7812 */ /* 0x000fe200078ac0ff */
[----:B------:R-:W2:Y:S01]  /*56160*/  LDL.LU R215, [R1+0x1644] ;  /* 0x0016440001d77983 */ /* 0x000ea20000300800 */
[----:B---3--:R-:W-:-:S04]  /*56170*/  LOP3.LUT R26, R26, 0xff, RZ, 0xc0, !PT ;  /* 0x000000ff1a1a7812 */ /* 0x008fc800078ec0ff */
[----:B------:R-:W-:-:S05]  /*56180*/  F2FP.F16.E4M3.UNPACK_B R26, R26 ;  /* 0x0000001aff1a723e */ /* 0x000fca00020006ff */
[----:B------:R-:W-:-:S05]  /*56190*/  HADD2.F32 R26, -RZ, R26.H0_H0 ;  /* 0x2000001aff1a7230 */ /* 0x000fca0000004100 */
[----:B------:R-:W-:-:S04]  /*561a0*/  FMUL R26, R26, UR26 ;  /* 0x0000001a1a1a7c20 */ /* 0x000fc80008400000 */
[----:B----4-:R-:W-:Y:S01]  /*561b0*/  FFMA R26, R157, UR27, R26 ;  /* 0x0000001b9d1a7c23 */ /* 0x010fe2000800001a */
        /* <DEDUP_REMOVED lines=361> */
[----:B---3--:R-:W-:-:S05]  /*57850*/  FFMA R26, R157, UR27, R26 ;  /* 0x0000001b9d1a7c23 */ /* 0x008fca000800001a */
[----:B------:R-:W-:-:S05]  /*57860*/  F2FP.SATFINITE.E4M3.F32.PACK_AB_MERGE_C R26, RZ, R26, RZ ;  /* 0x0000001aff1a723e */ /* 0x000fca00048070ff */
[----:B------:R0:W-:Y:S02]  /*57870*/  @!P3 STG.E.U8 desc[UR30][R14.64+0x100], R26 ;  /* 0x0001001a0e00b986 */ /* 0x0001e4000c10111e */
[----:B0-----:R-:W-:Y:S01]  /*57880*/  PRMT R26, RZ, 0x7610, R26 ;  /* 0x00007610ff1a7816 */ /* 0x001fe2000000001a */
[----:B------:R-:W0:Y:S05]  /*57890*/  @!P1 LDC.64 R14, c[0x0][0x5c0] ;  /* 0x00017000ff0e9b82 */ /* 0x000e2a0000000a00 */
[----:B------:R-:W2:Y:S01]  /*578a0*/  @!P1 LDG.E.U8 R26, desc[UR30][R18.64+0x101] ;  /* 0x0001011e121a9981 */ /* 0x000ea2000c1e1100 */
[----:B0-----:R-:W-:-:S03]  /*578b0*/  @!P1 IADD3 R14, P5, R230, R14, RZ ;  /* 0x0000000ee60e9210 */ /* 0x001fc60007fbe0ff */
[----:B------:R-:W3:Y:S02]  /*578c0*/  LDL.LU R230, [R1+0x15d8] ;  /* 0x0015d80001e67983 */ /* 0x000ee40000300800 */
[----:B------:R-:W-:Y:S01]  /*578d0*/  @!P1 IMAD.X R15, R231, 0x1, R15, P5 ;  /* 0x00000001e70f9824 */ /* 0x000fe200028e060f */
[C---:B------:R-:W-:Y:S01]  /*578e0*/  LOP3.LUT P5, RZ, R6.reuse, 0x4000000, RZ, 0xc0, !PT ;  /* 0x0400000006ff7812 */ /* 0x040fe200078ac0ff */
[----:B------:R-:W3:Y:S01]  /*578f0*/  LDL.LU R231, [R1+0x15d4] ;  /* 0x0015d40001e77983 */ /* 0x000ee20000300800 */
[----:B------:R-:W-:-:S03]  /*57900*/  LOP3.LUT P6, RZ, R6, 0x2000000, RZ, 0xc0, !PT ;  /* 0x0200000006ff7812 */ /* 0x000fc600078cc0ff */
[----:B------:R-:W3:Y:S01]  /*57910*/  LDL.LU R159, [R1+0x1094] ;  /* 0x00109400019f7983 */ /* 0x000ee20000300800 */
[----:B------:R-:W-:-:S03]  /*57920*/  LOP3.LUT P3, RZ, R3, 0x800, RZ, 0xc0, !PT ;  /* 0x0000080003ff7812 */ /* 0x000fc6000786c0ff */
        /* <DEDUP_REMOVED lines=21> */
[----:B---3--:R0:W-:Y:S04]  /*57a80*/  @!P5 STG.E.U8 desc[UR30][R230.64+0x108], R26 ;  /* 0x0001081ae600d986 */ /* 0x0081e8000c10111e */
[----:B------:R-:W3:Y:S01]  /*57a90*/  @!P6 LDG.E.U8 R14, desc[UR30][R16.64+0x109] ;  /* 0x0001091e100ee981 */ /* 0x000ee2000c1e1100 */
[----:B0-----:R-:W-:Y:S02]  /*57aa0*/  PRMT R26, RZ, 0x7610, R26 ;  /* 0x00007610ff1a7816 */ /* 0x001fe4000000001a */
[----:B---3--:R-:W-:-:S04]  /*57ab0*/  LOP3.LUT R14, R14, 0xff, RZ, 0xc0, !PT ;  /* 0x000000ff0e0e7812 */ /* 0x008fc800078ec0ff */
[----:B------:R-:W-:-:S05]  /*57ac0*/  F2FP.F16.E4M3.UNPACK_B R14, R14 ;  /* 0x0000000eff0e723e */ /* 0x000fca00020006ff */
[----:B------:R-:W-:-:S05]  /*57ad0*/  HADD2.F32 R14, -RZ, R14.H0_H0 ;  /* 0x2000000eff0e7230 */ /* 0x000fca0000004100 */
[----:B------:R-:W-:-:S04]  /*57ae0*/  FMUL R14, R14, UR26 ;  /* 0x0000001a0e0e7c20 */ /* 0x000fc80008400000 */
[----:B------:R-:W-:Y:S02]  /*57af0*/  FFMA R14, R159, UR27, R14 ;  /* 0x0000001b9f0e7c23 */ /* 0x000fe4000800000e */
[----:B------:R-:W3:Y:S03]  /*57b00*/  LDL.LU R159, [R1+0x10a0] ;  /* 0x0010a000019f7983 */ /* 0x000ee60000300800 */
[----:B------:R-:W-:-:S05]  /*57b10*/  F2FP.SATFINITE.E4M3.F32.PACK_AB_MERGE_C R14, RZ, R14, RZ ;  /* 0x0000000eff0e723e */ /* 0x000fca00048070ff */
[----:B------:R0:W-:Y:S04]  /*57b20*/  @!P6 STG.E.U8 desc[UR30][R228.64+0x109], R14 ;  /* 0x0001090ee400e986 */ /* 0x0001e8000c10111e */
[----:B------:R-:W2:Y:S01]  /*57b30*/  @!P3 LDG.E.U8 R26, desc[UR30][R18.64+0x108] ;  /* 0x0001081e121ab981 */ /* 0x000ea2000c1e1100 */
[----:B0-----:R-:W0:Y:S02]  /*57b40*/  @!P3 LDC.64 R14, c[0x0][0x5c0] ;  /* 0x00017000ff0ebb82 */ /* 0x001e240000000a00 */
[----:B0-----:R-:W-:-:S05]  /*57b50*/  @!P3 IADD3 R14, P5, R156, R14, RZ ;  /* 0x0000000e9c0eb210 */ /* 0x001fca0007fbe0ff */
[----:B------:R-:W-:Y:S02]  /*57b60*/  @!P3 IMAD.X R15, R157, 0x1, R15, P5 ;  /* 0x000000019d0fb824 */ /* 0x000fe400028e060f */
[----:B------:R-:W3:Y:S01]  /*57b70*/  LDL.LU.64 R156, [R1] ;  /* 0x00000000019c7983 */ /* 0x000ee20000300a00 */
        /* <DEDUP_REMOVED lines=32> */
[----:B------:R-:W-:-:S05]  /*57d80*/  FFMA R14, R159, UR27, R14 ;  /* 0x0000001b9f0e7c23 */ /* 0x000fca000800000e */
[----:B------:R-:W-:Y:S02]  /*57d90*/  F2FP.SATFINITE.E4M3.F32.PACK_AB_MERGE_C R26, RZ, R14, RZ ;  /* 0x0000000eff1a723e */ /* 0x000fe400048070ff */
[----:B------:R-:W-:-:S03]  /*57da0*/  PRMT R14, RZ, 0x7610, R14 ;  /* 0x00007610ff0e7816 */ /* 0x000fc6000000000e */
[----:B------:R0:W-:Y:S04]  /*57db0*/  @!P5 STG.E.U8 desc[UR30][R156.64+0x110], R26 ;  /* 0x0001101a9c00d986 */ /* 0x0001e8000c10111e */
[----:B------:R-:W3:Y:S01]  /*57dc0*/  @!P6 LDG.E.U8 R14, desc[UR30][R16.64+0x111] ;  /* 0x0001111e100ee981 */ /* 0x000ee2000c1e1100 */
[----:B0-----:R-:W-:Y:S02]  /*57dd0*/  PRMT R26, RZ, 0x7610, R26 ;  /* 0x00007610ff1a7816 */ /* 0x001fe4000000001a */
[----:B------:R-:W-:Y:S01]  /*57de0*/  LOP3.LUT P1, RZ, R3, 0x100, RZ, 0xc0, !PT ;  /* 0x0000010003ff7812 */ /* 0x000fe2000782c0ff */
[----:B------:R-:W4:Y:S01]  /*57df0*/  LDL.LU R156, [R1+0x10ac] ;  /* 0x0010ac00019c7983 */ /* 0x000f220000300800 */
[----:B---3--:R-:W-:-:S04]  /*57e00*/  LOP3.LUT R14, R14, 0xff, RZ, 0xc0, !PT ;  /* 0x000000ff0e0e7812 */ /* 0x008fc800078ec0ff */
[----:B------:R-:W-:-:S05]  /*57e10*/  F2FP.F16.E4M3.UNPACK_B R14, R14 ;  /* 0x0000000eff0e723e */ /* 0x000fca00020006ff */
[----:B------:R-:W-:-:S05]  /*57e20*/  HADD2.F32 R14, -RZ, R14.H0_H0 ;  /* 0x2000000eff0e7230 */ /* 0x000fca0000004100 */
[----:B------:R-:W-:-:S04]  /*57e30*/  FMUL R14, R14, UR26 ;  /* 0x0000001a0e0e7c20 */ /* 0x000fc80008400000 */
[----:B--2---:R-:W-:-:S05]  /*57e40*/  FFMA R14, R154, UR27, R14 ;  /* 0x0000001b9a0e7c23 */ /* 0x004fca000800000e */
        /* <DEDUP_REMOVED lines=16> */
[----:B0-----:R-:W-:Y:S01]  /*57f50*/  PRMT R26, RZ, 0x7610, R26 ;  /* 0x00007610ff1a7816 */ /* 0x001fe2000000001a */
[----:B------:R-:W0:Y:S05]  /*57f60*/  @!P1 LDC.64 R14, c[0x0][0x5c0] ;  /* 0x00017000ff0e9b82 */ /* 0x000e2a0000000a00 */
[----:B------:R-:W2:Y:S01]  /*57f70*/  @!P1 LDG.E.U8 R26, desc[UR30][R18.64+0x111] ;  /* 0x0001111e121a9981 */ /* 0x000ea2000c1e1100 */
[----:B0-----:R-:W-:-:S03]  /*57f80*/  @!P1 IADD3 R14, P5, R234, R14, RZ ;  /* 0x0000000eea0e9210 */ /* 0x001fc60007fbe0ff */
[----:B------:R-:W4:Y:S02]  /*57f90*/  LDL.LU R234, [R1+0x15c0] ;  /* 0x0015c00001ea7983 */ /* 0x000f240000300800 */
[----:B------:R-:W-:Y:S01]  /*57fa0*/  @!P1 IMAD.X R15, R235, 0x1, R15, P5 ;  /* 0x00000001eb0f9824 */ /* 0x000fe200028e060f */
[C---:B------:R-:W-:Y:S01]  /*57fb0*/  LOP3.LUT P5, RZ, R6.reuse, 0x400000, RZ, 0xc0, !PT ;  /* 0x0040000006ff7812 */ /* 0x040fe200078ac0ff */
[----:B------:R-:W4:Y:S01]  /*57fc0*/  LDL.LU R235, [R1+0x15bc] ;  /* 0x0015bc0001eb7983 */ /* 0x000f220000300800 */
[----:B------:R-:W-:-:S03]  /*57fd0*/  LOP3.LUT P6, RZ, R6, 0x200000, RZ, 0xc0, !PT ;  /* 0x0020000006ff7812 */ /* 0x000fc600078cc0ff */
[----:B------:R-:W4:Y:S01]  /*57fe0*/  LDL.LU R157, [R1+0x10b4] ;  /* 0x0010b400019d7983 */ /* 0x000f220000300800 */
[----:B------:R-:W-:-:S03]  /*57ff0*/  LOP3.LUT P3, RZ, R3, 0x80, RZ, 0xc0, !PT ;  /* 0x0000008003ff7812 */ /* 0x000fc6000786c0ff */
[----:B------:R-:W4:Y:S04]  /*58000*/  LDL.LU R158, [R1+0x228] ;  /* 0x00022800019e7983 */ /* 0x000f280000300800 */
[----:B------:R-:W4:Y:S04]  /*58010*/  LDL.LU R155, [R1+0x22c] ;  /* 0x00022c00019b7983 */ /* 0x000f280000300800 */
[----:B------:R-:W4:Y:S01]  /*58020*/  LDL.LU R159, [R1+0x10b8] ;  /* 0x0010b800019f7983 */ /* 0x000f220000300800 */
        /* <DEDUP_REMOVED lines=19> */
[----:B----4-:R0:W-:Y:S04]  /*58160*/  @!P5 STG.E.U8 desc[UR30][R234.64+0x118], R26 ;  /* 0x0001181aea00d986 */ /* 0x0101e8000c10111e */
[----:B------:R-:W4:Y:S01]  /*58170*/  @!P6 LDG.E.U8 R14, desc[UR30][R16.64+0x119] ;  /* 0x0001191e100ee981 */ /* 0x000f22000c1e1100 */
[----:B0-----:R-:W-:Y:S02]  /*58180*/  PRMT R26, RZ, 0x7610, R26 ;  /* 0x00007610ff1a7816 */ /* 0x001fe4000000001a */
[----:B----4-:R-:W-:-:S04]  /*58190*/  LOP3.LUT R14, R14, 0xff, RZ, 0xc0, !PT ;  /* 0x000000ff0e0e7812 */ /* 0x010fc800078ec0ff */
[----:B------:R-:W-:-:S05]  /*581a0*/  F2FP.F16.E4M3.UNPACK_B R14, R14 ;  /* 0x0000000eff0e723e */ /* 0x000fca00020006ff */
[----:B------:R-:W-:-:S05]  /*581b0*/  HADD2.F32 R14, -RZ, R14.H0_H0 ;  /* 0x2000000eff0e7230 */ /* 0x000fca0000004100 */
[----:B------:R-:W-:-:S04]  /*581c0*/  FMUL R14, R14, UR26 ;  /* 0x0000001a0e0e7c20 */ /* 0x000fc80008400000 */
[----:B------:R-:W-:Y:S02]  /*581d0*/  FFMA R14, R157, UR27, R14 ;  /* 0x0000001b9d0e7c23 */ /* 0x000fe4000800000e */
[----:B------:R-:W4:Y:S03]  /*581e0*/  LDL.LU R157, [R1+0x10bc] ;  /* 0x0010bc00019d7983 */ /* 0x000f260000300800 */
[----:B------:R-:W-:-:S05]  /*581f0*/  F2FP.SATFINITE.E4M3.F32.PACK_AB_MERGE_C R14, RZ, R14, RZ ;  /* 0x0000000eff0e723e */ /* 0x000fca00048070ff */
[----:B------:R0:W-:Y:S04]  /*58200*/  @!P6 STG.E.U8 desc[UR30][R124.64+0x119], R14 ;  /* 0x0001190e7c00e986 */ /* 0x0001e8000c10111e */
[----:B------:R-:W2:Y:S01]  /*58210*/  @!P3 LDG.E.U8 R26, desc[UR30][R18.64+0x118] ;  /* 0x0001181e121ab981 */ /* 0x000ea2000c1e1100 */
[----:B0-----:R-:W0:Y:S02]  /*58220*/  @!P3 LDC.64 R14, c[0x0][0x5c0] ;  /* 0x00017000ff0ebb82 */ /* 0x001e240000000a00 */
[----:B0-----:R-:W-:-:S05]  /*58230*/  @!P3 IADD3 R14, P5, R158, R14, RZ ;  /* 0x0000000e9e0eb210 */ /* 0x001fca0007fbe0ff */
[----:B------:R-:W-:Y:S02]  /*58240*/  @!P3 IMAD.X R15, R155, 0x1, R15, P5 ;  /* 0x000000019b0fb824 */ /* 0x000fe400028e060f */
[----:B------:R-:W4:Y:S04]  /*58250*/  LDL.LU R155, [R1+0x10c0] ;  /* 0x0010c000019b7983 */ /* 0x000f280000300800 */
[----:B------:R-:W4:Y:S01]  /*58260*/  LDL.LU.64 R160, [R1+0x18] ;  /* 0x0000180001a07983 */ /* 0x000f220000300a00 */
[----:B--2---:R-:W-:-:S04]  /*58270*/  LOP3.LUT R26, R26, 0xff, RZ, 0xc0, !PT ;  /* 0x000000ff1a1a7812 */ /* 0x004fc800078ec0ff */
[----:B------:R-:W-:-:S05]  /*58280*/  F2FP.F16.E4M3.UNPACK_B R26, R26 ;  /* 0x0000001aff1a723e */ /* 0x000fca00020006ff */
[----:B------:R-:W-:-:S05]  /*58290*/  HADD2.F32 R26, -RZ, R26.H0_H0 ;  /* 0x2000001aff1a7230 */ /* 0x000fca0000004100 */
[----:B------:R-:W-:-:S04]  /*582a0*/  FMUL R26, R26, UR26 ;  /* 0x0000001a1a1a7c20 */ /* 0x000fc80008400000 */
[----:B------:R-:W-:-:S05]  /*582b0*/  FFMA R26, R159, UR27, R26 ;  /* 0x0000001b9f1a7c23 */ /* 0x000fca000800001a */
[----:B------:R-:W-:-:S05]  /*582c0*/  F2FP.SATFINITE.E4M3.F32.PACK_AB_MERGE_C R26, RZ, R26, RZ ;  /* 0x0000001aff1a723e */ /* 0x000fca00048070ff */
[----:B------:R0:W-:Y:S02]  /*582d0*/  @!P3 STG.E.U8 desc[UR30][R14.64+0x118], R26 ;  /* 0x0001181a0e00b986 */ /* 0x0001e4000c10111e */
[----:B0-----:R-:W-:Y:S01]  /*582e0*/  PRMT R26, RZ, 0x7610, R26 ;  /* 0x00007610ff1a7816 */ /* 0x001fe2000000001a */
[----:B------:R-:W0:Y:S05]  /*582f0*/  @!P1 LDC.64 R14, c[0x0][0x5c0] ;  /* 0x00017000ff0e9b82 */ /* 0x000e2a0000000a00 */
[----:B------:R-:W2:Y:S01]  /*58300*/  @!P1 LDG.E.U8 R26, desc[UR30][R18.64+0x119] ;  /* 0x0001191e121a9981 */ /* 0x000ea2000c1e1100 */
[----:B0-----:R-:W-:-:S05]  /*58310*/  @!P1 IADD3 R14, P5, R156, R14, RZ ;  /* 0x0000000e9c0e9210 */ /* 0x001fca0007fbe0ff */
[----:B---3--:R-:W-:Y:S01]  /*58320*/  @!P1 IMAD.X R15, R154, 0x1, R15, P5 ;  /* 0x000000019a0f9824 */ /* 0x008fe200028e060f */
[C---:B------:R-:W-:Y:S02]  /*58330*/  LOP3.LUT P5, RZ, R6.reuse, 0x100000, RZ, 0xc0, !PT ;  /* 0x0010000006ff7812 */ /* 0x040fe400078ac0ff */
[----:B------:R-:W-:Y:S01]  /*58340*/  LOP3.LUT P6, RZ, R6, 0x80000, RZ, 0xc0, !PT ;  /* 0x0008000006ff7812 */ /* 0x000fe200078cc0ff */
[----:B------:R-:W3:Y:S01]  /*58350*/  LDL.LU R154, [R1+0x10c4] ;  /* 0x0010c400019a7983 */ /* 0x000ee20000300800 */
[----:B------:R-:W-:-:S03]  /*58360*/  LOP3.LUT P3, RZ, R3, 0x20, RZ, 0xc0, !PT ;  /* 0x0000002003ff7812 */ /* 0x000fc6000786c0ff */
[----:B------:R-:W3:Y:S04]  /*58370*/  LDL.LU R158, [R1+0x220] ;  /* 0x00022000019e7983 */ /* 0x000ee80000300800 */
        /* <DEDUP_REMOVED lines=28> */
[----:B------:R-:W-:Y:S02]  /*58540*/  FFMA R14, R154, UR27, R14 ;  /* 0x0000001b9a0e7c23 */ /* 0x000fe4000800000e */
[----:B------:R-:W3:Y:S04]  /*58550*/  LDL.LU R154, [R1+0x10cc] ;  /* 0x0010cc00019a7983 */ /* 0x000ee80000300800 */
[----:B------:R-:W3:Y:S04]  /*58560*/  LDL.LU R167, [R1+0x10d0] ;  /* 0x0010d00001a77983 */ /* 0x000ee80000300800 */
[----:B------:R-:W3:Y:S01]  /*58570*/  LDL.LU.64 R160, [R1+0x10] ;  /* 0x0000100001a07983 */ /* 0x000ee20000300a00 */
        /* <DEDUP_REMOVED lines=17> */
[----:B----4-:R-:W-:Y:S01]  /*58690*/  @!P1 IMAD.X R15, R155, 0x1, R15, P5 ;  /* 0x000000019b0f9824 */ /* 0x010fe200028e060f */
[C---:B------:R-:W-:Y:S02]  /*586a0*/  LOP3.LUT P5, RZ, R6.reuse, 0x40000, RZ, 0xc0, !PT ;  /* 0x0004000006ff7812 */ /* 0x040fe400078ac0ff */
[----:B------:R-:W-:Y:S01]  /*586b0*/  LOP3.LUT P6, RZ, R6, 0x20000, RZ, 0xc0, !PT ;  /* 0x0002000006ff7812 */ /* 0x000fe200078cc0ff */
[----:B------:R-:W4:Y:S04]  /*586c0*/  LDL.LU R155, [R1+0x10d4] ;  /* 0x0010d400019b7983 */ /* 0x000f280000300800 */
[----:B------:R-:W4:Y:S01]  /*586d0*/  LDL.LU.64 R158, [R1+0x8] ;  /* 0x00000800019e7983 */ /* 0x000f220000300a00 */
[----:B------:R-:W-:-:S03]  /*586e0*/  LOP3.LUT P3, RZ, R3, 0x8, RZ, 0xc0, !PT ;  /* 0x0000000803ff7812 */ /* 0x000fc6000786c0ff */
        /* <DEDUP_REMOVED lines=26> */
[----:B----4-:R-:W-:Y:S01]  /*58890*/  FFMA R14, R155, UR27, R14 ;  /* 0x0000001b9b0e7c23 */ /* 0x010fe2000800000e */
[----:B------:R-:W-:Y:S01]  /*588a0*/  LOP3.LUT P1, RZ, R3, 0x4, RZ, 0xc0, !PT ;  /* 0x0000000403ff7812 */ /* 0x000fe2000782c0ff */
[----:B------:R-:W3:Y:S03]  /*588b0*/  LDL.LU R155, [R1+0x10dc] ;  /* 0x0010dc00019b7983 */ /* 0x000ee60000300800 */
[----:B------:R-:W-:-:S05]  /*588c0*/  F2FP.SATFINITE.E4M3.F32.PACK_AB_MERGE_C R14, RZ, R14, RZ ;  /* 0x0000000eff0e723e */ /* 0x000fca00048070ff */
[----:B------:R0:W-:Y:S04]  /*588d0*/  @!P6 STG.E.U8 desc[UR30][R158.64+0x129], R14 ;  /* 0x0001290e9e00e986 */ /* 0x0001e8000c10111e */
[----:B------:R-:W4:Y:S01]  /*588e0*/  @!P3 LDG.E.U8 R26, desc[UR30][R18.64+0x128] ;  /* 0x0001281e121ab981 */ /* 0x000f22000c1e1100 */
[----:B0-----:R-:W0:Y:S02]  /*588f0*/  @!P3 LDC.64 R14, c[0x0][0x5c0] ;  /* 0x00017000ff0ebb82 */ /* 0x001e240000000a00 */
[----:B0-----:R-:W-:Y:S02]  /*58900*/  @!P3 IADD3 R14, P5, R156, R14, RZ ;  /* 0x0000000e9c0eb210 */ /* 0x001fe40007fbe0ff */
[----:B------:R-:W3:Y:S04]  /*58910*/  LDL.LU R156, [R1+0x10e0] ;  /* 0x0010e000019c7983 */ /* 0x000ee80000300800 */
[----:B------:R-:W3:Y:S01]  /*58920*/  LDL.LU.64 R158, [R1+0x30] ;  /* 0x00003000019e7983 */ /* 0x000ee20000300a00 */
[----:B------:R-:W-:Y:S01]  /*58930*/  @!P3 IMAD.X R15, R157, 0x1, R15, P5 ;  /* 0x000000019d0fb824 */ /* 0x000fe200028e060f */
[----:B------:R-:W-:-:S02]  /*58940*/  LOP3.LUT P6, RZ, R6, 0x8000, RZ, 0xc0, !PT ;  /* 0x0000800006ff7812 */ /* 0x000fc400078cc0ff */
[----:B------:R-:W3:Y:S01]  /*58950*/  LDL.LU R157, [R1+0x10e4] ;  /* 0x0010e400019d7983 */ /* 0x000ee20000300800 */
[----:B----4-:R-:W-:-:S04]  /*58960*/  LOP3.LUT R26, R26, 0xff, RZ, 0xc0, !PT ;  /* 0x000000ff1a1a7812 */ /* 0x010fc800078ec0ff */
[----:B------:R-:W-:-:S05]  /*58970*/  F2FP.F16.E4M3.UNPACK_B R26, R26 ;  /* 0x0000001aff1a723e */ /* 0x000fca00020006ff */
[----:B------:R-:W-:-:S05]  /*58980*/  HADD2.F32 R26, -RZ, R26.H0_H0 ;  /* 0x2000001aff1a7230 */ /* 0x000fca0000004100 */
[----:B------:R-:W-:-:S04]  /*58990*/  FMUL R26, R26, UR26 ;  /* 0x0000001a1a1a7c20 */ /* 0x000fc80008400000 */
[----:B--2---:R-:W-:-:S05]  /*589a0*/  FFMA R26, R154, UR27, R26 ;  /* 0x0000001b9a1a7c23 */ /* 0x004fca000800001a */
        /* <DEDUP_REMOVED lines=8> */
[----:B------:R-:W-:Y:S01]  /*58a30*/  LOP3.LUT P5, RZ, R6, 0x10000, RZ, 0xc0, !PT ;  /* 0x0001000006ff7812 */ /* 0x000fe200078ac0ff */
[----:B------:R-:W4:Y:S01]  /*58a40*/  LDL.LU R127, [R1+0x15b4] ;  /* 0x0015b400017f7983 */ /* 0x000f220000300800 */
[----:B------:R-:W-:-:S03]  /*58a50*/  LOP3.LUT P3, RZ, R3, 0x2, RZ, 0xc0, !PT ;  /* 0x0000000203ff7812 */ /* 0x000fc6000786c0ff */
        /* <DEDUP_REMOVED lines=27> */
[----:B------:R-:W-:-:S05]  /*58c10*/  FFMA R14, R157, UR27, R14 ;  /* 0x0000001b9d0e7c23 */ /* 0x000fca000800000e */
[----:B------:R-:W-:-:S05]  /*58c20*/  F2FP.SATFINITE.E4M3.F32.PACK_AB_MERGE_C R14, RZ, R14, RZ ;  /* 0x0000000eff0e723e */ /* 0x000fca00048070ff */
[----:B------:R0:W-:Y:S04]  /*58c30*/  @!P6 STG.E.U8 desc[UR30][R126.64+0x131], R14 ;  /* 0x0001310e7e00e986 */ /* 0x0001e8000c10111e */
[----:B------:R-:W4:Y:S01]  /*58c40*/  @!P3 LDG.E.U8 R26, desc[UR30][R18.64+0x130] ;  /* 0x0001301e121ab981 */ /* 0x000f22000c1e1100 */
[----:B0-----:R-:W0:Y:S02]  /*58c50*/  @!P3 LDC.64 R14, c[0x0][0x5c0] ;  /* 0x00017000ff0ebb82 */ /* 0x001e240000000a00 */
[----:B0-----:R-:W-:-:S05]  /*58c60*/  @!P3 IADD3 R14, P5, R154, R14, RZ ;  /* 0x0000000e9a0eb210 */ /* 0x001fca0007fbe0ff */
[----:B------:R-:W-:Y:S02]  /*58c70*/  @!P3 IMAD.X R15, R7, 0x1, R15, P5 ;  /* 0x00000001070fb824 */ /* 0x000fe400028e060f */
[----:B------:R-:W3:Y:S04]  /*58c80*/  LDL.LU R7, [R1+0x15b0] ;  /* 0x0015b00001077983 */ /* 0x000ee80000300800 */
[----:B------:R-:W3:Y:S04]  /*58c90*/  LDL.LU R157, [R1+0x10f0] ;  /* 0x0010f000019d7983 */ /* 0x000ee80000300800 */
[----:B------:R-:W3:Y:S01]  /*58ca0*/  LDL.LU.64 R160, [R1+0x20] ;  /* 0x0000200001a07983 */ /* 0x000ee20000300a00 */
        /* <DEDUP_REMOVED lines=10> */
[----:B0-----:R-:W-:Y:S02]  /*58d50*/  @!P1 IADD3 R14, P5, R128, R14, RZ ;  /* 0x0000000e800e9210 */ /* 0x001fe40007fbe0ff */
[C---:B------:R-:W-:Y:S01]  /*58d60*/  LOP3.LUT P6, RZ, R6.reuse, 0x2000, RZ, 0xc0, !PT ;  /* 0x0000200006ff7812 */ /* 0x040fe200078cc0ff */
[----:B------:R-:W4:Y:S02]  /*58d70*/  LDL.LU R128, [R1+0x15ac] ;  /* 0x0015ac0001807983 */ /* 0x000f240000300800 */
[----:B------:R-:W-:Y:S01]  /*58d80*/  @!P1 IMAD.X R15, R129, 0x1, R15, P5 ;  /* 0x00000001810f9824 */ /* 0x000fe200028e060f */
[----:B------:R-:W-:Y:S01]  /*58d90*/  LOP3.LUT P5, RZ, R6, 0x4000, RZ, 0xc0, !PT ;  /* 0x0000400006ff7812 */ /* 0x000fe200078ac0ff */
[----:B------:R-:W4:Y:S04]  /*58da0*/  LDL.LU R129, [R1+0x15a8] ;  /* 0x0015a80001817983 */ /* 0x000f280000300800 */
        /* <DEDUP_REMOVED lines=51> */
[----:B0-----:R-:W-:Y:S02]  /*590e0*/  @!P1 IADD3 R14, P5, R156, R14, RZ ;  /* 0x0000000e9c0e9210 */ /* 0x001fe40007fbe0ff */
[----:B------:R-:W-:Y:S01]  /*590f0*/  LOP3.LUT P6, RZ, R7, 0x8000000, RZ, 0xc0, !PT ;  /* 0x0800000007ff7812 */ /* 0x000fe200078cc0ff */
[----:B------:R-:W4:Y:S04]  /*59100*/  LDL.LU R156, [R1+0x1104] ;  /* 0x00110400019c7983 */ /* 0x000f280000300800 */
[----:B------:R-:W4:Y:S01]  /*59110*/  LDL.LU.64 R160, [R1+0x28] ;  /* 0x0000280001a07983 */ /* 0x000f220000300a00 */
[----:B---3--:R-:W-:Y:S01]  /*59120*/  @!P1 IMAD.X R15, R157, 0x1, R15, P5 ;  /* 0x000000019d0f9824 */ /* 0x008fe200028e060f */
[----:B------:R-:W-:-:S02]  /*59130*/  LOP3.LUT P5, RZ, R6, 0x400, RZ, 0xc0, !PT ;  /* 0x0000040006ff7812 */ /* 0x000fc400078ac0ff */
[----:B------:R-:W-:Y:S01]  /*59140*/  LOP3.LUT P3, RZ, R4, 0x20000000, RZ, 0xc0, !PT ;  /* 0x2000000004ff7812 */ /* 0x000fe2000786c0ff */
        /* <DEDUP_REMOVED lines=37> */
[----:B------:R-:W3:Y:S04]  /*593a0*/  LDL.LU R157, [R1+0x1110] ;  /* 0x00111000019d7983 */ /* 0x000ee80000300800 */
[----:B------:R-:W3:Y:S01]  /*593b0*/  LDL.LU.64 R166, [R1+0x40] ;  /* 0x0000400001a67983 */ /* 0x000ee20000300a00 */
        /* <DEDUP_REMOVED lines=12> */
[----:B------:R-:W3:Y:S04]  /*59480*/  LDL.LU R154, [R1+0x1114] ;  /* 0x00111400019a7983 */ /* 0x000ee80000300800 */
[----:B------:R-:W3:Y:S01]  /*59490*/  LDL.LU.64 R160, [R1+0x38] ;  /* 0x0000380001a07983 */ /* 0x000ee20000300a00 */
[----:B----4-:R-:W-:Y:S01]  /*594a0*/  @!P1 IMAD.X R15, R155, 0x1, R15, P5 ;  /* 0x000000019b0f9824 */ /* 0x010fe200028e060f */
[----:B------:R-:W-:-:S02]  /*594b0*/  LOP3.LUT P5, RZ, R7, 0x4000000, RZ, 0xc0, !PT ;  /* 0x0400000007ff7812 */ /* 0x000fc400078ac0ff */
[----:B------:R-:W-:Y:S01]  /*594c0*/  LOP3.LUT P3, RZ, R4, 0x8000000, RZ, 0xc0, !PT ;  /* 0x0800000004ff7812 */ /* 0x000fe2000786c0ff */
        /* <DEDUP_REMOVED lines=165> */
[----:B------:R-:W3:Y:S04]  /*59f20*/  LDL.LU R157, [R1+0x1144] ;  /* 0x00114400019d7983 */ /* 0x000ee80000300800 */
[----:B------:R-:W3:Y:S01]  /*59f30*/  LDL.LU.64 R160, [R1+0x68] ;  /* 0x0000680001a07983 */ /* 0x000ee20000300a00 */
        /* <DEDUP_REMOVED lines=19> */
[----:B------:R-:W-:Y:S02]  /*5a070*/  PRMT R26, RZ, 0x7610, R26 ;  /* 0x00007610ff1a7816 */ /* 0x000fe4000000001a */
[----:B------:R-:W-:Y:S01]  /*5a080*/  LOP3.LUT P1, RZ, R4, 0x100000, RZ, 0xc0, !PT ;  /* 0x0010000004ff7812 */ /* 0x000fe2000782c0ff */
[----:B------:R-:W4:Y:S01]  /*5a090*/  LDL.LU R155, [R1+0x29c] ;  /* 0x00029c00019b7983 */ /* 0x000f220000300800 */
        /* <DEDUP_REMOVED lines=8> */
[----:B------:R-:W-:Y:S02]  /*5a120*/  FFMA R14, R157, UR27, R14 ;  /* 0x0000001b9d0e7c23 */ /* 0x000fe4000800000e */
[----:B------:R-:W3:Y:S04]  /*5a130*/  LDL.LU R157, [R1+0x114c] ;  /* 0x00114c00019d7983 */ /* 0x000ee80000300800 */
[----:B------:R-:W3:Y:S01]  /*5a140*/  LDL.LU R167, [R1+0x1150] ;  /* 0x0011500001a77983 */ /* 0x000ee20000300800 */
[----:B------:R-:W-:-:S05]  /*5a150*/  F2FP.SATFINITE.E4M3.F32.PACK_AB_MERGE_C R14, RZ, R14, RZ ;  /* 0x0000000eff0e723e */ /* 0x000fca00048070ff */
[----:B------:R0:W-:Y:S04]  /*5a160*/  @!P6 STG.E.U8 desc[UR30][R160.64+0x161], R14 ;  /* 0x0001610ea000e986 */ /* 0x0001e8000c10111e */
[----:B------:R-:W2:Y:S01]  /*5a170*/  @!P3 LDG.E.U8 R26, desc[UR30][R18.64+0x160] ;  /* 0x0001601e121ab981 */ /* 0x000ea2000c1e1100 */
[----:B0-----:R-:W0:Y:S03]  /*5a180*/  @!P3 LDC.64 R14, c[0x0][0x5c0] ;  /* 0x00017000ff0ebb82 */ /* 0x001e260000000a00 */
[----:B------:R-:W3:Y:S01]  /*5a190*/  LDL.LU.64 R160, [R1+0x88] ;  /* 0x0000880001a07983 */ /* 0x000ee20000300a00 */
        /* <DEDUP_REMOVED lines=36> */
[----:B------:R-:W-:-:S05]  /*5a3e0*/  F2FP.SATFINITE.E4M3.F32.PACK_AB_MERGE_C R14, RZ, R14, RZ ;  /* 0x0000000eff0e723e */ /* 0x000fca00048070ff */
[----:B------:R0:W-:Y:S02]  /*5a3f0*/  @!P5 STG.E.U8 desc[UR30][R160.64+0x168], R14 ;  /* 0x0001680ea000d986 */ /* 0x0001e4000c10111e */
[----:B0-----:R-:W-:-:S06]  /*5a400*/  PRMT R14, RZ, 0x7610, R14 ;  /* 0x00007610ff0e7816 */ /* 0x001fcc000000000e */
[----:B------:R-:W3:Y:S01]  /*5a410*/  @!P6 LDG.E.U8 R14, desc[UR30][R16.64+0x169] ;  /* 0x0001691e100ee981 */ /* 0x000ee2000c1e1100 */
[----:B------:R-:W-:Y:S02]  /*5a420*/  PRMT R26, RZ, 0x7610, R26 ;  /* 0x00007610ff1a7816 */ /* 0x000fe4000000001a */
        /* <DEDUP_REMOVED lines=9> */
[----:B------:R-:W2:Y:S01]  /*5a4c0*/  @!P3 LDG.E.U8 R26, desc[UR30][R18.64+0x168] ;  /* 0x0001681e121ab981 */ /* 0x000ea2000c1e1100 */
[----:B0-----:R-:W4:Y:S02]  /*5a4d0*/  @!P3 LDC.64 R14, c[0x0][0x5c0] ;  /* 0x00017000ff0ebb82 */ /* 0x001f240000000a00 */
[----:B----4-:R-:W-:-:S05]  /*5a4e0*/  @!P3 IADD3 R14, P5, R156, R14, RZ ;  /* 0x0000000e9c0eb210 */ /* 0x010fca0007fbe0ff */
        /* <DEDUP_REMOVED lines=15> */
[----:B------:R-:W4:Y:S02]  /*5a5e0*/  LDL.LU R132, [R1+0x15a4] ;  /* 0x0015a40001847983 */ /* 0x000f240000300800 */
[----:B------:R-:W-:Y:S01]  /*5a5f0*/  @!P1 IMAD.X R15, R133, 0x1, R15, P5 ;  /* 0x00000001850f9824 */ /* 0x000fe200028e060f */
[----:B------:R-:W-:Y:S01]  /*5a600*/  LOP3.LUT P5, RZ, R7, 0x10000, RZ, 0xc0, !PT ;  /* 0x0001000007ff7812 */ /* 0x000fe200078ac0ff */
[----:B------:R-:W4:Y:S04]  /*5a610*/  LDL.LU R133, [R1+0x15a0] ;  /* 0x0015a00001857983 */ /* 0x000f280000300800 */
[----:B------:R-:W4:Y:S01]  /*5a620*/  LDL.LU R159, [R1+0x1164] ;  /* 0x00116400019f7983 */ /* 0x000f220000300800 */
        /* <DEDUP_REMOVED lines=17> */
[----:B----4-:R-:W-:Y:S01]  /*5a740*/  FFMA R14, R155, UR27, R14 ;  /* 0x0000001b9b0e7c23 */ /* 0x010fe2000800000e */
[----:B------:R-:W-:Y:S02]  /*5a750*/  PRMT R26, RZ, 0x7610, R26 ;  /* 0x00007610ff1a7816 */ /* 0x000fe4000000001a */
        /* <DEDUP_REMOVED lines=29> */
[----:B------:R-:W4:Y:S04]  /*5a930*/  LDL.LU R136, [R1+0x159c] ;  /* 0x00159c0001887983 */ /* 0x000f280000300800 */
[----:B------:R-:W4:Y:S01]  /*5a940*/  LDL.LU R154, [R1+0x1174] ;  /* 0x00117400019a7983 */ /* 0x000f220000300800 */
[----:B------:R-:W-:Y:S01]  /*5a950*/  @!P1 IMAD.X R15, R137, 0x1, R15, P5 ;  /* 0x00000001890f9824 */ /* 0x000fe200028e060f */
[C---:B------:R-:W-:Y:S02]  /*5a960*/  LOP3.LUT P5, RZ, R7.reuse, 0x4000, RZ, 0xc0, !PT ;  /* 0x0000400007ff7812 */ /* 0x040fe400078ac0ff */
[----:B------:R-:W4:Y:S01]  /*5a970*/  LDL.LU R137, [R1+0x1598] ;  /* 0x0015980001897983 */ /* 0x000f220000300800 */
[----:B------:R-:W-:-:S03]  /*5a980*/  LOP3.LUT P6, RZ, R7, 0x2000, RZ, 0xc0, !PT ;  /* 0x0000200007ff7812 */ /* 0x000fc600078cc0ff */
[----:B------:R-:W4:Y:S01]  /*5a990*/  LDL.LU.64 R158, [R1+0x70] ;  /* 0x00007000019e7983 */ /* 0x000f220000300a00 */
        /* <DEDUP_REMOVED lines=15> */
[C---:B------:R-:W-:Y:S02]  /*5aa90*/  LOP3.LUT P1, RZ, R10.reuse, 0x1000000, RZ, 0xc0, !PT ;  /* 0x010000000aff7812 */ /* 0x040fe4000782c0ff */
[----:B------:R-:W-:Y:S01]  /*5aaa0*/  LOP3.LUT P3, RZ, R10, 0x2000000, RZ, 0xc0, !PT ;  /* 0x020000000aff7812 */ /* 0x000fe2000786c0ff */
[----:B------:R-:W3:Y:S01]  /*5aab0*/  LDL.LU R157, [R1+0x117c] ;  /* 0x00117c00019d7983 */ /* 0x000ee20000300800 */
[----:B------:R-:W-:-:S05]  /*5aac0*/  F2FP.SATFINITE.E4M3.F32.PACK_AB_MERGE_C R14, RZ, R14, RZ ;  /* 0x0000000eff0e723e */ /* 0x000fca00048070ff */
[----:B----4-:R0:W-:Y:S02]  /*5aad0*/  @!P5 STG.E.U8 desc[UR30][R136.64+0x178], R14 ;  /* 0x0001780e8800d986 */ /* 0x0101e4000c10111e */
[----:B0-----:R-:W-:-:S06]  /*5aae0*/  PRMT R14, RZ, 0x7610, R14 ;  /* 0x00007610ff0e7816 */ /* 0x001fcc000000000e */
[----:B------:R0:W4:Y:S02]  /*5aaf0*/  @!P6 LDG.E.U8 R14, desc[UR30][R16.64+0x179] ;  /* 0x0001791e100ee981 */ /* 0x000124000c1e1100 */
[----:B0-----:R-:W-:Y:S02]  /*5ab00*/  PRMT R16, RZ, 0x7610, R16 ;  /* 0x00007610ff107816 */ /* 0x001fe40000000010 */
[----:B----4-:R-:W-:-:S04]  /*5ab10*/  LOP3.LUT R14, R14, 0xff, RZ, 0xc0, !PT ;  /* 0x000000ff0e0e7812 */ /* 0x010fc800078ec0ff */
[----:B------:R-:W-:-:S05]  /*5ab20*/  F2FP.F16.E4M3.UNPACK_B R14, R14 ;  /* 0x0000000eff0e723e */ /* 0x000fca00020006ff */
[----:B------:R-:W-:-:S05]  /*5ab30*/  HADD2.F32 R14, -RZ, R14.H0_H0 ;  /* 0x2000000eff0e7230 */ /* 0x000fca0000004100 */
[----:B------:R-:W-:-:S04]  /*5ab40*/  FMUL R14, R14, UR26 ;  /* 0x0000001a0e0e7c20 */ /* 0x000fc80008400000 */
[----:B------:R-:W-:-:S05]  /*5ab50*/  FFMA R14, R154, UR27, R14 ;  /* 0x0000001b9a0e7c23 */ /* 0x000fca000800000e */
[----:B------:R-:W-:Y:S02]  /*5ab60*/  F2FP.SATFINITE.E4M3.F32.PACK_AB_MERGE_C R26, RZ, R14, RZ ;  /* 0x0000000eff1a723e */ /* 0x000fe400048070ff */
[----:B------:R-:W0:Y:S03]  /*5ab70*/  @!P1 LDC.64 R14, c[0x0][0x5c0] ;  /* 0x00017000ff0e9b82 */ /* 0x000e260000000a00 */
[----:B------:R-:W-:Y:S04]  /*5ab80*/  @!P6 STG.E.U8 desc[UR30][R158.64+0x179], R26 ;  /* 0x0001791a9e00e986 */ /* 0x000fe8000c10111e */
[----:B------:R-:W4:Y:S01]  /*5ab90*/  @!P1 LDG.E.U8 R16, desc[UR30][R18.64+0x178] ;  /* 0x0001781e12109981 */ /* 0x000f22000c1e1100 */
[----:B0-----:R-:W-:-:S03]  /*5aba0*/  @!P1 IADD3 R14, P5, R22, R14, RZ ;  /* 0x0000000e160e9210 */ /* 0x001fc60007fbe0ff */
[----:B------:R-:W3:Y:S02]  /*5abb0*/  LDL.LU R22, [R1+0x1594] ;  /* 0x0015940001167983 */ /* 0x000ee40000300800 */
[----:B------:R-:W-:Y:S02]  /*5abc0*/  @!P1 IMAD.X R15, R23, 0x1, R15, P5 ;  /* 0x00000001170f9824 */ /* 0x000fe400028e060f */
[----:B------:R-:W3:Y:S04]  /*5abd0*/  LDL.LU R23, [R1+0x1590] ;  /* 0x0015900001177983 */ /* 0x000ee80000300800 */
        /* <DEDUP_REMOVED lines=13> */
[----:B------:R-:W-:Y:S02]  /*5acb0*/  @!P3 IMAD.X R15, R21, 0x1, R15, P5 ;  /* 0x00000001150fb824 */ /* 0x000fe400028e060f */
[----:B------:R-:W4:Y:S01]  /*5acc0*/  LDL.LU R21, [R1+0x1588] ;  /* 0x0015880001157983 */ /* 0x000f220000300800 */
[----:B------:R-:W-:-:S03]  /*5acd0*/  LOP3.LUT P1, RZ, R10, 0x800000, RZ, 0xc0, !PT ;  /* 0x008000000aff7812 */ /* 0x000fc6000782c0ff */
[----:B------:R-:W4:Y:S04]  /*5ace0*/  LDL.LU R155, [R1+0x1184] ;  /* 0x00118400019b7983 */ /* 0x000f280000300800 */
[----:B------:R-:W4:Y:S04]  /*5acf0*/  LDL.LU.64 R160, [R1+0x98] ;  /* 0x0000980001a07983 */ /* 0x000f280000300a00 */
[----:B------:R-:W4:Y:S01]  /*5ad00*/  LDL.LU R159, [R1+0x2e8] ;  /* 0x0002e800019f7983 */ /* 0x000f220000300800 */
[----:B------:R-:W-:Y:S02]  /*5ad10*/  ISETP.LT.OR P6, PT, R28, 0xc1, !P1 ;  /* 0x000000c11c00780c */ /* 0x000fe40004fc1670 */
[----:B--2---:R-:W-:-:S02]  /*5ad20*/  LOP3.LUT R16, R16, 0xff, RZ, 0xc0, !PT ;  /* 0x000000ff10107812 */ /* 0x004fc400078ec0ff */
[----:B------:R-:W-:Y:S01]  /*5ad30*/  ISETP.LT.OR P5, PT, R28, 0xc2, !P1 ;  /* 0x000000c21c00780c */ /* 0x000fe20004fa1670 */
[----:B------:R-:W2:Y:S01]  /*5ad40*/  LDL.LU R156, [R1+0x2ec] ;  /* 0x0002ec00019c7983 */ /* 0x000ea20000300800 */
        /* <DEDUP_REMOVED lines=8> */
[----:B----4-:R-:W4:Y:S02]  /*5add0*/  @!P6 LDG.E.U8 R14, desc[UR30][R20.64+0xc0] ;  /* 0x0000c01e140ee981 */ /* 0x010f24000c1e1100 */
        /* <DEDUP_REMOVED lines=8> */
[----:B0-----:R-:W-:Y:S02]  /*5ae60*/  PRMT R14, RZ, 0x7610, R14 ;  /* 0x00007610ff0e7816 */ /* 0x001fe4000000000e */
[----:B------:R-:W3:Y:S04]  /*5ae70*/  LDL.LU.64 R22, [R1+0x1580] ;  /* 0x0015800001167983 */ /* 0x000ee80000300a00 */
[----:B------:R-:W2:Y:S01]  /*5ae80*/  @!P5 LDG.E.U8 R14, desc[UR30][R20.64+0xc1] ;  /* 0x0000c11e140ed981 */ /* 0x000ea2000c1e1100 */
[----:B------:R-:W-:Y:S02]  /*5ae90*/  ISETP.LT.OR P6, PT, R28, 0xc1, !P0 ;  /* 0x000000c11c00780c */ /* 0x000fe400047c1670 */
[----:B------:R-:W-:-:S02]  /*5aea0*/  PRMT R16, RZ, 0x7610, R16 ;  /* 0x00007610ff107816 */ /* 0x000fc40000000010 */
        /* <DEDUP_REMOVED lines=8> */
[----:B0-----:R-:W0:Y:S02]  /*5af30*/  @!P6 LDC.64 R14, c[0x0][0x5c0] ;  /* 0x00017000ff0eeb82 */ /* 0x001e240000000a00 */
[----:B------:R-:W2:Y:S01]  /*5af40*/  LDL.LU R161, [R1+0x1190] ;  /* 0x0011900001a17983 */ /* 0x000ea20000300800 */
[----:B0-----:R-:W-:-:S03]  /*5af50*/  @!P6 IADD3 R14, P5, R159, R14, RZ ;  /* 0x0000000e9f0ee210 */ /* 0x001fc60007fbe0ff */
[----:B------:R-:W2:Y:S02]  /*5af60*/  LDL.LU.64 R158, [R1+0xb8] ;  /* 0x0000b800019e7983 */ /* 0x000ea40000300a00 */
[----:B------:R-:W-:Y:S01]  /*5af70*/  @!P6 IMAD.X R15, R156, 0x1, R15, P5 ;  /* 0x000000019c0fe824 */ /* 0x000fe200028e060f */
[----:B------:R-:W-:-:S13]  /*5af80*/  ISETP.LT.OR P5, PT, R28, 0xc1, !P0 ;  /* 0x000000c11c00780c */ /* 0x000fda00047a1670 */
[----:B---3--:R-:W3:Y:S01]  /*5af90*/  @!P5 LDG.E.U8 R16, desc[UR30][R22.64+0xc0] ;  /* 0x0000c01e1610d981 */ /* 0x008ee2000c1e1100 */
[----:B------:R-:W-:Y:S02]  /*5afa0*/  ISETP.LT.OR P6, PT, R28, 0xc2, !P0 ;  /* 0x000000c21c00780c */ /* 0x000fe400047c1670 */
[----:B---3--:R-:W-:-:S04]  /*5afb0*/  LOP3.LUT R16, R16, 0xff, RZ, 0xc0, !PT ;  /* 0x000000ff10107812 */ /* 0x008fc800078ec0ff */
[----:B------:R-:W-:-:S05]  /*5afc0*/  F2FP.F16.E4M3.UNPACK_B R16, R16 ;  /* 0x00000010ff10723e */ /* 0x000fca00020006ff */
[----:B------:R-:W-:-:S05]  /*5afd0*/  HADD2.F32 R16, -RZ, R16.H0_H0 ;  /* 0x20000010ff107230 */ /* 0x000fca0000004100 */
[----:B------:R-:W-:-:S04]  /*5afe0*/  FMUL R16, R16, UR26 ;  /* 0x0000001a10107c20 */ /* 0x000fc80008400000 */
[----:B------:R-:W-:-:S05]  /*5aff0*/  FFMA R16, R157, UR27, R16 ;  /* 0x0000001b9d107c23 */ /* 0x000fca0008000010 */
[----:B------:R-:W-:-:S05]  /*5b000*/  F2FP.SATFINITE.E4M3.F32.PACK_AB_MERGE_C R16, RZ, R16, RZ ;  /* 0x00000010ff10723e */ /* 0x000fca00048070ff */
[----:B------:R0:W-:Y:S02]  /*5b010*/  @!P5 STG.E.U8 desc[UR30][R14.64+0xc0], R16 ;  /* 0x0000c0100e00d986 */ /* 0x0001e4000c10111e */
[----:B0-----:R-:W4:Y:S01]  /*5b020*/  @!P6 LDC.64 R14, c[0x0][0x5c0] ;  /* 0x00017000ff0eeb82 */ /* 0x001f220000000a00 */
[----:B------:R-:W-:Y:S02]  /*5b030*/  PRMT R16, RZ, 0x7610, R16 ;  /* 0x00007610ff107816 */ /* 0x000fe40000000010 */
[----:B----4-:R-:W-:-:S05]  /*5b040*/  @!P6 IADD3 R14, P5, R154, R14, RZ ;  /* 0x0000000e9a0ee210 */ /* 0x010fca0007fbe0ff */
[----:B------:R-:W-:Y:S01]  /*5b050*/  @!P6 IMAD.X R15, R11, 0x1, R15, P5 ;  /* 0x000000010b0fe824 */ /* 0x000fe200028e060f */
[C---:B------:R-:W-:Y:S01]  /*5b060*/  ISETP.LT.OR P5, PT, R28.reuse, 0xc2, !P0 ;  /* 0x000000c21c00780c */ /* 0x040fe200047a1670 */
[----:B------:R-:W3:Y:S01]  /*5b070*/  LDL.LU R11, [R1+0x1578] ;  /* 0x00157800010b7983 */ /* 0x000ee20000300800 */
[----:B------:R-:W-:-:S03]  /*5b080*/  ISETP.LT.OR P6, PT, R28, 0xc9, !P1 ;  /* 0x000000c91c00780c */ /* 0x000fc60004fc1670 */
[----:B------:R-:W4:Y:S04]  /*5b090*/  LDL.LU R154, [R1+0x1194] ;  /* 0x00119400019a7983 */ /* 0x000f280000300800 */
[----:B------:R-:W3:Y:S04]  /*5b0a0*/  LDL.LU.64 R156, [R1+0xa8] ;  /* 0x0000a800019c7983 */ /* 0x000ee80000300a00 */
[----:B------:R-:W2:Y:S02]  /*5b0b0*/  @!P5 LDG.E.U8 R16, desc[UR30][R22.64+0xc1] ;  /* 0x0000c11e1610d981 */ /* 0x000ea4000c1e1100 */
        /* <DEDUP_REMOVED lines=9> */
[----:B------:R-:W4:Y:S01]  /*5b150*/  @!P6 LDG.E.U8 R14, desc[UR30][R20.64+0xc8] ;  /* 0x0000c81e140ee981 */ /* 0x000f22000c1e1100 */
[----:B------:R-:W-:Y:S02]  /*5b160*/  ISETP.LT.OR P5, PT, R28, 0xca, !P1 ;  /* 0x000000ca1c00780c */ /* 0x000fe40004fa1670 */
[----:B----4-:R-:W-:-:S04]  /*5b170*/  LOP3.LUT R14, R14, 0xff, RZ, 0xc0, !PT ;  /* 0x000000ff0e0e7812 */ /* 0x010fc800078ec0ff */
[----:B------:R-:W-:-:S05]  /*5b180*/  F2FP.F16.E4M3.UNPACK_B R14, R14 ;  /* 0x0000000eff0e723e */ /* 0x000fca00020006ff */
[----:B------:R-:W-:-:S05]  /*5b190*/  HADD2.F32 R14, -RZ, R14.H0_H0 ;  /* 0x2000000eff0e7230 */ /* 0x000fca0000004100 */
[----:B------:R-:W-:-:S04]  /*5b1a0*/  FMUL R14, R14, UR26 ;  /* 0x0000001a0e0e7c20 */ /* 0x000fc80008400000 */
[----:B------:R-:W-:-:S05]  /*5b1b0*/  FFMA R14, R161, UR27, R14 ;  /* 0x0000001ba10e7c23 */ /* 0x000fca000800000e */
[----:B------:R-:W-:-:S05]  /*5b1c0*/  F2FP.SATFINITE.E4M3.F32.PACK_AB_MERGE_C R14, RZ, R14, RZ ;  /* 0x0000000eff0e723e */ /* 0x000fca00048070ff */
[----:B------:R0:W-:Y:S02]  /*5b1d0*/  @!P6 STG.E.U8 desc[UR30][R158.64+0xc8], R14 ;  /* 0x0000c80e9e00e986 */ /* 0x0001e4000c10111e */
[----:B0-----:R-:W-:-:S06]  /*5b1e0*/  PRMT R14, RZ, 0x7610, R14 ;  /* 0x00007610ff0e7816 */ /* 0x001fcc000000000e */
[----:B------:R-:W4:Y:S01]  /*5b1f0*/  @!P5 LDG.E.U8 R14, desc[UR30][R20.64+0xc9] ;  /* 0x0000c91e140ed981 */ /* 0x000f22000c1e1100 */
[----:B------:R-:W-:Y:S02]  /*5b200*/  ISETP.LT.OR P6, PT, R28, 0xc9, !P0 ;  /* 0x000000c91c00780c */ /* 0x000fe400047c1670 */
[----:B------:R-:W-:Y:S02]  /*5b210*/  PRMT R16, RZ, 0x7610, R16 ;  /* 0x00007610ff107816 */ /* 0x000fe40000000010 */
[----:B----4-:R-:W-:-:S04]  /*5b220*/  LOP3.LUT R14, R14, 0xff, RZ, 0xc0, !PT ;  /* 0x000000ff0e0e7812 */ /* 0x010fc800078ec0ff */
[----:B------:R-:W-:-:S05]  /*5b230*/  F2FP.F16.E4M3.UNPACK_B R14, R14 ;  /* 0x0000000eff0e723e */ /* 0x000fca00020006ff */
[----:B------:R-:W-:-:S05]  /*5b240*/  HADD2.F32 R14, -RZ, R14.H0_H0 ;  /* 0x2000000eff0e7230 */ /* 0x000fca0000004100 */
[----:B------:R-:W-:-:S04]  /*5b250*/  FMUL R14, R14, UR26 ;  /* 0x0000001a0e0e7c20 */ /* 0x000fc80008400000 */
[----:B------:R-:W-:Y:S02]  /*5b260*/  FFMA R14, R154, UR27, R14 ;  /* 0x0000001b9a0e7c23 */ /* 0x000fe4000800000e */
[----:B------:R-:W4:Y:S03]  /*5b270*/  LDL.LU R154, [R1+0x119c] ;  /* 0x00119c00019a7983 */ /* 0x000f260000300800 */
[----:B------:R-:W-:-:S05]  /*5b280*/  F2FP.SATFINITE.E4M3.F32.PACK_AB_MERGE_C R14, RZ, R14, RZ ;  /* 0x0000000eff0e723e */ /* 0x000fca00048070ff */
[----:B---3--:R0:W-:Y:S02]  /*5b290*/  @!P5 STG.E.U8 desc[UR30][R156.64+0xc9], R14 ;  /* 0x0000c90e9c00d986 */ /* 0x0081e4000c10111e */
[----:B0-----:R-:W0:Y:S02]  /*5b2a0*/  @!P6 LDC.64 R14, c[0x0][0x5c0] ;  /* 0x00017000ff0eeb82 */ /* 0x001e240000000a00 */
[----:B0-----:R-:W-:Y:S02]  /*5b2b0*/  @!P6 IADD3 R14, P5, R34, R14, RZ ;  /* 0x0000000e220ee210 */ /* 0x001fe40007fbe0ff */
[----:B------:R-:W3:Y:S03]  /*5b2c0*/  LDL.LU R34, [R1+0x1574] ;  /* 0x0015740001227983 */ /* 0x000ee60000300800 */
[----:B------:R-:W-:Y:S01]  /*5b2d0*/  @!P6 IMAD.X R15, R35, 0x1, R15, P5 ;  /* 0x00000001230fe824 */ /* 0x000fe200028e060f */
[C---:B------:R-:W-:Y:S01]  /*5b2e0*/  ISETP.LT.OR P5, PT, R28.reuse, 0xc9, !P0 ;  /* 0x000000c91c00780c */ /* 0x040fe200047a1670 */
[----:B------:R-:W3:Y:S01]  /*5b2f0*/  LDL.LU R35, [R1+0x1570] ;  /* 0x0015700001237983 */ /* 0x000ee20000300800 */
[----:B------:R-:W-:-:S03]  /*5b300*/  ISETP.LT.OR P6, PT, R28, 0xca, !P0 ;  /* 0x000000ca1c00780c */ /* 0x000fc600047c1670 */
[----:B------:R-:W3:Y:S04]  /*5b310*/  LDL.LU R161, [R1+0x11a0] ;  /* 0x0011a00001a17983 */ /* 0x000ee80000300800 */
[----:B------:R-:W3:Y:S04]  /*5b320*/  LDL.LU.64 R158, [R1+0xd0] ;  /* 0x0000d000019e7983 */ /* 0x000ee80000300a00 */
[----:B------:R-:W2:Y:S02]  /*5b330*/  @!P5 LDG.E.U8 R16, desc[UR30][R22.64+0xc8] ;  /* 0x0000c81e1610d981 */ /* 0x000ea4000c1e1100 */
        /* <DEDUP_REMOVED lines=8> */
[----:B------:R-:W-:Y:S02]  /*5b3c0*/  PRMT R16, RZ, 0x7610, R16 ;  /* 0x00007610ff107816 */ /* 0x000fe40000000010 */
[----:B0-----:R-:W-:Y:S02]  /*5b3d0*/  @!P6 IADD3 R14, P5, R32, R14, RZ ;  /* 0x0000000e200ee210 */ /* 0x001fe40007fbe0ff */
[----:B------:R-:W2:Y:S03]  /*5b3e0*/  LDL.LU R32, [R1+0x156c] ;  /* 0x00156c0001207983 */ /* 0x000ea60000300800 */
[----:B------:R-:W-:Y:S01]  /*5b3f0*/  @!P6 IMAD.X R15, R33, 0x1, R15, P5 ;  /* 0x00000001210fe824 */ /* 0x000fe200028e060f */
[C---:B------:R-:W-:Y:S01]  /*5b400*/  ISETP.LT.OR P5, PT, R28.reuse, 0xca, !P0 ;  /* 0x000000ca1c00780c */ /* 0x040fe200047a1670 */
[----:B------:R-:W2:Y:S01]  /*5b410*/  LDL.LU R33, [R1+0x1568] ;  /* 0x0015680001217983 */ /* 0x000ea20000300800 */
[----:B------:R-:W-:-:S03]  /*5b420*/  ISETP.LT.OR P6, PT, R28, 0xd1, !P1 ;  /* 0x000000d11c00780c */ /* 0x000fc60004fc1670 */
[----:B------:R-:W2:Y:S04]  /*5b430*/  LDL.LU R155, [R1+0x11a4] ;  /* 0x0011a400019b7983 */ /* 0x000ea80000300800 */
[----:B------:R-:W2:Y:S04]  /*5b440*/  LDL.LU.64 R156, [R1+0xc8] ;  /* 0x0000c800019c7983 */ /* 0x000ea80000300a00 */
[----:B------:R-:W4:Y:S02]  /*5b450*/  @!P5 LDG.E.U8 R16, desc[UR30][R22.64+0xc9] ;  /* 0x0000c91e1610d981 */ /* 0x000f24000c1e1100 */
        /* <DEDUP_REMOVED lines=9> */
[----:B------:R-:W3:Y:S01]  /*5b4f0*/  @!P6 LDG.E.U8 R14, desc[UR30][R20.64+0xd0] ;  /* 0x0000d01e140ee981 */ /* 0x000ee2000c1e1100 */
        /* <DEDUP_REMOVED lines=10> */
[----:B------:R-:W-:Y:S02]  /*5b5a0*/  ISETP.LT.OR P6, PT, R28, 0xd1, !P0 ;  /* 0x000000d11c00780c */ /* 0x000fe400047c1670 */
[----:B------:R-:W-:Y:S02]  /*5b5b0*/  PRMT R16, RZ, 0x7610, R16 ;  /* 0x00007610ff107816 */ /* 0x000fe40000000010 */
        /* <DEDUP_REMOVED lines=17> */
[----:B------:R-:W4:Y:S02]  /*5b6d0*/  @!P5 LDG.E.U8 R16, desc[UR30][R22.64+0xd0] ;  /* 0x0000d01e1610d981 */ /* 0x000f24000c1e1100 */
        /* <DEDUP_REMOVED lines=9> */
[----:B0-----:R-:W-:-:S05]  /*5b770*/  @!P6 IADD3 R14, P5, R139, R14, RZ ;  /* 0x0000000e8b0ee210 */ /* 0x001fca0007fbe0ff */
[----:B------:R-:W-:Y:S01]  /*5b780*/  @!P6 IMAD.X R15, R40, 0x1, R15, P5 ;  /* 0x00000001280fe824 */ /* 0x000fe200028e060f */
[C---:B------:R-:W-:Y:S01]  /*5b790*/  ISETP.LT.OR P5, PT, R28.reuse, 0xd2, !P0 ;  /* 0x000000d21c00780c */ /* 0x040fe200047a1670 */
[----:B------:R-:W4:Y:S01]  /*5b7a0*/  LDL.LU R40, [R1+0x155c] ;  /* 0x00155c0001287983 */ /* 0x000f220000300800 */
[----:B------:R-:W-:-:S03]  /*5b7b0*/  ISETP.LT.OR P6, PT, R28, 0xd9, !P1 ;  /* 0x000000d91c00780c */ /* 0x000fc60004fc1670 */
[----:B------:R-:W4:Y:S04]  /*5b7c0*/  LDL.LU R154, [R1+0x11b4] ;  /* 0x0011b400019a7983 */ /* 0x000f280000300800 */
[----:B------:R-:W4:Y:S04]  /*5b7d0*/  LDL.LU.64 R156, [R1+0xe0] ;  /* 0x0000e000019c7983 */ /* 0x000f280000300a00 */
        /* <DEDUP_REMOVED lines=31> */
[----:B0-----:R-:W0:Y:S02]  /*5b9d0*/  @!P6 LDC.64 R14, c[0x0][0x5c0] ;  /* 0x00017000ff0eeb82 */ /* 0x001e240000000a00 */
[----:B0-----:R-:W-:Y:S02]  /*5b9e0*/  @!P6 IADD3 R14, P5, R41, R14, RZ ;  /* 0x0000000e290ee210 */ /* 0x001fe40007fbe0ff */
[----:B------:R-:W4:Y:S03]  /*5b9f0*/  LDL.LU R41, [R1+0x1558] ;  /* 0x0015580001297983 */ /* 0x000f260000300800 */
        /* <DEDUP_REMOVED lines=24> */
[----:B------:R-:W3:Y:S02]  /*5bb80*/  @!P5 LDG.E.U8 R16, desc[UR30][R22.64+0xd9] ;  /* 0x0000d91e1610d981 */ /* 0x000ee4000c1e1100 */
        /* <DEDUP_REMOVED lines=423> */
[----:B0-----:R-:W-:Y:S02]  /*5d600*/  PRMT R14, RZ, 0x7610, R14 ;  /* 0x00007610ff0e7816 */ /* 0x001fe4000000000e */
[----:B------:R-:W-:Y:S01]  /*5d610*/  PRMT R16, RZ, 0x7610, R16 ;  /* 0x00007610ff107816 */ /* 0x000fe20000000010 */
[----:B------:R-:W4:Y:S04]  /*5d620*/  LDL.LU R157, [R1+0x123c] ;  /* 0x00123c00019d7983 */ /* 0x000f280000300800 */
[----:B------:R-:W3:Y:S01]  /*5d630*/  @!P5 LDG.E.U8 R14, desc[UR30][R20.64+0x119] ;  /* 0x0001191e140ed981 */ /* 0x000ee2000c1e1100 */
[----:B------:R-:W-:-:S02]  /*5d640*/  ISETP.LT.OR P6, PT, R28, 0x119, !P0 ;  /* 0x000001191c00780c */ /* 0x000fc400047c1670 */
[----:B---3--:R-:W-:-:S04]  /*5d650*/  LOP3.LUT R14, R14, 0xff, RZ, 0xc0, !PT ;  /* 0x000000ff0e0e7812 */ /* 0x008fc800078ec0ff */
[----:B------:R-:W-:-:S05]  /*5d660*/  F2FP.F16.E4M3.UNPACK_B R14, R14 ;  /* 0x0000000eff0e723e */ /* 0x000fca00020006ff */
[----:B------:R-:W-:-:S05]  /*5d670*/  HADD2.F32 R14, -RZ, R14.H0_H0 ;  /* 0x2000000eff0e7230 */ /* 0x000fca0000004100 */
[----:B------:R-:W-:-:S04]  /*5d680*/  FMUL R14, R14, UR26 ;  /* 0x0000001a0e0e7c20 */ /* 0x000fc80008400000 */
[----:B------:R-:W-:-:S05]  /*5d690*/  FFMA R14, R154, UR27, R14 ;  /* 0x0000001b9a0e7c23 */ /* 0x000fca000800000e */
        /* <DEDUP_REMOVED lines=9> */
[----:B------:R-:W3:Y:S08]  /*5d730*/  LDL.LU R154, [R1+0x1240] ;  /* 0x00124000019a7983 */ /* 0x000ef00000300800 */
        /* <DEDUP_REMOVED lines=16> */
[----:B------:R-:W2:Y:S08]  /*5d840*/  LDL.LU R155, [R1+0x1244] ;  /* 0x00124400019b7983 */ /* 0x000eb00000300800 */
        /* <DEDUP_REMOVED lines=16> */
[----:B------:R-:W-:Y:S01]  /*5d950*/  FFMA R14, R154, UR27, R14 ;  /* 0x0000001b9a0e7c23 */ /* 0x000fe2000800000e */
[----:B------:R-:W-:Y:S01]  /*5d960*/  PRMT R16, RZ, 0x7610, R16 ;  /* 0x00007610ff107816 */ /* 0x000fe20000000010 */
[----:B------:R-:W3:Y:S03]  /*5d970*/  LDL.LU R154, [R1+0x124c] ;  /* 0x00124c00019a7983 */ /* 0x000ee60000300800 */
[----:B------:R-:W-:-:S05]  /*5d980*/  F2FP.SATFINITE.E4M3.F32.PACK_AB_MERGE_C R14, RZ, R14, RZ ;  /* 0x0000000eff0e723e */ /* 0x000fca00048070ff */
[----:B--2---:R0:W-:Y:S02]  /*5d990*/  @!P6 STG.E.U8 desc[UR30][R134.64+0x120], R14 ;  /* 0x0001200e8600e986 */ /* 0x0041e4000c10111e */
[----:B0-----:R-:W-:-:S06]  /*5d9a0*/  PRMT R14, RZ, 0x7610, R14 ;  /* 0x00007610ff0e7816 */ /* 0x001fcc000000000e */
[----:B------:R-:W2:Y:S01]  /*5d9b0*/  @!P5 LDG.E.U8 R14, desc[UR30][R20.64+0x121] ;  /* 0x0001211e140ed981 */ /* 0x000ea2000c1e1100 */
        /* <DEDUP_REMOVED lines=27> */
[----:B------:R-:W4:Y:S03]  /*5db70*/  LDL.LU R86, [R1+0x14c4] ;  /* 0x0014c40001567983 */ /* 0x000f260000300800 */
[----:B------:R-:W-:Y:S01]  /*5db80*/  @!P6 IMAD.X R15, R87, 0x1, R15, P5 ;  /* 0x00000001570fe824 */ /* 0x000fe200028e060f */
[C---:B------:R-:W-:Y:S01]  /*5db90*/  ISETP.LT.OR P5, PT, R28.reuse, 0x122, !P0 ;  /* 0x000001221c00780c */ /* 0x040fe200047a1670 */
[----:B------:R-:W4:Y:S01]  /*5dba0*/  LDL.LU R87, [R1+0x14c0] ;  /* 0x0014c00001577983 */ /* 0x000f220000300800 */
[----:B------:R-:W-:-:S03]  /*5dbb0*/  ISETP.LT.OR P6, PT, R28, 0x129, !P1 ;  /* 0x000001291c00780c */ /* 0x000fc60004fc1670 */
[----:B------:R-:W4:Y:S08]  /*5dbc0*/  LDL.LU R157, [R1+0x1254] ;  /* 0x00125400019d7983 */ /* 0x000f300000300800 */
        /* <DEDUP_REMOVED lines=10> */
[----:B------:R-:W2:Y:S01]  /*5dc70*/  @!P6 LDG.E.U8 R14, desc[UR30][R20.64+0x128] ;  /* 0x0001281e140ee981 */ /* 0x000ea2000c1e1100 */
[----:B------:R-:W-:Y:S02]  /*5dc80*/  ISETP.LT.OR P5, PT, R28, 0x12a, !P1 ;  /* 0x0000012a1c00780c */ /* 0x000fe40004fa1670 */
[----:B--2---:R-:W-:-:S04]  /*5dc90*/  LOP3.LUT R14, R14, 0xff, RZ, 0xc0, !PT ;  /* 0x000000ff0e0e7812 */ /* 0x004fc800078ec0ff */
[----:B------:R-:W-:-:S05]  /*5dca0*/  F2FP.F16.E4M3.UNPACK_B R14, R14 ;  /* 0x0000000eff0e723e */ /* 0x000fca00020006ff */
[----:B------:R-:W-:-:S05]  /*5dcb0*/  HADD2.F32 R14, -RZ, R14.H0_H0 ;  /* 0x2000000eff0e7230 */ /* 0x000fca0000004100 */
[----:B------:R-:W-:-:S04]  /*5dcc0*/  FMUL R14, R14, UR26 ;  /* 0x0000001a0e0e7c20 */ /* 0x000fc80008400000 */
[----:B------:R-:W-:Y:S01]  /*5dcd0*/  FFMA R14, R155, UR27, R14 ;  /* 0x0000001b9b0e7c23 */ /* 0x000fe2000800000e */
[----:B------:R-:W-:Y:S01]  /*5dce0*/  PRMT R16, RZ, 0x7610, R16 ;  /* 0x00007610ff107816 */ /* 0x000fe20000000010 */
[----:B------:R-:W2:Y:S03]  /*5dcf0*/  LDL.LU R155, [R1+0x125c] ;  /* 0x00125c00019b7983 */ /* 0x000ea60000300800 */
[----:B------:R-:W-:-:S05]  /*5dd00*/  F2FP.SATFINITE.E4M3.F32.PACK_AB_MERGE_C R14, RZ, R14, RZ ;  /* 0x0000000eff0e723e */ /* 0x000fca00048070ff */
[----:B----4-:R0:W-:Y:S02]  /*5dd10*/  @!P6 STG.E.U8 desc[UR30][R86.64+0x128], R14 ;  /* 0x0001280e5600e986 */ /* 0x0101e4000c10111e */
        /* <DEDUP_REMOVED lines=51> */
[----:B------:R-:W-:Y:S01]  /*5e050*/  FFMA R14, R157, UR27, R14 ;  /* 0x0000001b9d0e7c23 */ /* 0x000fe2000800000e */
[----:B------:R-:W-:Y:S01]  /*5e060*/  PRMT R16, RZ, 0x7610, R16 ;  /* 0x00007610ff107816 */ /* 0x000fe20000000010 */
[----:B------:R-:W4:Y:S03]  /*5e070*/  LDL.LU R157, [R1+0x126c] ;  /* 0x00126c00019d7983 */ /* 0x000f260000300800 */
[----:B------:R-:W-:-:S05]  /*5e080*/  F2FP.SATFINITE.E4M3.F32.PACK_AB_MERGE_C R14, RZ, R14, RZ ;  /* 0x0000000eff0e723e */ /* 0x000fca00048070ff */
[----:B---3--:R0:W-:Y:S02]  /*5e090*/  @!P6 STG.E.U8 desc[UR30][R82.64+0x130], R14 ;  /* 0x0001300e5200e986 */ /* 0x0081e4000c10111e */
        /* <DEDUP_REMOVED lines=29> */
[----:B------:R0:W5:Y:S03]  /*5e270*/  LDL.LU R8, [R1+0x14a4] ;  /* 0x0014a40001087983 */ /* 0x0001660000300800 */
[----:B------:R-:W-:Y:S01]  /*5e280*/  @!P6 IMAD.X R15, R2, 0x1, R15, P5 ;  /* 0x00000001020fe824 */ /* 0x000fe200028e060f */
[C---:B------:R-:W-:Y:S01]  /*5e290*/  ISETP.LT.OR P5, PT, R28.reuse, 0x132, !P0 ;  /* 0x000001321c00780c */ /* 0x040fe200047a1670 */
[----:B------:R0:W5:Y:S01]  /*5e2a0*/  LDL.LU R2, [R1+0x14a0] ;  /* 0x0014a00001027983 */ /* 0x0001620000300800 */
        /* <DEDUP_REMOVED lines=9> */
[----:B------:R-:W-:Y:S02]  /*5e340*/  F2FP.SATFINITE.E4M3.F32.PACK_AB_MERGE_C R17, RZ, R16, RZ ;  /* 0x00000010ff11723e */ /* 0x000fe400048070ff */
[----:B------:R-:W-:-:S03]  /*5e350*/  PRMT R16, RZ, 0x7610, R16 ;  /* 0x00007610ff107816 */ /* 0x000fc60000000010 */
[----:B------:R1:W-:Y:S04]  /*5e360*/  @!P5 STG.E.U8 desc[UR30][R14.64+0x131], R17 ;  /* 0x000131110e00d986 */ /* 0x0003e8000c10111e */
[----:B------:R-:W3:Y:S01]  /*5e370*/  @!P6 LDG.E.U8 R16, desc[UR30][R20.64+0x138] ;  /* 0x0001381e1410e981 */ /* 0x000ee2000c1e1100 */
[----:B------:R-:W-:Y:S02]  /*5e380*/  ISETP.LT.OR P5, PT, R28, 0x13a, !P1 ;  /* 0x0000013a1c00780c */ /* 0x000fe40004fa1670 */
[----:B---3--:R-:W-:-:S04]  /*5e390*/  LOP3.LUT R16, R16, 0xff, RZ, 0xc0, !PT ;  /* 0x000000ff10107812 */ /* 0x008fc800078ec0ff */
[----:B------:R-:W-:-:S05]  /*5e3a0*/  F2FP.F16.E4M3.UNPACK_B R16, R16 ;  /* 0x00000010ff10723e */ /* 0x000fca00020006ff */
[----:B------:R-:W-:-:S05]  /*5e3b0*/  HADD2.F32 R16, -RZ, R16.H0_H0 ;  /* 0x20000010ff107230 */ /* 0x000fca0000004100 */
[----:B------:R-:W-:-:S04]  /*5e3c0*/  FMUL R16, R16, UR26 ;  /* 0x0000001a10107c20 */ /* 0x000fc80008400000 */
[----:B------:R-:W-:Y:S02]  /*5e3d0*/  FFMA R16, R154, UR27, R16 ;  /* 0x0000001b9a107c23 */ /* 0x000fe40008000010 */
[----:B------:R-:W3:Y:S03]  /*5e3e0*/  LDL.LU R154, [R1+0x127c] ;  /* 0x00127c00019a7983 */ /* 0x000ee60000300800 */
[----:B------:R-:W-:Y:S02]  /*5e3f0*/  F2FP.SATFINITE.E4M3.F32.PACK_AB_MERGE_C R19, RZ, R16, RZ ;  /* 0x00000010ff13723e */ /* 0x000fe400048070ff */
[----:B------:R-:W-:-:S03]  /*5e400*/  PRMT R16, RZ, 0x7610, R16 ;  /* 0x00007610ff107816 */ /* 0x000fc60000000010 */
[----:B------:R-:W-:Y:S04]  /*5e410*/  @!P6 STG.E.U8 desc[UR30][R78.64+0x138], R19 ;  /* 0x000138134e00e986 */ /* 0x000fe8000c10111e */
[----:B------:R-:W2:Y:S01]  /*5e420*/  @!P5 LDG.E.U8 R16, desc[UR30][R20.64+0x139] ;  /* 0x0001391e1410d981 */ /* 0x000ea2000c1e1100 */
[----:B------:R-:W-:-:S13]  /*5e430*/  ISETP.LT.OR P6, PT, R28, 0x139, !P0 ;  /* 0x000001391c00780c */ /* 0x000fda00047c1670 */
[----:B-1----:R-:W1:Y:S01]  /*5e440*/  @!P6 LDC.64 R14, c[0x0][0x5c0] ;  /* 0x00017000ff0eeb82 */ /* 0x002e620000000a00 */
[----:B--2---:R-:W-:-:S04]  /*5e450*/  LOP3.LUT R16, R16, 0xff, RZ, 0xc0, !PT ;  /* 0x000000ff10107812 */ /* 0x004fc800078ec0ff */
[----:B------:R-:W-:-:S05]  /*5e460*/  F2FP.F16.E4M3.UNPACK_B R16, R16 ;  /* 0x00000010ff10723e */ /* 0x000fca00020006ff */
[----:B------:R-:W-:-:S05]  /*5e470*/  HADD2.F32 R16, -RZ, R16.H0_H0 ;  /* 0x20000010ff107230 */ /* 0x000fca0000004100 */
[----:B------:R-:W-:-:S04]  /*5e480*/  FMUL R16, R16, UR26 ;  /* 0x0000001a10107c20 */ /* 0x000fc80008400000 */
[----:B------:R-:W-:Y:S02]  /*5e490*/  FFMA R16, R155, UR27, R16 ;  /* 0x0000001b9b107c23 */ /* 0x000fe40008000010 */
[----:B------:R-:W2:Y:S03]  /*5e4a0*/  LDL.LU R155, [R1+0x1280] ;  /* 0x00128000019b7983 */ /* 0x000ea60000300800 */
[----:B------:R-:W-:-:S05]  /*5e4b0*/  F2FP.SATFINITE.E4M3.F32.PACK_AB_MERGE_C R17, RZ, R16, RZ ;  /* 0x00000010ff11723e */ /* 0x000fca00048070ff */
[----:B------:R0:W-:Y:S01]  /*5e4c0*/  @!P5 STG.E.U8 desc[UR30][R76.64+0x139], R17 ;  /* 0x000139114c00d986 */ /* 0x0001e2000c10111e */
[----:B-1----:R-:W-:-:S05]  /*5e4d0*/  @!P6 IADD3 R14, P5, R152, R14, RZ ;  /* 0x0000000e980ee210 */ /* 0x002fca0007fbe0ff */
[----:B------:R-:W-:Y:S01]  /*5e4e0*/  @!P6 IMAD.X R15, R153, 0x1, R15, P5 ;  /* 0x00000001990fe824 */ /* 0x000fe200028e060f */
[----:B------:R-:W-:Y:S02]  /*5e4f0*/  ISETP.LT.OR P5, PT, R28, 0x139, !P0 ;  /* 0x000001391c00780c */ /* 0x000fe400047a1670 */
[----:B------:R-:W-:-:S11]  /*5e500*/  PRMT R16, RZ, 0x7610, R16 ;  /* 0x00007610ff107816 */ /* 0x000fd60000000010 */
[----:B------:R-:W4:Y:S01]  /*5e510*/  @!P5 LDG.E.U8 R16, desc[UR30][R22.64+0x138] ;  /* 0x0001381e1610d981 */ /* 0x000f22000c1e1100 */
[----:B------:R-:W-:Y:S02]  /*5e520*/  ISETP.LT.OR P6, PT, R28, 0x13a, !P0 ;  /* 0x0000013a1c00780c */ /* 0x000fe400047c1670 */
[----:B----4-:R-:W-:-:S04]  /*5e530*/  LOP3.LUT R16, R16, 0xff, RZ, 0xc0, !PT ;  /* 0x000000ff10107812 */ /* 0x010fc800078ec0ff */
[----:B------:R-:W-:-:S05]  /*5e540*/  F2FP.F16.E4M3.UNPACK_B R16, R16 ;  /* 0x00000010ff10723e */ /* 0x000fca00020006ff */
[----:B------:R-:W-:-:S05]  /*5e550*/  HADD2.F32 R16, -RZ, R16.H0_H0 ;  /* 0x20000010ff107230 */ /* 0x000fca0000004100 */
[----:B------:R-:W-:-:S04]  /*5e560*/  FMUL R16, R16, UR26 ;  /* 0x0000001a10107c20 */ /* 0x000fc80008400000 */
[----:B------:R-:W-:Y:S02]  /*5e570*/  FFMA R16, R157, UR27, R16 ;  /* 0x0000001b9d107c23 */ /* 0x000fe40008000010 */
[----:B------:R-:W4:Y:S03]  /*5e580*/  LDL.LU R157, [R1+0x1284] ;  /* 0x00128400019d7983 */ /* 0x000f260000300800 */
[----:B0-----:R-:W-:-:S05]  /*5e590*/  F2FP.SATFINITE.E4M3.F32.PACK_AB_MERGE_C R17, RZ, R16, RZ ;  /* 0x00000010ff11723e */ /* 0x001fca00048070ff */
[----:B------:R0:W-:Y:S02]  /*5e5a0*/  @!P5 STG.E.U8 desc[UR30][R14.64+0x138], R17 ;  /* 0x000138110e00d986 */ /* 0x0001e4000c10111e */
[----:B0-----:R-:W0:Y:S01]  /*5e5b0*/  @!P6 LDC.64 R14, c[0x0][0x5c0] ;  /* 0x00017000ff0eeb82 */ /* 0x001e220000000a00 */
[----:B------:R-:W-:Y:S02]  /*5e5c0*/  PRMT R16, RZ, 0x7610, R16 ;  /* 0x00007610ff107816 */ /* 0x000fe40000000010 */
[----:B0-----:R-:W-:-:S05]  /*5e5d0*/  @!P6 IADD3 R14, P5, R150, R14, RZ ;  /* 0x0000000e960ee210 */ /* 0x001fca0007fbe0ff */
[----:B------:R-:W-:Y:S01]  /*5e5e0*/  @!P6 IMAD.X R15, R151, 0x1, R15, P5 ;  /* 0x00000001970fe824 */ /* 0x000fe200028e060f */
[----:B------:R-:W-:-:S13]  /*5e5f0*/  ISETP.LT.OR P5, PT, R28, 0x13a, !P0 ;  /* 0x0000013a1c00780c */ /* 0x000fda00047a1670 */
        /* <DEDUP_REMOVED lines=10> */
[----:B------:R0:W-:Y:S04]  /*5e6a0*/  @!P5 STG.E.U8 desc[UR30][R14.64+0x139], R17 ;  /* 0x000139110e00d986 */ /* 0x0001e8000c10111e */
[----:B------:R-:W2:Y:S01]  /*5e6b0*/  @!P6 LDG.E.U8 R16, desc[UR30][R20.64+0x140] ;  /* 0x0001401e1410e981 */ /* 0x000ea2000c1e1100 */
[----:B------:R-:W-:Y:S02]  /*5e6c0*/  ISETP.LT.OR P5, PT, R28, 0x142, !P1 ;  /* 0x000001421c00780c */ /* 0x000fe40004fa1670 */
[----:B--2---:R-:W-:-:S04]  /*5e6d0*/  LOP3.LUT R16, R16, 0xff, RZ, 0xc0, !PT ;  /* 0x000000ff10107812 */ /* 0x004fc800078ec0ff */
[----:B------:R-:W-:-:S05]  /*5e6e0*/  F2FP.F16.E4M3.UNPACK_B R16, R16 ;  /* 0x00000010ff10723e */ /* 0x000fca00020006ff */
[----:B------:R-:W-:-:S05]  /*5e6f0*/  HADD2.F32 R16, -RZ, R16.H0_H0 ;  /* 0x20000010ff107230 */ /* 0x000fca0000004100 */
[----:B------:R-:W-:-:S04]  /*5e700*/  FMUL R16, R16, UR26 ;  /* 0x0000001a10107c20 */ /* 0x000fc80008400000 */
[----:B------:R-:W-:Y:S02]  /*5e710*/  FFMA R16, R155, UR27, R16 ;  /* 0x0000001b9b107c23 */ /* 0x000fe40008000010 */
[----:B------:R-:W2:Y:S03]  /*5e720*/  LDL.LU R155, [R1+0x128c] ;  /* 0x00128c00019b7983 */ /* 0x000ea60000300800 */
[----:B------:R-:W-:Y:S02]  /*5e730*/  F2FP.SATFINITE.E4M3.F32.PACK_AB_MERGE_C R19, RZ, R16, RZ ;  /* 0x00000010ff13723e */ /* 0x000fe400048070ff */
[----:B------:R-:W-:-:S03]  /*5e740*/  PRMT R16, RZ, 0x7610, R16 ;  /* 0x00007610ff107816 */ /* 0x000fc60000000010 */
[----:B------:R-:W-:Y:S04]  /*5e750*/  @!P6 STG.E.U8 desc[UR30][R74.64+0x140], R19 ;  /* 0x000140134a00e986 */ /* 0x000fe8000c10111e */
[----:B------:R-:W4:Y:S01]  /*5e760*/  @!P5 LDG.E.U8 R16, desc[UR30][R20.64+0x141] ;  /* 0x0001411e1410d981 */ /* 0x000f22000c1e1100 */
[----:B------:R-:W-:-:S13]  /*5e770*/  ISETP.LT.OR P6, PT, R28, 0x141, !P0 ;  /* 0x000001411c00780c */ /* 0x000fda00047c1670 */
[----:B0-----:R-:W0:Y:S01]  /*5e780*/  @!P6 LDC.64 R14, c[0x0][0x5c0] ;  /* 0x00017000ff0eeb82 */ /* 0x001e220000000a00 */
[----:B----4-:R-:W-:-:S04]  /*5e790*/  LOP3.LUT R16, R16, 0xff, RZ, 0xc0, !PT ;  /* 0x000000ff10107812 */ /* 0x010fc800078ec0ff */
[----:B------:R-:W-:-:S05]  /*5e7a0*/  F2FP.F16.E4M3.UNPACK_B R16, R16 ;  /* 0x00000010ff10723e */ /* 0x000fca00020006ff */
[----:B------:R-:W-:-:S05]  /*5e7b0*/  HADD2.F32 R16, -RZ, R16.H0_H0 ;  /* 0x20000010ff107230 */ /* 0x000fca0000004100 */
[----:B------:R-:W-:-:S04]  /*5e7c0*/  FMUL R16, R16, UR26 ;  /* 0x0000001a10107c20 */ /* 0x000fc80008400000 */
[----:B------:R-:W-:Y:S02]  /*5e7d0*/  FFMA R16, R157, UR27, R16 ;  /* 0x0000001b9d107c23 */ /* 0x000fe40008000010 */
[----:B------:R-:W4:Y:S03]  /*5e7e0*/  LDL.LU R157, [R1+0x1290] ;  /* 0x00129000019d7983 */ /* 0x000f260000300800 */
[----:B------:R-:W-:-:S05]  /*5e7f0*/  F2FP.SATFINITE.E4M3.F32.PACK_AB_MERGE_C R17, RZ, R16, RZ ;  /* 0x00000010ff11723e */ /* 0x000fca00048070ff */
[----:B------:R1:W-:Y:S01]  /*5e800*/  @!P5 STG.E.U8 desc[UR30][R72.64+0x141], R17 ;  /* 0x000141114800d986 */ /* 0x0003e2000c10111e */
[----:B0-----:R-:W-:-:S05]  /*5e810*/  @!P6 IADD3 R14, P5, R148, R14, RZ ;  /* 0x0000000e940ee210 */ /* 0x001fca0007fbe0ff */
[----:B------:R-:W-:Y:S01]  /*5e820*/  @!P6 IMAD.X R15, R149, 0x1, R15, P5 ;  /* 0x00000001950fe824 */ /* 0x000fe200028e060f */
[----:B------:R-:W-:Y:S02]  /*5e830*/  ISETP.LT.OR P5, PT, R28, 0x141, !P0 ;  /* 0x000001411c00780c */ /* 0x000fe400047a1670 */
[----:B------:R-:W-:-:S11]  /*5e840*/  PRMT R16, RZ, 0x7610, R16 ;  /* 0x00007610ff107816 */ /* 0x000fd60000000010 */
        /* <DEDUP_REMOVED lines=8> */
[----:B-1----:R-:W-:-:S05]  /*5e8d0*/  F2FP.SATFINITE.E4M3.F32.PACK_AB_MERGE_C R17, RZ, R16, RZ ;  /* 0x00000010ff11723e */ /* 0x002fca00048070ff */
[----:B------:R0:W-:Y:S02]  /*5e8e0*/  @!P5 STG.E.U8 desc[UR30][R14.64+0x140], R17 ;  /* 0x000140110e00d986 */ /* 0x0001e4000c10111e */
[----:B0-----:R-:W0:Y:S01]  /*5e8f0*/  @!P6 LDC.64 R14, c[0x0][0x5c0] ;  /* 0x00017000ff0eeb82 */ /* 0x001e220000000a00 */
[----:B------:R-:W-:Y:S02]  /*5e900*/  PRMT R16, RZ, 0x7610, R16 ;  /* 0x00007610ff107816 */ /* 0x000fe40000000010 */
[----:B0-----:R-:W-:-:S05]  /*5e910*/  @!P6 IADD3 R14, P5, R146, R14, RZ ;  /* 0x0000000e920ee210 */ /* 0x001fca0007fbe0ff */
[----:B------:R-:W-:Y:S01]  /*5e920*/  @!P6 IMAD.X R15, R147, 0x1, R15, P5 ;  /* 0x00000001930fe824 */ /* 0x000fe200028e060f */
[----:B------:R-:W-:-:S13]  /*5e930*/  ISETP.LT.OR P5, PT, R28, 0x142, !P0 ;  /* 0x000001421c00780c */ /* 0x000fda00047a1670 */
        /* <DEDUP_REMOVED lines=10> */
[----:B------:R0:W-:Y:S04]  /*5e9e0*/  @!P5 STG.E.U8 desc[UR30][R14.64+0x141], R17 ;  /* 0x000141110e00d986 */ /* 0x0001e8000c10111e */
        /* <DEDUP_REMOVED lines=10> */
[----:B------:R-:W-:Y:S04]  /*5ea90*/  @!P6 STG.E.U8 desc[UR30][R68.64+0x148], R19 ;  /* 0x000148134400e986 */ /* 0x000fe8000c10111e */
[----:B------:R-:W3:Y:S01]  /*5eaa0*/  @!P5 LDG.E.U8 R16, desc[UR30][R20.64+0x149] ;  /* 0x0001491e1410d981 */ /* 0x000ee2000c1e1100 */
[----:B------:R-:W-:-:S13]  /*5eab0*/  ISETP.LT.OR P6, PT, R28, 0x149, !P0 ;  /* 0x000001491c00780c */ /* 0x000fda00047c1670 */
[----:B0-----:R-:W0:Y:S01]  /*5eac0*/  @!P6 LDC.64 R14, c[0x0][0x5c0] ;  /* 0x00017000ff0eeb82 */ /* 0x001e220000000a00 */
[----:B---3--:R-:W-:-:S04]  /*5ead0*/  LOP3.LUT R16, R16, 0xff, RZ, 0xc0, !PT ;  /* 0x000000ff10107812 */ /* 0x008fc800078ec0ff */
[----:B------:R-:W-:-:S05]  /*5eae0*/  F2FP.F16.E4M3.UNPACK_B R16, R16 ;  /* 0x00000010ff10723e */ /* 0x000fca00020006ff */
[----:B------:R-:W-:-:S05]  /*5eaf0*/  HADD2.F32 R16, -RZ, R16.H0_H0 ;  /* 0x20000010ff107230 */ /* 0x000fca0000004100 */
[----:B------:R-:W-:-:S04]  /*5eb00*/  FMUL R16, R16, UR26 ;  /* 0x0000001a10107c20 */ /* 0x000fc80008400000 */
[----:B------:R-:W-:Y:S02]  /*5eb10*/  FFMA R16, R154, UR27, R16 ;  /* 0x0000001b9a107c23 */ /* 0x000fe40008000010 */
[----:B------:R-:W3:Y:S03]  /*5eb20*/  LDL.LU R154, [R1+0x12a0] ;  /* 0x0012a000019a7983 */ /* 0x000ee60000300800 */
[----:B------:R-:W-:-:S05]  /*5eb30*/  F2FP.SATFINITE.E4M3.F32.PACK_AB_MERGE_C R17, RZ, R16, RZ ;  /* 0x00000010ff11723e */ /* 0x000fca00048070ff */
[----:B------:R1:W-:Y:S01]  /*5eb40*/  @!P5 STG.E.U8 desc[UR30][R62.64+0x149], R17 ;  /* 0x000149113e00d986 */ /* 0x0003e2000c10111e */
[----:B0-----:R-:W-:-:S05]  /*5eb50*/  @!P6 IADD3 R14, P5, R144, R14, RZ ;  /* 0x0000000e900ee210 */ /* 0x001fca0007fbe0ff */
[----:B------:R-:W-:Y:S01]  /*5eb60*/  @!P6 IMAD.X R15, R145, 0x1, R15, P5 ;  /* 0x00000001910fe824 */ /* 0x000fe200028e060f */
[----:B------:R-:W-:Y:S02]  /*5eb70*/  ISETP.LT.OR P5, PT, R28, 0x149, !P0 ;  /* 0x000001491c00780c */ /* 0x000fe400047a1670 */
[----:B------:R-:W-:-:S11]  /*5eb80*/  PRMT R16, RZ, 0x7610, R16 ;  /* 0x00007610ff107816 */ /* 0x000fd60000000010 */
        /* <DEDUP_REMOVED lines=8> */
[----:B-1----:R-:W-:-:S05]  /*5ec10*/  F2FP.SATFINITE.E4M3.F32.PACK_AB_MERGE_C R17, RZ, R16, RZ ;  /* 0x00000010ff11723e */ /* 0x002fca00048070ff */
[----:B------:R0:W-:Y:S02]  /*5ec20*/  @!P5 STG.E.U8 desc[UR30][R14.64+0x148], R17 ;  /* 0x000148110e00d986 */ /* 0x0001e4000c10111e */
[----:B0-----:R-:W0:Y:S01]  /*5ec30*/  @!P6 LDC.64 R14, c[0x0][0x5c0] ;  /* 0x00017000ff0eeb82 */ /* 0x001e220000000a00 */
[----:B------:R-:W-:Y:S02]  /*5ec40*/  PRMT R16, RZ, 0x7610, R16 ;  /* 0x00007610ff107816 */ /* 0x000fe40000000010 */
[----:B0-----:R-:W-:-:S05]  /*5ec50*/  @!P6 IADD3 R14, P5, R141, R14, RZ ;  /* 0x0000000e8d0ee210 */ /* 0x001fca0007fbe0ff */
[----:B------:R-:W-:Y:S01]  /*5ec60*/  @!P6 IMAD.X R15, R143, 0x1, R15, P5 ;  /* 0x000000018f0fe824 */ /* 0x000fe200028e060f */
[----:B------:R-:W-:-:S13]  /*5ec70*/  ISETP.LT.OR P5, PT, R28, 0x14a, !P0 ;  /* 0x0000014a1c00780c */ /* 0x000fda00047a1670 */
        /* <DEDUP_REMOVED lines=24> */
[----:B0-----:R-:W0:Y:S01]  /*5ee00*/  @!P6 LDC.64 R14, c[0x0][0x5c0] ;  /* 0x00017000ff0eeb82 */ /* 0x001e220000000a00 */
        /* <DEDUP_REMOVED lines=8> */
[----:B0-----:R-:W-:-:S05]  /*5ee90*/  @!P6 IADD3 R14, P5, R138, R14, RZ ;  /* 0x0000000e8a0ee210 */ /* 0x001fca0007fbe0ff */
        /* <DEDUP_REMOVED lines=11> */
[----:B-1----:R-:W-:-:S05]  /*5ef50*/  F2FP.SATFINITE.E4M3.F32.PACK_AB_MERGE_C R17, RZ, R16, RZ ;  /* 0x00000010ff11723e */ /* 0x002fca00048070ff */
        /* <DEDUP_REMOVED lines=155> */
[----:B-1----:R-:W-:Y:S02]  /*5f910*/  F2FP.SATFINITE.E4M3.F32.PACK_AB_MERGE_C R17, RZ, R16, RZ ;  /* 0x00000010ff11723e */ /* 0x002fe400048070ff */
[----:B------:R-:W-:-:S03]  /*5f920*/  PRMT R16, RZ, 0x7610, R16 ;  /* 0x00007610ff107816 */ /* 0x000fc60000000010 */
[----:B------:R0:W-:Y:S04]  /*5f930*/  @!P5 STG.E.U8 desc[UR30][R14.64+0x168], R17 ;  /* 0x000168110e00d986 */ /* 0x0001e8000c10111e */
[----:B------:R-:W3:Y:S01]  /*5f940*/  @!P6 LDG.E.U8 R16, desc[UR30][R22.64+0x169] ;  /* 0x0001691e1610e981 */ /* 0x000ee2000c1e1100 */
[----:B0-----:R-:W0:Y:S02]  /*5f950*/  @!P6 LDC.64 R14, c[0x0][0x5c0] ;  /* 0x00017000ff0eeb82 */ /* 0x001e240000000a00 */
[----:B0-----:R-:W-:-:S05]  /*5f960*/  @!P6 IADD3 R14, P5, R66, R14, RZ ;  /* 0x0000000e420ee210 */ /* 0x001fca0007fbe0ff */
[----:B------:R-:W-:Y:S01]  /*5f970*/  @!P6 IMAD.X R15, R67, 0x1, R15, P5 ;  /* 0x00000001430fe824 */ /* 0x000fe200028e060f */
[----:B------:R-:W-:Y:S02]  /*5f980*/  ISETP.LT.OR P5, PT, R28, 0x171, !P1 ;  /* 0x000001711c00780c */ /* 0x000fe40004fa1670 */
[----:B---3--:R-:W-:-:S04]  /*5f990*/  LOP3.LUT R16, R16, 0xff, RZ, 0xc0, !PT ;  /* 0x000000ff10107812 */ /* 0x008fc800078ec0ff */
[----:B------:R-:W-:-:S05]  /*5f9a0*/  F2FP.F16.E4M3.UNPACK_B R16, R16 ;  /* 0x00000010ff10723e */ /* 0x000fca00020006ff */
[----:B------:R-:W-:-:S05]  /*5f9b0*/  HADD2.F32 R16, -RZ, R16.H0_H0 ;  /* 0x20000010ff107230 */ /* 0x000fca0000004100 */
[----:B------:R-:W-:-:S04]  /*5f9c0*/  FMUL R16, R16, UR26 ;  /* 0x0000001a10107c20 */ /* 0x000fc80008400000 */
[----:B------:R-:W-:Y:S01]  /*5f9d0*/  FFMA R16, R154, UR27, R16 ;  /* 0x0000001b9a107c23 */ /* 0x000fe20008000010 */
[----:B------:R-:W-:Y:S02]  /*5f9e0*/  LOP3.LUT P4, RZ, R10, 0x4000000, RZ, 0xc0, !PT ;  /* 0x040000000aff7812 */ /* 0x000fe4000788c0ff */
[----:B------:R-:W-:Y:S01]  /*5f9f0*/  PRMT R18, RZ, 0x7610, R18 ;  /* 0x00007610ff127816 */ /* 0x000fe20000000012 */
[----:B------:R-:W3:Y:S01]  /*5fa00*/  LDL.LU R154, [R1+0x12e8] ;  /* 0x0012e800019a7983 */ /* 0x000ee20000300800 */
[----:B------:R-:W-:Y:S02]  /*5fa10*/  F2FP.SATFINITE.E4M3.F32.PACK_AB_MERGE_C R17, RZ, R16, RZ ;  /* 0x00000010ff11723e */ /* 0x000fe400048070ff */
[----:B------:R-:W-:-:S03]  /*5fa20*/  PRMT R16, RZ, 0x7610, R16 ;  /* 0x00007610ff107816 */ /* 0x000fc60000000010 */
[----:B------:R0:W-:Y:S04]  /*5fa30*/  @!P6 STG.E.U8 desc[UR30][R14.64+0x169], R17 ;  /* 0x000169110e00e986 */ /* 0x0001e8000c10111e */
[----:B------:R-:W2:Y:S01]  /*5fa40*/  @!P5 LDG.E.U8 R16, desc[UR30][R20.64+0x170] ;  /* 0x0001701e1410d981 */ /* 0x000ea2000c1e1100 */
[----:B------:R-:W-:Y:S01]  /*5fa50*/  ISETP.LT.OR P6, PT, R28, 0x172, !P1 ;  /* 0x000001721c00780c */ /* 0x000fe20004fc1670 */
[----:B0-----:R-:W0:Y:S01]  /*5fa60*/  @!P4 LDC.64 R14, c[0x0][0x5c0] ;  /* 0x00017000ff0ecb82 */ /* 0x001e220000000a00 */
        /* <DEDUP_REMOVED lines=17> */
[----:B------:R-:W-:Y:S04]  /*5fb80*/  @!P6 STG.E.U8 desc[UR30][R42.64+0x171], R27 ;  /* 0x0001711b2a00e986 */ /* 0x000fe8000c10111e */
[----:B------:R-:W3:Y:S01]  /*5fb90*/  @!P4 LDG.E.U8 R18, desc[UR30][R22.64+0x170] ;  /* 0x0001701e1612c981 */ /* 0x000ee2000c1e1100 */
[----:B0-----:R-:W-:-:S05]  /*5fba0*/  @!P4 IADD3 R16, P5, R64, R14, RZ ;  /* 0x0000000e4010c210 */ /* 0x001fca0007fbe0ff */
[----:B------:R-:W-:Y:S02]  /*5fbb0*/  @!P4 IMAD.X R17, R65, 0x1, R15, P5 ;  /* 0x000000014111c824 */ /* 0x000fe400028e060f */
[----:B------:R-:W0:Y:S01]  /*5fbc0*/  @!P2 LDC.64 R14, c[0x0][0x5c0] ;  /* 0x00017000ff0eab82 */ /* 0x000e220000000a00 */
[----:B---3--:R-:W-:-:S04]  /*5fbd0*/  LOP3.LUT R18, R18, 0xff, RZ, 0xc0, !PT ;  /* 0x000000ff12127812 */ /* 0x008fc800078ec0ff */
[----:B------:R-:W-:-:S05]  /*5fbe0*/  F2FP.F16.E4M3.UNPACK_B R18, R18 ;  /* 0x00000012ff12723e */ /* 0x000fca00020006ff */
[----:B------:R-:W-:-:S05]  /*5fbf0*/  HADD2.F32 R18, -RZ, R18.H0_H0 ;  /* 0x20000012ff127230 */ /* 0x000fca0000004100 */
[----:B------:R-:W-:-:S04]  /*5fc00*/  FMUL R18, R18, UR26 ;  /* 0x0000001a12127c20 */ /* 0x000fc80008400000 */
[----:B------:R-:W-:Y:S01]  /*5fc10*/  FFMA R18, R154, UR27, R18 ;  /* 0x0000001b9a127c23 */ /* 0x000fe20008000012 */
[----:B------:R-:W-:Y:S02]  /*5fc20*/  ISETP.LT.OR P6, PT, R28, 0x179, !P1 ;  /* 0x000001791c00780c */ /* 0x000fe40004fc1670 */
[----:B0-----:R-:W-:Y:S01]  /*5fc30*/  @!P2 IADD3 R14, P5, R38, R14, RZ ;  /* 0x0000000e260ea210 */ /* 0x001fe20007fbe0ff */
[----:B------:R-:W3:Y:S01]  /*5fc40*/  LDL.LU R154, [R1+0x12f4] ;  /* 0x0012f400019a7983 */ /* 0x000ee20000300800 */
[----:B-1----:R-:W-:Y:S02]  /*5fc50*/  F2FP.SATFINITE.E4M3.F32.PACK_AB_MERGE_C R19, RZ, R18, RZ ;  /* 0x00000012ff13723e */ /* 0x002fe400048070ff */
[----:B------:R-:W-:-:S03]  /*5fc60*/  PRMT R18, RZ, 0x7610, R18 ;  /* 0x00007610ff127816 */ /* 0x000fc60000000012 */
[----:B------:R0:W-:Y:S04]  /*5fc70*/  @!P4 STG.E.U8 desc[UR30][R16.64+0x170], R19 ;  /* 0x000170131000c986 */ /* 0x0001e8000c10111e */
[----:B------:R-:W2:Y:S01]  /*5fc80*/  @!P2 LDG.E.U8 R18, desc[UR30][R22.64+0x171] ;  /* 0x0001711e1612a981 */ /* 0x000ea2000c1e1100 */
[----:B------:R-:W-:Y:S01]  /*5fc90*/  @!P2 IMAD.X R15, R39, 0x1, R15, P5 ;  /* 0x00000001270fa824 */ /* 0x000fe200028e060f */
[----:B--2---:R-:W-:-:S04]  /*5fca0*/  LOP3.LUT R18, R18, 0xff, RZ, 0xc0, !PT ;  /* 0x000000ff12127812 */ /* 0x004fc800078ec0ff */
[----:B------:R-:W-:-:S05]  /*5fcb0*/  F2FP.F16.E4M3.UNPACK_B R18, R18 ;  /* 0x00000012ff12723e */ /* 0x000fca00020006ff */
[----:B------:R-:W-:-:S05]  /*5fcc0*/  HADD2.F32 R18, -RZ, R18.H0_H0 ;  /* 0x20000012ff127230 */ /* 0x000fca0000004100 */
[----:B------:R-:W-:-:S04]  /*5fcd0*/  FMUL R18, R18, UR26 ;  /* 0x0000001a12127c20 */ /* 0x000fc80008400000 */
[----:B------:R-:W-:Y:S01]  /*5fce0*/  FFMA R18, R155, UR27, R18 ;  /* 0x0000001b9b127c23 */ /* 0x000fe20008000012 */
[----:B0-----:R-:W-:Y:S01]  /*5fcf0*/  PRMT R16, RZ, 0x7610, R16 ;  /* 0x00007610ff107816 */ /* 0x001fe20000000010 */
[----:B------:R-:W2:Y:S03]  /*5fd00*/  LDL.LU R155, [R1+0x12f8] ;  /* 0x0012f800019b7983 */ /* 0x000ea60000300800 */
[----:B------:R-:W-:Y:S02]  /*5fd10*/  F2FP.SATFINITE.E4M3.F32.PACK_AB_MERGE_C R27, RZ, R18, RZ ;  /* 0x00000012ff1b723e */ /* 0x000fe400048070ff */
[----:B------:R-:W-:-:S03]  /*5fd20*/  PRMT R18, RZ, 0x7610, R18 ;  /* 0x00007610ff127816 */ /* 0x000fc60000000012 */
[----:B------:R0:W-:Y:S04]  /*5fd30*/  @!P2 STG.E.U8 desc[UR30][R14.64+0x171], R27 ;  /* 0x0001711b0e00a986 */ /* 0x0001e8000c10111e */
[----:B------:R-:W4:Y:S01]  /*5fd40*/  @!P6 LDG.E.U8 R18, desc[UR30][R20.64+0x178] ;  /* 0x0001781e1412e981 */ /* 0x000f22000c1e1100 */
[----:B------:R-:W-:-:S13]  /*5fd50*/  ISETP.LT.OR P2, PT, R28, 0x17a, !P1 ;  /* 0x0000017a1c00780c */ /* 0x000fda0004f41670 */
[----:B0-----:R-:W0:Y:S01]  /*5fd60*/  @!P2 LDC.64 R14, c[0x0][0x5c0] ;  /* 0x00017000ff0eab82 */ /* 0x001e220000000a00 */
        /* <DEDUP_REMOVED lines=8> */
[----:B0-----:R-:W-:-:S04]  /*5fdf0*/  @!P2 IADD3 R14, P1, P4, R24, UR13, R14 ;  /* 0x0000000d180eac10 */ /* 0x001fc8000fc3e00e */
[----:B------:R-:W-:Y:S02]  /*5fe00*/  @!P2 IADD3.X R15, R29, UR12, R15, P1, P4 ;  /* 0x0000000c1d0fac10 */ /* 0x000fe40008fe840f */
[----:B------:R-:W-:Y:S02]  /*5fe10*/  ISETP.LT.OR P1, PT, R28, 0x179, !P0 ;  /* 0x000001791c00780c */ /* 0x000fe40004721670 */
[----:B----4-:R-:W-:-:S04]  /*5fe20*/  LOP3.LUT R16, R16, 0xff, RZ, 0xc0, !PT ;  /* 0x000000ff10107812 */ /* 0x010fc800078ec0ff */
[----:B------:R-:W-:-:S05]  /*5fe30*/  F2FP.F16.E4M3.UNPACK_B R16, R16 ;  /* 0x00000010ff10723e */ /* 0x000fca00020006ff */
[----:B------:R-:W-:-:S05]  /*5fe40*/  HADD2.F32 R16, -RZ, R16.H0_H0 ;  /* 0x20000010ff107230 */ /* 0x000fca0000004100 */
[----:B------:R-:W-:-:S04]  /*5fe50*/  FMUL R16, R16, UR26 ;  /* 0x0000001a10107c20 */ /* 0x000fc80008400000 */
[----:B---3--:R-:W-:Y:S01]  /*5fe60*/  FFMA R16, R154, UR27, R16 ;  /* 0x0000001b9a107c23 */ /* 0x008fe20008000010 */
[----:B------:R-:W-:Y:S02]  /*5fe70*/  IMAD.U32 R19, RZ, RZ, UR11 ;  /* 0x0000000bff137e24 */ /* 0x000fe4000f8e00ff */
[----:B------:R-:W-:Y:S01]  /*5fe80*/  IMAD.U32 R18, RZ, RZ, UR10 ;  /* 0x0000000aff127e24 */ /* 0x000fe2000f8e00ff */
[----:B------:R-:W-:Y:S01]  /*5fe90*/  ISETP.LT.OR P0, PT, R28, 0x17a, !P0 ;  /* 0x0000017a1c00780c */ /* 0x000fe20004701670 */
[----:B------:R-:W3:Y:S01]  /*5fea0*/  LDL.LU R154, [R1+0x12fc] ;  /* 0x0012fc00019a7983 */ /* 0x000ee20000300800 */
[----:B-1----:R-:W-:Y:S02]  /*5feb0*/  F2FP.SATFINITE.E4M3.F32.PACK_AB_MERGE_C R17, RZ, R16, RZ ;  /* 0x00000010ff11723e */ /* 0x002fe400048070ff */
[----:B------:R-:W-:-:S03]  /*5fec0*/  PRMT R16, RZ, 0x7610, R16 ;  /* 0x00007610ff107816 */ /* 0x000fc60000000010 */
[----:B------:R0:W-:Y:S04]  /*5fed0*/  @!P2 STG.E.U8 desc[UR30][R14.64+0x179], R17 ;  /* 0x000179110e00a986 */ /* 0x0001e8000c10111e */
[----:B------:R-:W4:Y:S01]  /*5fee0*/  @!P1 LDG.E.U8 R16, desc[UR30][R22.64+0x178] ;  /* 0x0001781e16109981 */ /* 0x000f22000c1e1100 */
[----:B0-----:R-:W0:Y:S01]  /*5fef0*/  @!P1 LDC.64 R14, c[0x0][0x5c0] ;  /* 0x00017000ff0e9b82 */ /* 0x001e220000000a00 */
[----:B------:R-:W-:-:S04]  /*5ff00*/  @!P1 IADD3 R19, P2, P4, R19, UR13, R24 ;  /* 0x0000000d13139c10 */ /* 0x000fc8000fc5e018 */
[----:B------:R-:W-:Y:S02]  /*5ff10*/  @!P1 IADD3.X R18, R18, UR12, R29, P2, P4 ;  /* 0x0000000c12129c10 */ /* 0x000fe400097e841d */
[----:B0-----:R-:W-:-:S05]  /*5ff20*/  @!P1 IADD3 R14, P2, R19, R14, RZ ;  /* 0x0000000e130e9210 */ /* 0x001fca0007f5e0ff */
[----:B------:R-:W-:Y:S01]  /*5ff30*/  @!P1 IMAD.X R15, R18, 0x1, R15, P2 ;  /* 0x00000001120f9824 */ /* 0x000fe200010e060f */
[----:B----4-:R-:W-:-:S04]  /*5ff40*/  LOP3.LUT R16, R16, 0xff, RZ, 0xc0, !PT ;  /* 0x000000ff10107812 */ /* 0x010fc800078ec0ff */
[----:B------:R-:W-:-:S05]  /*5ff50*/  F2FP.F16.E4M3.UNPACK_B R16, R16 ;  /* 0x00000010ff10723e */ /* 0x000fca00020006ff */
[----:B------:R-:W-:-:S05]  /*5ff60*/  HADD2.F32 R16, -RZ, R16.H0_H0 ;  /* 0x20000010ff107230 */ /* 0x000fca0000004100 */
[----:B------:R-:W-:-:S04]  /*5ff70*/  FMUL R16, R16, UR26 ;  /* 0x0000001a10107c20 */ /* 0x000fc80008400000 */
[----:B--2---:R-:W-:Y:S01]  /*5ff80*/  FFMA R16, R155, UR27, R16 ;  /* 0x0000001b9b107c23 */ /* 0x004fe20008000010 */
[----:B------:R-:W-:Y:S01]  /*5ff90*/  IMAD.U32 R19, RZ, RZ, UR11 ;  /* 0x0000000bff137e24 */ /* 0x000fe2000f8e00ff */
[----:B------:R-:W-:Y:S01]  /*5ffa0*/  LOP3.LUT P3, RZ, R10, 0x400000, RZ, 0xc0, !PT ;  /* 0x004000000aff7812 */ /* 0x000fe2000786c0ff */
[----:B------:R-:W-:Y:S01]  /*5ffb0*/  IMAD.U32 R18, RZ, RZ, UR10 ;  /* 0x0000000aff127e24 */ /* 0x000fe2000f8e00ff */
[----:B------:R-:W2:Y:S01]  /*5ffc0*/  LDL.LU R155, [R1+0x1300] ;  /* 0x00130000019b7983 */ /* 0x000ea20000300800 */
[----:B------:R-:W-:Y:S02]  /*5ffd0*/  F2FP.SATFINITE.E4M3.F32.PACK_AB_MERGE_C R17, RZ, R16, RZ ;  /* 0x00000010ff11723e */ /* 0x000fe400048070ff */
[----:B------:R-:W-:-:S03]  /*5ffe0*/  PRMT R16, RZ, 0x7610, R16 ;  /* 0x00007610ff107816 */ /* 0x000fc60000000010 */
[----:B------:R0:W-:Y:S04]  /*5fff0*/  @!P1 STG.E.U8 desc[UR30][R14.64+0x178], R17 ;  /* 0x000178110e009986 */ /* 0x0001e8000c10111e */
[----:B------:R-:W4:Y:S01]  /*60000*/  @!P0 LDG.E.U8 R16, desc[UR30][R22.64+0x179] ;  /* 0x0001791e16108981 */ /* 0x000f22000c1e1100 */
[----:B0-----:R-:W0:Y:S01]  /*60010*/  @!P0 LDC.64 R14, c[0x0][0x5c0] ;  /* 0x00017000ff0e8b82 */ /* 0x001e220000000a00 */
[----:B------:R-:W-:Y:S02]  /*60020*/  @!P0 IADD3 R19, P2, P4, R19, UR13, R24 ;  /* 0x0000000d13138c10 */ /* 0x000fe4000fc5e018 */
[----:B------:R-:W-:Y:S02]  /*60030*/  ISETP.LT.OR P1, PT, R28, 0xc1, !P3 ;  /* 0x000000c11c00780c */ /* 0x000fe40005f21670 */
[----:B------:R-:W-:-:S02]  /*60040*/  @!P0 IADD3.X R18, R18, UR12, R29, P2, P4 ;  /* 0x0000000c12128c10 */ /* 0x000fc400097e841d */
[----:B0-----:R-:W-:-:S05]  /*60050*/  @!P0 IADD3 R14, P2, R19, R14, RZ ;  /* 0x0000000e130e8210 */ /* 0x001fca0007f5e0ff */
[----:B------:R-:W-:Y:S01]  /*60060*/  @!P0 IMAD.X R15, R18, 0x1, R15, P2 ;  /* 0x00000001120f8824 */ /* 0x000fe200010e060f */
[----:B----4-:R-:W-:-:S04]  /*60070*/  LOP3.LUT R16, R16, 0xff, RZ, 0xc0, !PT ;  /* 0x000000ff10107812 */ /* 0x010fc800078ec0ff */
[----:B------:R-:W-:-:S05]  /*60080*/  F2FP.F16.E4M3.UNPACK_B R16, R16 ;  /* 0x00000010ff10723e */ /* 0x000fca00020006ff */
[----:B------:R-:W-:-:S05]  /*60090*/  HADD2.F32 R16, -RZ, R16.H0_H0 ;  /* 0x20000010ff107230 */ /* 0x000fca0000004100 */
[----:B------:R-:W-:-:S04]  /*600a0*/  FMUL R16, R16, UR26 ;  /* 0x0000001a10107c20 */ /* 0x000fc80008400000 */
[----:B---3--:R-:W-:Y:S01]  /*600b0*/  FFMA R16, R154, UR27, R16 ;  /* 0x0000001b9a107c23 */ /* 0x008fe20008000010 */
[----:B------:R-:W-:Y:S01]  /*600c0*/  @!P1 IMAD.MOV.U32 R17, RZ, RZ, R29 ;  /* 0x000000ffff119224 */ /* 0x000fe200078e001d */
[----:B------:R-:W3:Y:S03]  /*600d0*/  LDL.LU R154, [R1+0x1304] ;  /* 0x00130400019a7983 */ /* 0x000ee60000300800 */
[----:B------:R-:W-:Y:S02]  /*600e0*/  F2FP.SATFINITE.E4M3.F32.PACK_AB_MERGE_C R19, RZ, R16, RZ ;  /* 0x00000010ff13723e */ /* 0x000fe400048070ff */
[----:B------:R-:W-:-:S03]  /*600f0*/  PRMT R16, RZ, 0x7610, R16 ;  /* 0x00007610ff107816 */ /* 0x000fc60000000010 */
[----:B------:R0:W-:Y:S04]  /*60100*/  @!P0 STG.E.U8 desc[UR30][R14.64+0x179], R19 ;  /* 0x000179130e008986 */ /* 0x0001e8000c10111e */
[----:B------:R-:W4:Y:S01]  /*60110*/  @!P1 LDG.E.U8 R16, desc[UR30][R32.64+0xc0] ;  /* 0x0000c01e20109981 */ /* 0x000f22000c1e1100 */
[----:B0-----:R-:W0:Y:S01]  /*60120*/  @!P1 LDC.64 R14, c[0x0][0x5c0] ;  /* 0x00017000ff0e9b82 */ /* 0x001e220000000a00 */
[----:B------:R-:W-:Y:S01]  /*60130*/  ISETP.LT.OR P0, PT, R28, 0xc2, !P3 ;  /* 0x000000c21c00780c */ /* 0x000fe20005f01670 */
[----:B------:R-:W-:Y:S01]  /*60140*/  @!P1 IMAD R19, R13, 0x180, RZ ;  /* 0x000001800d139824 */ /* 0x000fe200078e02ff */
[----:B----4-:R-:W-:-:S04]  /*60150*/  LOP3.LUT R16, R16, 0xff, RZ, 0xc0, !PT ;  /* 0x000000ff10107812 */ /* 0x010fc800078ec0ff */
[----:B------:R-:W-:-:S05]  /*60160*/  F2FP.F16.E4M3.UNPACK_B R16, R16 ;  /* 0x00000010ff10723e */ /* 0x000fca00020006ff */
[----:B------:R-:W-:-:S05]  /*60170*/  HADD2.F32 R16, -RZ, R16.H0_H0 ;  /* 0x20000010ff107230 */ /* 0x000fca0000004100 */
[----:B------:R-:W-:Y:S01]  /*60180*/  FMUL R18, R16, UR26 ;  /* 0x0000001a10127c20 */ /* 0x000fe20008400000 */
[----:B------:R-:W-:-:S04]  /*60190*/  @!P1 IMAD.MOV.U32 R16, RZ, RZ, R24 ;  /* 0x000000ffff109224 */ /* 0x000fc800078e0018 */
[----:B------:R-:W-:-:S04]  /*601a0*/  @!P1 IMAD.WIDE.U32 R16, R12, 0x180, R16 ;  /* 0x000001800c109825 */ /* 0x000fc800078e0010 */
[----:B--2---:R-:W-:Y:S01]  /*601b0*/  FFMA R18, R155, UR27, R18 ;  /* 0x0000001b9b127c23 */ /* 0x004fe20008000012 */
[----:B------:R-:W-:Y:S02]  /*601c0*/  ISETP.GE.AND P6, PT, R11, 0x189, PT ;  /* 0x000001890b00780c */ /* 0x000fe40003fc6270 */
[----:B0-----:R-:W-:Y:S02]  /*601d0*/  @!P1 IADD3 R14, P2, R16, R14, RZ ;  /* 0x0000000e100e9210 */ /* 0x001fe40007f5e0ff */
[----:B------:R-:W-:Y:S01]  /*601e0*/  PRMT R16, RZ, 0x7610, R16 ;  /* 0x00007610ff107816 */ /* 0x000fe20000000010 */
[----:B------:R-:W2:Y:S01]  /*601f0*/  LDL.LU R155, [R1+0x1308] ;  /* 0x00130800019b7983 */ /* 0x000ea20000300800 */
[----:B------:R-:W-:Y:S01]  /*60200*/  @!P0 IMAD R11, R13, 0x180, RZ ;  /* 0x000001800d0b8824 */ /* 0x000fe200078e02ff */
[----:B------:R-:W-:Y:S02]  /*60210*/  @!P1 IADD3.X R15, R15, R17, R19, P2, !PT ;  /* 0x000000110f0f9210 */ /* 0x000fe400017fe413 */
[----:B------:R-:W-:Y:S01]  /*60220*/  F2FP.SATFINITE.E4M3.F32.PACK_AB_MERGE_C R19, RZ, R18, RZ ;  /* 0x00000012ff13723e */ /* 0x000fe200048070ff */
[----:B------:R-:W4:Y:S04]  /*60230*/  LDL.LU R157, [R1+0x130c] ;  /* 0x00130c00019d7983 */ /* 0x000f280000300800 */
[----:B------:R0:W-:Y:S04]  /*60240*/  @!P1 STG.E.U8 desc[UR30][R14.64+0xc0], R19 ;  /* 0x0000c0130e009986 */ /* 0x0001e8000c10111e */
[----:B------:R-:W3:Y:S01]  /*60250*/  @!P0 LDG.E.U8 R16, desc[UR30][R32.64+0xc1] ;  /* 0x0000c11e20108981 */ /* 0x000ee2000c1e1100 */
[----:B0-----:R-:W0:Y:S01]  /*60260*/  @!P0 LDC.64 R14, c[0x0][0x5c0] ;  /* 0x00017000ff0e8b82 */ /* 0x001e220000000a00 */
[----:B------:R-:W-:Y:S01]  /*60270*/  @!P0 IMAD.MOV.U32 R17, RZ, RZ, R29 ;  /* 0x000000ffff118224 */ /* 0x000fe200078e001d */
[----:B------:R-:W-:-:S02]  /*60280*/  ISETP.LT.OR P1, PT, R28, 0xc1, !P6 ;  /* 0x000000c11c00780c */ /* 0x000fc40007721670 */
[----:B---3--:R-:W-:-:S04]  /*60290*/  LOP3.LUT R16, R16, 0xff, RZ, 0xc0, !PT ;  /* 0x000000ff10107812 */ /* 0x008fc800078ec0ff */
[----:B------:R-:W-:-:S05]  /*602a0*/  F2FP.F16.E4M3.UNPACK_B R16, R16 ;  /* 0x00000010ff10723e */ /* 0x000fca00020006ff */
[----:B------:R-:W-:-:S05]  /*602b0*/  HADD2.F32 R16, -RZ, R16.H0_H0 ;  /* 0x20000010ff107230 */ /* 0x000fca0000004100 */
[----:B------:R-:W-:Y:S01]  /*602c0*/  FMUL R18, R16, UR26 ;  /* 0x0000001a10127c20 */ /* 0x000fe20008400000 */
[----:B------:R-:W-:-:S04]  /*602d0*/  @!P0 IMAD.MOV.U32 R16, RZ, RZ, R24 ;  /* 0x000000ffff108224 */ /* 0x000fc800078e0018 */
[----:B------:R-:W-:-:S04]  /*602e0*/  @!P0 IMAD.WIDE.U32 R16, R12, 0x180, R16 ;  /* 0x000001800c108825 */ /* 0x000fc800078e0010 */
[----:B------:R-:W-:Y:S01]  /*602f0*/  FFMA R18, R154, UR27, R18 ;  /* 0x0000001b9a127c23 */ /* 0x000fe20008000012 */
[----:B0-----:R-:W-:-:S04]  /*60300*/  @!P0 IADD3 R14, P2, R16, R14, RZ ;  /* 0x0000000e100e8210 */ /* 0x001fc80007f5e0ff */
[----:B------:R-:W-:Y:S02]  /*60310*/  F2FP.SATFINITE.E4M3.F32.PACK_AB_MERGE_C R19, RZ, R18, RZ ;  /* 0x00000012ff13723e */ /* 0x000fe400048070ff */
[--C-:B------:R-:W-:Y:S02]  /*60320*/  @!P0 IADD3.X R15, R15, R17, R11.reuse, P2, !PT ;  /* 0x000000110f0f8210 */ /* 0x100fe400017fe40b */
[----:B------:R-:W-:Y:S01]  /*60330*/  PRMT R11, RZ, 0x7610, R11 ;  /* 0x00007610ff0b7816 */ /* 0x000fe2000000000b */
[----:B------:R-:W0:Y:S02]  /*60340*/  @!P1 LDC.64 R16, c[0x0][0x5c0] ;  /* 0x00017000ff109b82 */ /* 0x000e240000000a00 */
[----:B------:R1:W-:Y:S04]  /*60350*/  @!P0 STG.E.U8 desc[UR30][R14.64+0xc1], R19 ;  /* 0x0000c1130e008986 */ /* 0x0003e8000c10111e */
[----:B------:R-:W3:Y:S01]  /*60360*/  @!P1 LDG.E.U8 R11, desc[UR30][R34.64+0xc0] ;  /* 0x0000c01e220b9981 */ /* 0x000ee2000c1e1100 */
[----:B------:R-:W-:Y:S01]  /*60370*/  @!P1 IMAD R21, R13, 0x180, RZ ;  /* 0x000001800d159824 */ /* 0x000fe200078e02ff */
[----:B------:R-:W-:Y:S01]  /*60380*/  ISETP.LT.OR P0, PT, R28, 0xc2, !P6 ;  /* 0x000000c21c00780c */ /* 0x000fe20007701670 */
[----:B-1----:R-:W-:-:S02]  /*60390*/  @!P1 IMAD.MOV.U32 R14, RZ, RZ, R24 ;  /* 0x000000ffff0e9224 */ /* 0x002fc400078e0018 */
[----:B------:R-:W-:Y:S02]  /*603a0*/  @!P1 IMAD.MOV.U32 R15, RZ, RZ, R29 ;  /* 0x000000ffff0f9224 */ /* 0x000fe400078e001d */
[----:B------:R-:W-:-:S04]  /*603b0*/  @!P1 IMAD.WIDE.U32 R14, R12, 0x180, R14 ;  /* 0x000001800c0e9825 */ /* 0x000fc800078e000e */
[----:B------:R-:W-:Y:S01]  /*603c0*/  @!P1 IMAD.IADD R18, R15, 0x1, R21 ;  /* 0x000000010f129824 */ /* 0x000fe200078e0215 */
[----:B0-----:R-:W-:-:S04]  /*603d0*/  @!P1 IADD3 R14, P2, P4, R14, UR11, R16 ;  /* 0x0000000b0e0e9c10 */ /* 0x001fc8000fc5e010 */
[----:B------:R-:W-:Y:S02]  /*603e0*/  @!P1 IADD3.X R15, R18, UR10, R17, P2, P4 ;  /* 0x0000000a120f9c10 */ /* 0x000fe400097e8411 */
[----:B------:R-:W0:Y:S01]  /*603f0*/  @!P0 LDC.64 R16, c[0x0][0x5c0] ;  /* 0x00017000ff108b82 */ /* 0x000e220000000a00 */
[----:B---3--:R-:W-:-:S04]  /*60400*/  LOP3.LUT R11, R11, 0xff, RZ, 0xc0, !PT ;  /* 0x000000ff0b0b7812 */ /* 0x008fc800078ec0ff */
[----:B------:R-:W-:-:S05]  /*60410*/  F2FP.F16.E4M3.UNPACK_B R11, R11 ;  /* 0x0000000bff0b723e */ /* 0x000fca00020006ff */
[----:B------:R-:W-:-:S05]  /*60420*/  HADD2.F32 R11, -RZ, R11.H0_H0 ;  /* 0x2000000bff0b7230 */ /* 0x000fca0000004100 */
[----:B------:R-:W-:-:S04]  /*60430*/  FMUL R11, R11, UR26 ;  /* 0x0000001a0b0b7c20 */ /* 0x000fc80008400000 */
[----:B--2---:R-:W-:Y:S01]  /*60440*/  FFMA R11, R155, UR27, R11 ;  /* 0x0000001b9b0b7c23 */ /* 0x004fe2000800000b */
[----:B------:R-:W-:Y:S01]  /*60450*/  @!P0 IMAD R23, R13, 0x180, RZ ;  /* 0x000001800d178824 */ /* 0x000fe200078e02ff */
[----:B------:R-:W2:Y:S04]  /*60460*/  LDL.LU R155, [R1+0x1310] ;  /* 0x00131000019b7983 */ /* 0x000ea80000300800 */
[----:B------:R-:W3:Y:S01]  /*60470*/  LDL.LU R154, [R1+0x1314] ;  /* 0x00131400019a7983 */ /* 0x000ee20000300800 */
[----:B------:R-:W-:Y:S02]  /*60480*/  F2FP.SATFINITE.E4M3.F32.PACK_AB_MERGE_C R21, RZ, R11, RZ ;  /* 0x0000000bff15723e */ /* 0x000fe400048070ff */
[----:B------:R-:W-:-:S03]  /*60490*/  PRMT R11, RZ, 0x7610, R11 ;  /* 0x00007610ff0b7816 */ /* 0x000fc6000000000b */
[----:B------:R1:W-:Y:S04]  /*604a0*/  @!P1 STG.E.U8 desc[UR30][R14.64+0xc0], R21 ;  /* 0x0000c0150e009986 */ /* 0x0003e8000c10111e */
[----:B------:R-:W4:Y:S01]  /*604b0*/  @!P0 LDG.E.U8 R11, desc[UR30][R34.64+0xc1] ;  /* 0x0000c11e220b8981 */ /* 0x000f22000c1e1100 */
[----:B------:R-:W-:Y:S01]  /*604c0*/  ISETP.LT.OR P1, PT, R28, 0xc9, !P3 ;  /* 0x000000c91c00780c */ /* 0x000fe20005f21670 */
[----:B-1----:R-:W-:Y:S02]  /*604d0*/  @!P0 IMAD.MOV.U32 R14, RZ, RZ, R24 ;  /* 0x000000ffff0e8224 */ /* 0x002fe400078e0018 */
[----:B------:R-:W-:Y:S02]  /*604e0*/  @!P0 IMAD.MOV.U32 R15, RZ, RZ, R29 ;  /* 0x000000ffff0f8224 */ /* 0x000fe400078e001d */
[----:B------:R-:W-:-:S04]  /*604f0*/  @!P0 IMAD.WIDE.U32 R18, R12, 0x180, R14 ;  /* 0x000001800c128825 */ /* 0x000fc800078e000e */
[----:B------:R-:W-:Y:S01]  /*60500*/  @!P0 IMAD.IADD R14, R19, 0x1, R23 ;  /* 0x00000001130e8824 */ /* 0x000fe200078e0217 */
[----:B0-----:R-:W-:-:S04]  /*60510*/  @!P0 IADD3 R16, P2, P4, R18, UR11, R16 ;  /* 0x0000000b12108c10 */ /* 0x001fc8000fc5e010 */
[----:B------:R-:W-:Y:S02]  /*60520*/  @!P0 IADD3.X R17, R14, UR10, R17, P2, P4 ;  /* 0x0000000a0e118c10 */ /* 0x000fe400097e8411 */
[----:B------:R-:W0:Y:S01]  /*60530*/  @!P1 LDC.64 R14, c[0x0][0x5c0] ;  /* 0x00017000ff0e9b82 */ /* 0x000e220000000a00 */
        /* <DEDUP_REMOVED lines=13> */
[----:B------:R-:W-:Y:S01]  /*60610*/  @!P1 IMAD R17, R13, 0x180, RZ ;  /* 0x000001800d119824 */ /* 0x000fe200078e02ff */
[----:B0-----:R-:W-:-:S04]  /*60620*/  @!P1 IADD3 R16, P2, R18, R14, RZ ;  /* 0x0000000e12109210 */ /* 0x001fc80007f5e0ff */
[----:B------:R-:W-:Y:S02]  /*60630*/  @!P1 IADD3.X R17, R15, R19, R17, P2, !PT ;  /* 0x000000130f119210 */ /* 0x000fe400017fe411 */
[----:B------:R-:W0:Y:S01]  /*60640*/  @!P0 LDC.64 R14, c[0x0][0x5c0] ;  /* 0x00017000ff0e8b82 */ /* 0x000e220000000a00 */
[----:B----4-:R-:W-:-:S04]  /*60650*/  LOP3.LUT R11, R11, 0xff, RZ, 0xc0, !PT ;  /* 0x000000ff0b0b7812 */ /* 0x010fc800078ec0ff */
[----:B------:R-:W-:-:S05]  /*60660*/  F2FP.F16.E4M3.UNPACK_B R11, R11 ;  /* 0x0000000bff0b723e */ /* 0x000fca00020006ff */
[----:B------:R-:W-:-:S05]  /*60670*/  HADD2.F32 R11, -RZ, R11.H0_H0 ;  /* 0x2000000bff0b7230 */ /* 0x000fca0000004100 */
[----:B------:R-:W-:-:S04]  /*60680*/  FMUL R11, R11, UR26 ;  /* 0x0000001a0b0b7c20 */ /* 0x000fc80008400000 */
[----:B--2---:R-:W-:Y:S02]  /*60690*/  FFMA R11, R155, UR27, R11 ;  /* 0x0000001b9b0b7c23 */ /* 0x004fe4000800000b */
[----:B------:R-:W2:Y:S04]  /*606a0*/  LDL.LU R155, [R1+0x1318] ;  /* 0x00131800019b7983 */ /* 0x000ea80000300800 */
[----:B------:R-:W4:Y:S01]  /*606b0*/  LDL.LU R157, [R1+0x131c] ;  /* 0x00131c00019d7983 */ /* 0x000f220000300800 */
[----:B------:R-:W-:Y:S02]  /*606c0*/  F2FP.SATFINITE.E4M3.F32.PACK_AB_MERGE_C R21, RZ, R11, RZ ;  /* 0x0000000bff15723e */ /* 0x000fe400048070ff */
[----:B------:R-:W-:-:S03]  /*606d0*/  PRMT R11, RZ, 0x7610, R11 ;  /* 0x00007610ff0b7816 */ /* 0x000fc6000000000b */
[----:B------:R1:W-:Y:S04]  /*606e0*/  @!P1 STG.E.U8 desc[UR30][R16.64+0xc8], R21 ;  /* 0x0000c81510009986 */ /* 0x0003e8000c10111e */
[----:B------:R-:W3:Y:S01]  /*606f0*/  @!P0 LDG.E.U8 R11, desc[UR30][R32.64+0xc9] ;  /* 0x0000c91e200b8981 */ /* 0x000ee2000c1e1100 */
        /* <DEDUP_REMOVED lines=17> */
[----:B------:R-:W-:Y:S01]  /*60810*/  @!P1 IMAD R23, R13, 0x180, RZ ;  /* 0x000001800d179824 */ /* 0x000fe200078e02ff */
        /* <DEDUP_REMOVED lines=87> */
[----:B------:R-:W-:Y:S02]  /*60d90*/  @!P0 IMAD.MOV.U32 R16, RZ, RZ, R24 ;  /* 0x000000ffff108224 */ /* 0x000fe400078e0018 */
[----:B------:R-:W-:Y:S02]  /*60da0*/  @!P0 IMAD.MOV.U32 R17, RZ, RZ, R29 ;  /* 0x000000ffff118224 */ /* 0x000fe400078e001d */
[----:B------:R-:W-:Y:S01]  /*60db0*/  @!P0 IMAD R23, R13, 0x180, RZ ;  /* 0x000001800d178824 */ /* 0x000fe200078e02ff */
[----:B------:R-:W2:Y:S01]  /*60dc0*/  LDL.LU R155, [R1+0x1330] ;  /* 0x00133000019b7983 */ /* 0x000ea20000300800 */
[----:B------:R-:W-:Y:S02]  /*60dd0*/  F2FP.SATFINITE.E4M3.F32.PACK_AB_MERGE_C R21, RZ, R11, RZ ;  /* 0x0000000bff15723e */ /* 0x000fe400048070ff */
[----:B------:R-:W-:Y:S01]  /*60de0*/  PRMT R11, RZ, 0x7610, R11 ;  /* 0x00007610ff0b7816 */ /* 0x000fe2000000000b */
[----:B------:R-:W-:Y:S01]  /*60df0*/  @!P0 IMAD.WIDE.U32 R16, R12, 0x180, R16 ;  /* 0x000001800c108825 */ /* 0x000fe200078e0010 */
[----:B------:R-:W3:Y:S04]  /*60e00*/  LDL.LU R154, [R1+0x1334] ;  /* 0x00133400019a7983 */ /* 0x000ee80000300800 */
[----:B------:R1:W-:Y:S04]  /*60e10*/  @!P1 STG.E.U8 desc[UR30][R18.64+0xd0], R21 ;  /* 0x0000d01512009986 */ /* 0x0003e8000c10111e */
[----:B------:R-:W4:Y:S01]  /*60e20*/  @!P0 LDG.E.U8 R11, desc[UR30][R34.64+0xd1] ;  /* 0x0000d11e220b8981 */ /* 0x000f22000c1e1100 */
[----:B------:R-:W-:-:S02]  /*60e30*/  ISETP.LT.OR P1, PT, R28, 0xd9, !P3 ;  /* 0x000000d91c00780c */ /* 0x000fc40005f21670 */
[----:B0-----:R-:W-:Y:S01]  /*60e40*/  @!P0 IADD3 R14, P2, P4, R16, UR11, R14 ;  /* 0x0000000b100e8c10 */ /* 0x001fe2000fc5e00e */
[----:B-1----:R-:W-:-:S10]  /*60e50*/  @!P0 IMAD.IADD R18, R17, 0x1, R23 ;  /* 0x0000000111128824 */ /* 0x002fd400078e0217 */
[----:B------:R-:W0:Y:S01]  /*60e60*/  @!P1 LDC.64 R20, c[0x0][0x5c0] ;  /* 0x00017000ff149b82 */ /* 0x000e220000000a00 */
[----:B------:R-:W-:Y:S02]  /*60e70*/  @!P0 IADD3.X R15, R18, UR10, R15, P2, P4 ;  /* 0x0000000a120f8c10 */ /* 0x000fe400097e840f */
        /* <DEDUP_REMOVED lines=30> */
[----:B------:R-:W-:-:S10]  /*61060*/  @!P0 IMAD.MOV.U32 R15, RZ, RZ, R29 ;  /* 0x000000ffff0f8224 */ /* 0x000fd400078e001d */
[----:B------:R-:W1:Y:S01]  /*61070*/  @!P1 LDC.64 R22, c[0x0][0x5c0] ;  /* 0x00017000ff169b82 */ /* 0x000e620000000a00 */
[----:B------:R-:W-:-:S04]  /*61080*/  @!P0 IMAD.WIDE.U32 R16, R12, 0x180, R14 ;  /* 0x000001800c108825 */ /* 0x000fc800078e000e */
[----:B------:R-:W-:Y:S01]  /*61090*/  @!P0 IMAD R15, R13, 0x180, RZ ;  /* 0x000001800d0f8824 */ /* 0x000fe200078e02ff */
[----:B0-----:R-:W-:-:S04]  /*610a0*/  @!P0 IADD3 R14, P2, R16, R20, RZ ;  /* 0x00000014100e8210 */ /* 0x001fc80007f5e0ff */
[----:B------:R-:W-:Y:S02]  /*610b0*/  @!P0 IADD3.X R15, R21, R17, R15, P2, !PT ;  /* 0x00000011150f8210 */ /* 0x000fe400017fe40f */
        /* <DEDUP_REMOVED lines=11> */
[----:B0-----:R-:W-:Y:S02]  /*61170*/  @!P1 IMAD.MOV.U32 R14, RZ, RZ, R24 ;  /* 0x000000ffff0e9224 */ /* 0x001fe400078e0018 */
[----:B------:R-:W-:Y:S02]  /*61180*/  @!P1 IMAD.MOV.U32 R15, RZ, RZ, R29 ;  /* 0x000000ffff0f9224 */ /* 0x000fe400078e001d */
[----:B------:R-:W-:-:S04]  /*61190*/  @!P1 IMAD.WIDE.U32 R16, R12, 0x180, R14 ;  /* 0x000001800c109825 */ /* 0x000fc800078e000e */
[----:B------:R-:W-:Y:S01]  /*611a0*/  @!P1 IMAD.IADD R14, R17, 0x1, R21 ;  /* 0x00000001110e9824 */ /* 0x000fe200078e0215 */
[----:B-1----:R-:W-:-:S04]  /*611b0*/  @!P1 IADD3 R16, P2, P4, R16, UR11, R22 ;  /* 0x0000000b10109c10 */ /* 0x002fc8000fc5e016 */
        /* <DEDUP_REMOVED lines=1449> */
[----:B--2---:R-:W-:Y:S01]  /*66c50*/  FFMA R11, R155, UR27, R11 ;  /* 0x0000001b9b0b7c23 */ /* 0x004fe2000800000b */
[----:B------:R-:W-:Y:S01]  /*66c60*/  ISETP.LT.OR P0, PT, R28, 0x179, !P6 ;  /* 0x000001791c00780c */ /* 0x000fe20007701670 */
[----:B------:R-:W2:Y:S03]  /*66c70*/  LDL.LU R155, [R1+0x1478] ;  /* 0x00147800019b7983 */ /* 0x000ea60000300800 */
[----:B------:R-:W-:Y:S02]  /*66c80*/  F2FP.SATFINITE.E4M3.F32.PACK_AB_MERGE_C R19, RZ, R11, RZ ;  /* 0x0000000bff13723e */ /* 0x000fe400048070ff */
[----:B------:R-:W-:-:S03]  /*66c90*/  PRMT R11, RZ, 0x7610, R11 ;  /* 0x00007610ff0b7816 */ /* 0x000fc6000000000b */
[----:B------:R1:W-:Y:S04]  /*66ca0*/  @!P1 STG.E.U8 desc[UR30][R14.64+0x178], R19 ;  /* 0x000178130e009986 */ /* 0x0003e8000c10111e */
[----:B------:R-:W4:Y:S01]  /*66cb0*/  @!P3 LDG.E.U8 R11, desc[UR30][R32.64+0x179] ;  /* 0x0001791e200bb981 */ /* 0x000f22000c1e1100 */
[----:B------:R-:W3:Y:S01]  /*66cc0*/  @!P0 LDC.64 R22, c[0x0][0x5c0] ;  /* 0x00017000ff168b82 */ /* 0x000ee20000000a00 */
[----:B-1----:R-:W-:Y:S02]  /*66cd0*/  @!P3 IMAD.MOV.U32 R14, RZ, RZ, R24 ;  /* 0x000000ffff0eb224 */ /* 0x002fe400078e0018 */
[----:B------:R-:W-:Y:S02]  /*66ce0*/  @!P3 IMAD.MOV.U32 R15, RZ, RZ, R29 ;  /* 0x000000ffff0fb224 */ /* 0x000fe400078e001d */
[----:B------:R-:W-:-:S04]  /*66cf0*/  @!P3 IMAD.WIDE.U32 R16, R12, 0x180, R14 ;  /* 0x000001800c10b825 */ /* 0x000fc800078e000e */
[----:B------:R-:W-:Y:S01]  /*66d00*/  @!P3 IMAD R15, R13, 0x180, RZ ;  /* 0x000001800d0fb824 */ /* 0x000fe200078e02ff */
[----:B0-----:R-:W-:-:S04]  /*66d10*/  @!P3 IADD3 R14, P1, R16, R20, RZ ;  /* 0x00000014100eb210 */ /* 0x001fc80007f3e0ff */
[----:B------:R-:W-:Y:S02]  /*66d20*/  @!P3 IADD3.X R15, R21, R17, R15, P1, !PT ;  /* 0x00000011150fb210 */ /* 0x000fe40000ffe40f */
[----:B----4-:R-:W-:-:S04]  /*66d30*/  LOP3.LUT R11, R11, 0xff, RZ, 0xc0, !PT ;  /* 0x000000ff0b0b7812 */ /* 0x010fc800078ec0ff */
[----:B------:R-:W-:-:S05]  /*66d40*/  F2FP.F16.E4M3.UNPACK_B R11, R11 ;  /* 0x0000000bff0b723e */ /* 0x000fca00020006ff */
[----:B------:R-:W-:-:S05]  /*66d50*/  HADD2.F32 R11, -RZ, R11.H0_H0 ;  /* 0x2000000bff0b7230 */ /* 0x000fca0000004100 */
[----:B------:R-:W-:-:S04]  /*66d60*/  FMUL R11, R11, UR26 ;  /* 0x0000001a0b0b7c20 */ /* 0x000fc80008400000 */
[----:B---3--:R-:W-:-:S05]  /*66d70*/  FFMA R11, R154, UR27, R11 ;  /* 0x0000001b9a0b7c23 */ /* 0x008fca000800000b */
[----:B------:R-:W-:Y:S02]  /*66d80*/  F2FP.SATFINITE.E4M3.F32.PACK_AB_MERGE_C R19, RZ, R11, RZ ;  /* 0x0000000bff13723e */ /* 0x000fe400048070ff */
[----:B------:R-:W-:-:S03]  /*66d90*/  PRMT R11, RZ, 0x7610, R11 ;  /* 0x00007610ff0b7816 */ /* 0x000fc6000000000b */
[----:B------:R0:W-:Y:S04]  /*66da0*/  @!P3 STG.E.U8 desc[UR30][R14.64+0x179], R19 ;  /* 0x000179130e00b986 */ /* 0x0001e8000c10111e */
[----:B------:R-:W3:Y:S01]  /*66db0*/  @!P0 LDG.E.U8 R11, desc[UR30][R34.64+0x178] ;  /* 0x0001781e220b8981 */ /* 0x000ee2000c1e1100 */
[----:B------:R-:W-:Y:S02]  /*66dc0*/  @!P0 IMAD R21, R13, 0x180, RZ ;  /* 0x000001800d158824 */ /* 0x000fe400078e02ff */
[----:B0-----:R-:W-:Y:S02]  /*66dd0*/  @!P0 IMAD.MOV.U32 R14, RZ, RZ, R24 ;  /* 0x000000ffff0e8224 */ /* 0x001fe400078e0018 */
[----:B------:R-:W-:Y:S02]  /*66de0*/  @!P0 IMAD.MOV.U32 R15, RZ, RZ, R29 ;  /* 0x000000ffff0f8224 */ /* 0x000fe400078e001d */
[----:B------:R-:W-:-:S04]  /*66df0*/  @!P0 IMAD.WIDE.U32 R16, R12, 0x180, R14 ;  /* 0x000001800c108825 */ /* 0x000fc800078e000e */
[----:B------:R-:W-:Y:S01]  /*66e00*/  @!P0 IMAD.IADD R18, R17, 0x1, R21 ;  /* 0x0000000111128824 */ /* 0x000fe200078e0215 */
[----:B------:R-:W-:-:S04]  /*66e10*/  @!P0 IADD3 R16, P1, P2, R16, UR11, R22 ;  /* 0x0000000b10108c10 */ /* 0x000fc8000fa3e016 */
[----:B------:R-:W-:Y:S01]  /*66e20*/  @!P0 IADD3.X R17, R18, UR10, R23, P1, P2 ;  /* 0x0000000a12118c10 */ /* 0x000fe20008fe4417 */
[----:B------:R-:W-:Y:S01]  /*66e30*/  BSSY B1, `(.L_x_38) ;  /* 0x000000c000017945 */ /* 0x000fe20003800000 */
[----:B---3--:R-:W-:-:S04]  /*66e40*/  LOP3.LUT R11, R11, 0xff, RZ, 0xc0, !PT ;  /* 0x000000ff0b0b7812 */ /* 0x008fc800078ec0ff */
[----:B------:R-:W-:-:S05]  /*66e50*/  F2FP.F16.E4M3.UNPACK_B R11, R11 ;  /* 0x0000000bff0b723e */ /* 0x000fca00020006ff */
[----:B------:R-:W-:-:S05]  /*66e60*/  HADD2.F32 R11, -RZ, R11.H0_H0 ;  /* 0x2000000bff0b7230 */ /* 0x000fca0000004100 */
[----:B------:R-:W-:-:S04]  /*66e70*/  FMUL R11, R11, UR26 ;  /* 0x0000001a0b0b7c20 */ /* 0x000fc80008400000 */
[----:B--2---:R-:W-:-:S05]  /*66e80*/  FFMA R11, R155, UR27, R11 ;  /* 0x0000001b9b0b7c23 */ /* 0x004fca000800000b */
[----:B------:R-:W-:-:S05]  /*66e90*/  F2FP.SATFINITE.E4M3.F32.PACK_AB_MERGE_C R15, RZ, R11, RZ ;  /* 0x0000000bff0f723e */ /* 0x000fca00048070ff */
[----:B------:R0:W-:Y:S01]  /*66ea0*/  @!P0 STG.E.U8 desc[UR30][R16.64+0x178], R15 ;  /* 0x0001780f10008986 */ /* 0x0001e2000c10111e */
[----:B------:R-:W-:Y:S02]  /*66eb0*/  ISETP.LT.OR P0, PT, R28, 0x17a, !P6 ;  /* 0x0000017a1c00780c */ /* 0x000fe40007701670 */
[----:B------:R-:W-:-:S11]  /*66ec0*/  PRMT R11, RZ, 0x7610, R11 ;  /* 0x00007610ff0b7816 */ /* 0x000fd6000000000b */
[----:B0-----:R-:W-:Y:S05]  /*66ed0*/  @P0 BRA `(.L_x_39) ;  /* 0x0000000000040947 */ /* 0x001fea0003800000 */
[----:B------:R0:W5:Y:S02]  /*66ee0*/  LDG.E.U8 R11, desc[UR30][R34.64+0x179] ;  /* 0x0001791e220b7981 */ /* 0x000164000c1e1100 */
.L_x_39:
[----:B------:R-:W-:Y:S05]  /*66ef0*/  BSYNC B1 ;  /* 0x0000000000017941 */ /* 0x000fea0003800000 */
.L_x_38:
[----:B------:R-:W-:Y:S05]  /*66f00*/  @P0 BRA `(.L_x_40) ;  /* 0x0000027c006c0947 */ /* 0x000fea0003800000 */
[----:B------:R-:W2:Y:S01]  /*66f10*/  LDL.LU R14, [R1+0x147c] ;  /* 0x00147c00010e7983 */ /* 0x000ea20000300800 */
[----:B-----5:R-:W-:Y:S01]  /*66f20*/  LOP3.LUT R11, R11, 0xff, RZ, 0xc0, !PT ;  /* 0x000000ff0b0b7812 */ /* 0x020fe200078ec0ff */
[----:B------:R-:W-:Y:S01]  /*66f30*/  IMAD.MOV.U32 R28, RZ, RZ, R24 ;  /* 0x000000ffff1c7224 */ /* 0x000fe200078e0018 */
[----:B------:R-:W-:Y:S01]  /*66f40*/  ULDC.64 UR14, c[0x0][0x5c0] ;  /* 0x00017000000e7ab9 */ /* 0x000fe20000000a00 */
[----:B------:R-:W-:Y:S01]  /*66f50*/  IMAD R13, R13, 0x180, RZ ;  /* 0x000001800d0d7824 */ /* 0x000fe200078e02ff */
[----:B------:R-:W-:Y:S01]  /*66f60*/  F2FP.F16.E4M3.UNPACK_B R11, R11 ;  /* 0x0000000bff0b723e */ /* 0x000fe200020006ff */
[----:B------:R-:W-:-:S04]  /*66f70*/  IMAD.WIDE.U32 R28, R12, 0x180, R28 ;  /* 0x000001800c1c7825 */ /* 0x000fc800078e001c */
[----:B------:R-:W-:Y:S02]  /*66f80*/  HADD2.F32 R11, -RZ, R11.H0_H0 ;  /* 0x2000000bff0b7230 */ /* 0x000fe40000004100 */
[----:B------:R-:W-:Y:S02]  /*66f90*/  IMAD.U32 R15, RZ, RZ, UR14 ;  /* 0x0000000eff0f7e24 */ /* 0x000fe4000f8e00ff */
[----:B------:R-:W-:Y:S02]  /*66fa0*/  IMAD.IADD R13, R29, 0x1, R13 ;  /* 0x000000011d0d7824 */ /* 0x000fe400078e020d */
[----:B------:R-:W-:Y:S01]  /*66fb0*/  FMUL R11, R11, UR26 ;  /* 0x0000001a0b0b7c20 */ /* 0x000fe20008400000 */
[----:B------:R-:W-:Y:S01]  /*66fc0*/  IMAD.U32 R12, RZ, RZ, UR15 ;  /* 0x0000000fff0c7e24 */ /* 0x000fe2000f8e00ff */
[----:B------:R-:W-:-:S04]  /*66fd0*/  IADD3 R28, P0, P1, R28, UR11, R15 ;  /* 0x0000000b1c1c7c10 */ /* 0x000fc8000f91e00f */
[----:B------:R-:W-:Y:S01]  /*66fe0*/  IADD3.X R29, R13, UR10, R12, P0, P1 ;  /* 0x0000000a0d1d7c10 */ /* 0x000fe200087e240c */
[----:B--2---:R-:W-:-:S05]  /*66ff0*/  FFMA R11, R14, UR27, R11 ;  /* 0x0000001b0e0b7c23 */ /* 0x004fca000800000b */
[----:B------:R-:W-:-:S05]  /*67000*/  F2FP.SATFINITE.E4M3.F32.PACK_AB_MERGE_C R11, RZ, R11, RZ ;  /* 0x0000000bff0b723e */ /* 0x000fca00048070ff */
[----:B------:R1:W-:Y:S01]  /*67010*/  STG.E.U8 desc[UR30][R28.64+0x179], R11 ;  /* 0x0001790b1c007986 */ /* 0x0003e2000c10111e */
[----:B------:R-:W-:Y:S05]  /*67020*/  BRA `(.L_x_40) ;  /* 0x0000027c00247947 */ /* 0x000fea0003800000 */
.L_x_37:
[----:B------:R-:W-:Y:S01]  /*67030*/  ISETP.GE.AND P0, PT, R11, 0x9, PT ;  /* 0x000000090b00780c */ /* 0x000fe20003f06270 */
[----:B------:R-:W2:Y:S03]  /*67040*/  LDL.LU R58, [R1+0x900] ;  /* 0x00090000013a7983 */ /* 0x000ea60000300800 */
[----:B------:R-:W-:Y:S01]  /*67050*/  ISETP.LT.OR P4, PT, R28, 0x1, !P0 ;  /* 0x000000011c00780c */ /* 0x000fe20004781670 */
[----:B------:R-:W-:Y:S01]  /*67060*/  FMUL R32, R14, UR27 ;  /* 0x0000001b0e207c20 */ /* 0x000fe20008400000 */
[----:B------:R-:W-:Y:S01]  /*67070*/  ISETP.LT.OR P3, PT, R28, 0x2, !P0 ;  /* 0x000000021c00780c */ /* 0x000fe20004761670 */
[----:B------:R-:W-:Y:S01]  /*67080*/  FMUL R15, R15, UR27 ;  /* 0x0000001b0f0f7c20 */ /* 0x000fe20008400000 */
[----:B------:R-:W-:Y:S01]  /*67090*/  FMUL R16, R16, UR27 ;  /* 0x0000001b10107c20 */ /* 0x000fe20008400000 */
[----:B-----5:R-:W-:Y:S01]  /*670a0*/  LOP3.LUT R10, R10, 0xfffffff7, RZ, 0xc0, !PT ;  /* 0xfffffff70a0a7812 */ /* 0x020fe200078ec0ff */
[----:B------:R-:W-:Y:S01]  /*670b0*/  FMUL R17, R17, UR27 ;  /* 0x0000001b11117c20 */ /* 0x000fe20008400000 */
[----:B------:R-:W-:Y:S01]  /*670c0*/  FMUL R18, R18, UR27 ;  /* 0x0000001b12127c20 */ /* 0x000fe20008400000 */
[----:B------:R-:W-:Y:S01]  /*670d0*/  FMUL R19, R19, UR27 ;  /* 0x0000001b13137c20 */ /* 0x000fe20008400000 */
[----:B------:R-:W-:Y:S01]  /*670e0*/  FMUL R20, R20, UR27 ;  /* 0x0000001b14147c20 */ /* 0x000fe20008400000 */
[----:B------:R-:W-:Y:S01]  /*670f0*/  FMUL R21, R21, UR27 ;  /* 0x0000001b15157c20 */ /* 0x000fe20008400000 */
[----:B------:R-:W-:Y:S01]  /*67100*/  FMUL R22, R22, UR27 ;  /* 0x0000001b16167c20 */ /* 0x000fe20008400000 */
[----:B------:R-:W-:Y:S01]  /*67110*/  FMUL R23, R23, UR27 ;  /* 0x0000001b17177c20 */ /* 0x000fe20008400000 */
[----:B------:R-:W0:Y:S01]  /*67120*/  @!P4 LDC.64 R30, c[0x0][0x5c0] ;  /* 0x00017000ff1ecb82 */ /* 0x000e220000000a00 */
[----:B------:R-:W-:Y:S01]  /*67130*/  FMUL R216, R216, UR27 ;  /* 0x0000001bd8d87c20 */ /* 0x000fe20008400000 */
[----:B------:R-:W-:Y:S01]  /*67140*/  FMUL R217, R217, UR27 ;  /* 0x0000001bd9d97c20 */ /* 0x000fe20008400000 */
[----:B------:R-:W-:Y:S01]  /*67150*/  FMUL R218, R218, UR27 ;  /* 0x0000001bdada7c20 */ /* 0x000fe20008400000 */
[----:B------:R-:W-:Y:S01]  /*67160*/  FMUL R219, R219, UR27 ;  /* 0x0000001bdbdb7c20 */ /* 0x000fe20008400000 */
[----:B------:R-:W-:Y:S01]  /*67170*/  FMUL R220, R220, UR27 ;  /* 0x0000001bdcdc7c20 */ /* 0x000fe20008400000 */
[----:B------:R-:W-:Y:S01]  /*67180*/  FMUL R221, R221, UR27 ;  /* 0x0000001bdddd7c20 */ /* 0x000fe20008400000 */
[----:B------:R-:W-:Y:S01]  /*67190*/  FMUL R222, R222, UR27 ;  /* 0x0000001bdede7c20 */ /* 0x000fe20008400000 */
[----:B------:R-:W1:Y:S01]  /*671a0*/  @!P3 LDC.64 R26, c[0x0][0x5c0] ;  /* 0x00017000ff1abb82 */ /* 0x000e620000000a00 */
[----:B------:R-:W-:Y:S01]  /*671b0*/  FMUL R223, R223, UR27 ;  /* 0x0000001bdfdf7c20 */ /* 0x000fe20008400000 */
[----:B------:R-:W-:Y:S01]  /*671c0*/  FMUL R224, R224, UR27 ;  /* 0x0000001be0e07c20 */ /* 0x000fe20008400000 */
[----:B------:R-:W-:Y:S01]  /*671d0*/  FMUL R225, R225, UR27 ;  /* 0x0000001be1e17c20 */ /* 0x000fe20008400000 */
[----:B------:R-:W-:Y:S01]  /*671e0*/  FMUL R226, R226, UR27 ;  /* 0x0000001be2e27c20 */ /* 0x000fe20008400000 */
[----:B------:R-:W-:Y:S01]  /*671f0*/  FMUL R227, R227, UR27 ;  /* 0x0000001be3e37c20 */ /* 0x000fe20008400000 */
[----:B------:R-:W-:Y:S01]  /*67200*/  FMUL R228, R228, UR27 ;  /* 0x0000001be4e47c20 */ /* 0x000fe20008400000 */
[----:B------:R-:W-:Y:S01]  /*67210*/  LOP3.LUT R0, R0, 0xffffffef, RZ, 0xc0, !PT ;  /* 0xffffffef00007812 */ /* 0x000fe200078ec0ff */
[----:B------:R-:W-:Y:S01]  /*67220*/  FMUL R229, R229, UR27 ;  /* 0x0000001be5e57c20 */ /* 0x000fe20008400000 */
[----:B------:R-:W-:Y:S01]  /*67230*/  FMUL R230, R230, UR27 ;  /* 0x0000001be6e67c20 */ /* 0x000fe20008400000 */
[----:B------:R-:W-:Y:S01]  /*67240*/  FMUL R231, R231, UR27 ;  /* 0x0000001be7e77c20 */ /* 0x000fe20008400000 */
[----:B------:R-:W-:Y:S01]  /*67250*/  FMUL R232, R232, UR27 ;  /* 0x0000001be8e87c20 */ /* 0x000fe20008400000 */
[----:B------:R-:W-:Y:S01]  /*67260*/  FMUL R233, R233, UR27 ;  /* 0x0000001be9e97c20 */ /* 0x000fe20008400000 */
[----:B------:R-:W3:Y:S01]  /*67270*/  LDL.LU R63, [R1+0x904] ;  /* 0x00090400013f7983 */ /* 0x000ee20000300800 */
[----:B0-----:R-:W-:Y:S01]  /*67280*/  @!P4 IADD3 R30, P1, P2, R24, UR11, R30 ;  /* 0x0000000b181ecc10 */ /* 0x001fe2000fa3e01e */
[----:B------:R-:W-:Y:S01]  /*67290*/  FMUL R234, R234, UR27 ;  /* 0x0000001beaea7c20 */ /* 0x000fe20008400000 */
[----:B------:R-:W-:Y:S01]  /*672a0*/  F2FP.SATFINITE.E4M3.F32.PACK_AB_MERGE_C R32, RZ, R32, RZ ;  /* 0x00000020ff20723e */ /* 0x000fe200048070ff */
[----:B------:R-:W4:Y:S01]  /*672b0*/  LDL.LU R62, [R1+0x908] ;  /* 0x00090800013e7983 */ /* 0x000f220000300800 */
[----:B------:R-:W-:Y:S01]  /*672c0*/  @!P4 IADD3.X R31, R29, UR10, R31, P1, P2 ;  /* 0x0000000a1d1fcc10 */ /* 0x000fe20008fe441f */
[----:B------:R-:W-:Y:S01]  /*672d0*/  FMUL R235, R235, UR27 ;  /* 0x0000001bebeb7c20 */ /* 0x000fe20008400000 */
[----:B------:R-:W-:Y:S01]  /*672e0*/  ISETP.GE.AND P1, PT, R11, 0x1, PT ;  /* 0x000000010b00780c */ /* 0x000fe20003f26270 */
[----:B------:R-:W-:Y:S01]  /*672f0*/  FMUL R236, R236, UR27 ;  /* 0x0000001becec7c20 */ /* 0x000fe20008400000 */
[----:B-1----:R-:W-:Y:S01]  /*67300*/  @!P3 IADD3 R34, P2, P5, R24, UR11, R26 ;  /* 0x0000000b1822bc10 */ /* 0x002fe2000fd5e01a */
[----:B------:R-:W4:Y:S01]  /*67310*/  LDL.LU R65, [R1+0x90c] ;  /* 0x00090c0001417983 */ /* 0x000f220000300800 */
[----:B------:R-:W-:Y:S01]  /*67320*/  F2FP.SATFINITE.E4M3.F32.PACK_AB_MERGE_C R15, RZ, R15, RZ ;  /* 0x0000000fff0f723e */ /* 0x000fe200048070ff */
[----:B------:R-:W-:Y:S01]  /*67330*/  FMUL R237, R237, UR27 ;  /* 0x0000001beded7c20 */ /* 0x000fe20008400000 */
[----:B------:R-:W-:Y:S01]  /*67340*/  @!P3 IADD3.X R35, R29, UR10, R27, P2, P5 ;  /* 0x0000000a1d23bc10 */ /* 0x000fe200097ea41b */
[----:B------:R-:W4:Y:S01]  /*67350*/  LDL.LU R64, [R1+0x910] ;  /* 0x0009100001407983 */ /* 0x000f220000300800 */
[----:B------:R-:W-:-:S02]  /*67360*/  ISETP.LT.OR P5, PT, R28, 0x1, !P1 ;  /* 0x000000011c00780c */ /* 0x000fc40004fa1670 */
[----:B------:R-:W-:Y:S01]  /*67370*/  F2FP.SATFINITE.E4M3.F32.PACK_AB_MERGE_C R16, RZ, R16, RZ ;  /* 0x00000010ff10723e */ /* 0x000fe200048070ff */
[----:B------:R-:W4:Y:S01]  /*67380*/  LDL.LU R69, [R1+0x914] ;  /* 0x0009140001457983 */ /* 0x000f220000300800 */
[----:B------:R-:W-:Y:S02]  /*67390*/  @P3 LOP3.LUT R10, R10, 0x8, RZ, 0xfc, !PT ;  /* 0x000000080a0a3812 */ /* 0x000fe400078efcff */
[----:B------:R-:W-:Y:S01]  /*673a0*/  F2FP.SATFINITE.E4M3.F32.PACK_AB_MERGE_C R17, RZ, R17, RZ ;  /* 0x00000011ff11723e */ /* 0x000fe200048070ff */
[----:B------:R-:W4:Y:S01]  /*673b0*/  LDL.LU R68, [R1+0x918] ;  /* 0x0009180001447983 */ /* 0x000f220000300800 */
[----:B------:R-:W-:Y:S02]  /*673c0*/  LOP3.LUT R10, R10, 0xfffffffb, RZ, 0xc0, !PT ;  /* 0xfffffffb0a0a7812 */ /* 0x000fe400078ec0ff */
[----:B------:R-:W-:Y:S01]  /*673d0*/  F2FP.SATFINITE.E4M3.F32.PACK_AB_MERGE_C R18, RZ, R18, RZ ;  /* 0x00000012ff12723e */ /* 0x000fe200048070ff */
[----:B------:R-:W4:Y:S01]  /*673e0*/  LDL.LU R71, [R1+0x91c] ;  /* 0x00091c0001477983 */ /* 0x000f220000300800 */
[----:B------:R-:W-:Y:S01]  /*673f0*/  F2FP.SATFINITE.E4M3.F32.PACK_AB_MERGE_C R19, RZ, R19, RZ ;  /* 0x00000013ff13723e */ /* 0x000fe200048070ff */
[----:B------:R-:W0:Y:S01]  /*67400*/  @!P5 LDC.64 R26, c[0x0][0x5c0] ;  /* 0x00017000ff1adb82 */ /* 0x000e220000000a00 */
[----:B------:R-:W-:Y:S01]  /*67410*/  F2FP.SATFINITE.E4M3.F32.PACK_AB_MERGE_C R20, RZ, R20, RZ ;  /* 0x00000014ff14723e */ /* 0x000fe200048070ff */
[----:B------:R-:W4:Y:S01]  /*67420*/  LDL.LU R70, [R1+0x920] ;  /* 0x0009200001467983 */ /* 0x000f220000300800 */
[----:B------:R-:W-:-:S02]  /*67430*/  F2FP.SATFINITE.E4M3.F32.PACK_AB_MERGE_C R21, RZ, R21, RZ ;  /* 0x00000015ff15723e */ /* 0x000fc400048070ff */
[----:B------:R-:W-:Y:S01]  /*67440*/  F2FP.SATFINITE.E4M3.F32.PACK_AB_MERGE_C R22, RZ, R22, RZ ;  /* 0x00000016ff16723e */ /* 0x000fe200048070ff */
[----:B------:R-:W4:Y:S01]  /*67450*/  LDL.LU R75, [R1+0x924] ;  /* 0x00092400014b7983 */ /* 0x000f220000300800 */
[----:B------:R-:W-:Y:S02]  /*67460*/  F2FP.SATFINITE.E4M3.F32.PACK_AB_MERGE_C R23, RZ, R23, RZ ;  /* 0x00000017ff17723e */ /* 0x000fe400048070ff */
[----:B------:R-:W-:Y:S01]  /*67470*/  F2FP.SATFINITE.E4M3.F32.PACK_AB_MERGE_C R216, RZ, R216, RZ ;  /* 0x000000d8ffd8723e */ /* 0x000fe200048070ff */
[----:B------:R-:W4:Y:S01]  /*67480*/  LDL.LU R74, [R1+0x928] ;  /* 0x00092800014a7983 */ /* 0x000f220000300800 */
[----:B------:R-:W-:Y:S02]  /*67490*/  F2FP.SATFINITE.E4M3.F32.PACK_AB_MERGE_C R217, RZ, R217, RZ ;  /* 0x000000d9ffd9723e */ /* 0x000fe400048070ff */
        /* <DEDUP_REMOVED lines=9> */
[----:B0-----:R-:W-:Y:S02]  /*67530*/  @!P5 IADD3 R26, P2, R24, R26, RZ ;  /* 0x0000001a181ad210 */ /* 0x001fe40007f5e0ff */
[----:B------:R-:W-:-:S02]  /*67540*/  F2FP.SATFINITE.E4M3.F32.PACK_AB_MERGE_C R224, RZ, R224, RZ ;  /* 0x000000e0ffe0723e */ /* 0x000fc400048070ff */
[----:B------:R-:W-:Y:S01]  /*67550*/  F2FP.SATFINITE.E4M3.F32.PACK_AB_MERGE_C R225, RZ, R225, RZ ;  /* 0x000000e1ffe1723e */ /* 0x000fe200048070ff */
[----:B------:R-:W-:Y:S01]  /*67560*/  @!P5 IMAD.X R27, R29, 0x1, R27, P2 ;  /* 0x000000011d1bd824 */ /* 0x000fe200010e061b */
[----:B------:R-:W-:Y:S02]  /*67570*/  ISETP.LT.OR P2, PT, R28, 0x9, !P0 ;  /* 0x000000091c00780c */ /* 0x000fe40004741670 */
[----:B------:R-:W-:Y:S02]  /*67580*/  F2FP.SATFINITE.E4M3.F32.PACK_AB_MERGE_C R226, RZ, R226, RZ ;  /* 0x000000e2ffe2723e */ /* 0x000fe400048070ff */
[----:B------:R0:W-:Y:S01]  /*67590*/  @!P5 STG.E.U8 desc[UR30][R26.64], R32 ;  /* 0x000000201a00d986 */ /* 0x0001e2000c10111e */
[----:B------:R-:W-:Y:S02]  /*675a0*/  F2FP.SATFINITE.E4M3.F32.PACK_AB_MERGE_C R227, RZ, R227, RZ ;  /* 0x000000e3ffe3723e */ /* 0x000fe400048070ff */
[----:B------:R-:W-:Y:S02]  /*675b0*/  LOP3.LUT R14, R14, 0xbfffffff, RZ, 0xc0, !PT ;  /* 0xbfffffff0e0e7812 */ /* 0x000fe400078ec0ff */
[----:B------:R-:W-:-:S02]  /*675c0*/  F2FP.SATFINITE.E4M3.F32.PACK_AB_MERGE_C R228, RZ, R228, RZ ;  /* 0x000000e4ffe4723e */ /* 0x000fc400048070ff */
[----:B------:R-:W-:Y:S02]  /*675d0*/  F2FP.SATFINITE.E4M3.F32.PACK_AB_MERGE_C R229, RZ, R229, RZ ;  /* 0x000000e5ffe5723e */ /* 0x000fe400048070ff */
[----:B------:R-:W-:Y:S02]  /*675e0*/  @P2 LOP3.LUT R10, R10, 0x4, RZ, 0xfc, !PT ;  /* 0x000000040a0a2812 */ /* 0x000fe400078efcff */
[----:B------:R-:W-:Y:S01]  /*675f0*/  F2FP.SATFINITE.E4M3.F32.PACK_AB_MERGE_C R230, RZ, R230, RZ ;  /* 0x000000e6ffe6723e */ /* 0x000fe200048070ff */
[----:B0-----:R-:W0:Y:S01]  /*67600*/  @!P2 LDC.64 R26, c[0x0][0x5c0] ;  /* 0x00017000ff1aab82 */ /* 0x001e220000000a00 */
[----:B------:R-:W-:Y:S02]  /*67610*/  F2FP.SATFINITE.E4M3.F32.PACK_AB_MERGE_C R231, RZ, R231, RZ ;  /* 0x000000e7ffe7723e */ /* 0x000fe400048070ff */
[----:B------:R-:W-:Y:S02]  /*67620*/  F2FP.SATFINITE.E4M3.F32.PACK_AB_MERGE_C R232, RZ, R232, RZ ;  /* 0x000000e8ffe8723e */ /* 0x000fe400048070ff */
[----:B------:R-:W-:-:S02]  /*67630*/  F2FP.SATFINITE.E4M3.F32.PACK_AB_MERGE_C R233, RZ, R233, RZ ;  /* 0x000000e9ffe9723e */ /* 0x000fc400048070ff */
[----:B------:R-:W-:Y:S02]  /*67640*/  F2FP.SATFINITE.E4M3.F32.PACK_AB_MERGE_C R234, RZ, R234, RZ ;  /* 0x000000eaffea723e */ /* 0x000fe400048070ff */
[----:B------:R-:W-:Y:S02]  /*67650*/  F2FP.SATFINITE.E4M3.F32.PACK_AB_MERGE_C R235, RZ, R235, RZ ;  /* 0x000000ebffeb723e */ /* 0x000fe400048070ff */
[----:B------:R-:W-:Y:S02]  /*67660*/  F2FP.SATFINITE.E4M3.F32.PACK_AB_MERGE_C R236, RZ, R236, RZ ;  /* 0x000000ecffec723e */ /* 0x000fe400048070ff */
[----:B------:R-:W-:Y:S02]  /*67670*/  F2FP.SATFINITE.E4M3.F32.PACK_AB_MERGE_C R237, RZ, R237, RZ ;  /* 0x000000edffed723e */ /* 0x000fe400048070ff */
[----:B0-----:R-:W-:-:S04]  /*67680*/  @!P2 IADD3 R36, P5, P6, R24, UR11, R26 ;  /* 0x0000000b1824ac10 */ /* 0x001fc8000febe01a */
[----:B------:R-:W-:Y:S02]  /*67690*/  @!P2 IADD3.X R37, R29, UR10, R27, P5, P6 ;  /* 0x0000000a1d25ac10 */ /* 0x000fe4000afec41b */
[----:B------:R-:W-:-:S13]  /*676a0*/  ISETP.LT.OR P5, PT, R28, 0x2, !P1 ;  /* 0x000000021c00780c */ /* 0x000fda0004fa1670 */
[----:B------:R-:W0:Y:S02]  /*676b0*/  @!P5 LDC.64 R26, c[0x0][0x5c0] ;  /* 0x00017000ff1adb82 */ /* 0x000e240000000a00 */
[----:B0-----:R-:W-:-:S05]  /*676c0*/  @!P5 IADD3 R26, P6, R24, R26, RZ ;  /* 0x0000001a181ad210 */ /* 0x001fca0007fde0ff */
[----:B------:R-:W-:-:S05]  /*676d0*/  @!P5 IMAD.X R27, R29, 0x1, R27, P6 ;  /* 0x000000011d1bd824 */ /* 0x000fca00030e061b */
[----:B------:R0:W-:Y:S01]  /*676e0*/  @!P5 STG.E.U8 desc[UR30][R26.64+0x1], R15 ;  /* 0x0000010f1a00d986 */ /* 0x0001e2000c10111e */
[----:B------:R-:W-:-:S03]  /*676f0*/  ISETP.LT.OR P5, PT, R28, 0xa, !P0 ;  /* 0x0000000a1c00780c */ /* 0x000fc600047a1670 */
[----:B------:R1:W-:Y:S01]  /*67700*/  @!P4 STG.E.U8 desc[UR30][R30.64], R16 ;  /* 0x000000101e00c986 */ /* 0x0003e2000c10111e */
[----:B------:R-:W-:-:S09]  /*67710*/  ISETP.LT.OR P4, PT, R28, 0x11, !P0 ;  /* 0x000000111c00780c */ /* 0x000fd20004781670 */
[----:B0-----:R-:W0:Y:S02]  /*67720*/  @!P5 LDC.64 R26, c[0x0][0x5c0] ;  /* 0x00017000ff1adb82 */ /* 0x001e240000000a00 */
[----:B0-----:R-:W-:-:S04]  /*67730*/  @!P5 IADD3 R32, P3, P6, R24, UR11, R26 ;  /* 0x0000000b1820dc10 */ /* 0x001fc8000fe7e01a */
[----:B------:R-:W-:Y:S02]  /*67740*/  @!P5 IADD3.X R33, R29, UR10, R27, P3, P6 ;  /* 0x0000000a1d21dc10 */ /* 0x000fe40009fec41b */
[----:B------:R-:W1:Y:S01]  /*67750*/  @!P4 LDC.64 R26, c[0x0][0x5c0] ;  /* 0x00017000ff1acb82 */ /* 0x000e620000000a00 */
[----:B------:R-:W-:Y:S02]  /*67760*/  ISETP.LT.OR P3, PT, R28, 0x12, !P0 ;  /* 0x000000121c00780c */ /* 0x000fe40004761670 */
[----:B-1----:R-:W-:-:S04]  /*67770*/  @!P4 IADD3 R30, P2, P6, R24, UR11, R26 ;  /* 0x0000000b181ecc10 */ /* 0x002fc8000fe5e01a */
[----:B------:R-:W-:-:S07]  /*67780*/  @!P4 IADD3.X R31, R29, UR10, R27, P2, P6 ;  /* 0x0000000a1d1fcc10 */ /* 0x000fce00097ec41b */
[----:B------:R-:W0:Y:S02]  /*67790*/  @!P3 LDC.64 R26, c[0x0][0x5c0] ;  /* 0x00017000ff1abb82 */ /* 0x000e240000000a00 */
[----:B0-----:R-:W-:-:S04]  /*677a0*/  @!P3 IADD3 R38, P2, P6, R24, UR11, R26 ;  /* 0x0000000b1826bc10 */ /* 0x001fc8000fe5e01a */
[----:B------:R-:W-:Y:S02]  /*677b0*/  @!P3 IADD3.X R39, R29, UR10, R27, P2, P6 ;  /* 0x0000000a1d27bc10 */ /* 0x000fe400097ec41b */
[----:B------:R-:W-:Y:S02]  /*677c0*/  LOP3.LUT P3, RZ, R10, 0x8, RZ, 0xc0, !PT ;  /* 0x000000080aff7812 */ /* 0x000fe4000786c0ff */
[----:B------:R-:W-:Y:S01]  /*677d0*/  ISETP.LT.OR P2, PT, R28, 0x19, !P0 ;  /* 0x000000191c00780c */ /* 0x000fe20004741670 */
[----:B--2---:R-:W-:-:S10]  /*677e0*/  FMUL R15, R58, UR27 ;  /* 0x0000001b3a0f7c20 */ /* 0x004fd40008400000 */
[----:B------:R0:W-:Y:S01]  /*677f0*/  @!P3 STG.E.U8 desc[UR30][R34.64+0x1], R17 ;  /* 0x000001112200b986 */ /* 0x0001e2000c10111e */
[----:B------:R-:W-:-:S13]  /*67800*/  ISETP.LT.OR P3, PT, R28, 0x9, !P1 ;  /* 0x000000091c00780c */ /* 0x000fda0004f61670 */
[----:B0-----:R-:W0:Y:S02]  /*67810*/  @!P3 LDC.64 R16, c[0x0][0x5c0] ;  /* 0x00017000ff10bb82 */ /* 0x001e240000000a00 */
[----:B0-----:R-:W-:-:S05]  /*67820*/  @!P3 IADD3 R16, P6, R24, R16, RZ ;  /* 0x000000101810b210 */ /* 0x001fca0007fde0ff */
[----:B------:R-:W-:-:S05]  /*67830*/  @!P3 IMAD.X R17, R29, 0x1, R17, P6 ;  /* 0x000000011d11b824 */ /* 0x000fca00030e0611 */
[----:B------:R0:W-:Y:S02]  /*67840*/  @!P3 STG.E.U8 desc[UR30][R16.64+0x8], R18 ;  /* 0x000008121000b986 */ /* 0x0001e4000c10111e */
[----:B0-----:R-:W0:Y:S02]  /*67850*/  @!P2 LDC.64 R16, c[0x0][0x5c0] ;  /* 0x00017000ff10ab82 */ /* 0x001e240000000a00 */
[----:B0-----:R-:W-:-:S04]  /*67860*/  @!P2 IADD3 R26, P3, P6, R24, UR11, R16 ;  /* 0x0000000b181aac10 */ /* 0x001fc8000fe7e010 */
[----:B------:R-:W-:Y:S02]  /*67870*/  @!P2 IADD3.X R27, R29, UR10, R17, P3, P6 ;  /* 0x0000000a1d1bac10 */ /* 0x000fe40009fec411 */
[C---:B------:R-:W-:Y:S02]  /*67880*/  ISETP.LT.OR P3, PT, R28.reuse, 0xa, !P1 ;  /* 0x0000000a1c00780c */ /* 0x040fe40004f61670 */
[----:B------:R-:W-:-:S11]  /*67890*/  ISETP.LT.OR P2, PT, R28, 0x1a, !P0 ;  /* 0x0000001a1c00780c */ /* 0x000fd60004741670 */
[----:B------:R-:W0:Y:S02]  /*678a0*/  @!P3 LDC.64 R16, c[0x0][0x5c0] ;  /* 0x00017000ff10bb82 */ /* 0x000e240000000a00 */
[----:B0-----:R-:W-:-:S05]  /*678b0*/  @!P3 IADD3 R16, P6, R24, R16, RZ ;  /* 0x000000101810b210 */ /* 0x001fca0007fde0ff */
[----:B------:R-:W-:-:S05]  /*678c0*/  @!P3 IMAD.X R17, R29, 0x1, R17, P6 ;  /* 0x000000011d11b824 */ /* 0x000fca00030e0611 */
[----:B------:R0:W-:Y:S02]  /*678d0*/  @!P3 STG.E.U8 desc[UR30][R16.64+0x9], R19 ;  /* 0x000009131000b986 */ /* 0x0001e4000c10111e */
[----:B0-----:R-:W0:Y:S02]  /*678e0*/  @!P2 LDC.64 R16, c[0x0][0x5c0] ;  /* 0x00017000ff10ab82 */ /* 0x001e240000000a00 */
[----:B0-----:R-:W-:-:S04]  /*678f0*/  @!P2 IADD3 R18, P3, P6, R24, UR11, R16 ;  /* 0x0000000b1812ac10 */ /* 0x001fc8000fe7e010 */
[----:B------:R-:W-:Y:S02]  /*67900*/  @!P2 IADD3.X R19, R29, UR10, R17, P3, P6 ;  /* 0x0000000a1d13ac10 */ /* 0x000fe40009fec411 */
[C---:B------:R-:W-:Y:S02]  /*67910*/  LOP3.LUT P2, RZ, R10.reuse, 0x4, RZ, 0xc0, !PT ;  /* 0x000000040aff7812 */ /* 0x040fe4000784c0ff */
[----:B------:R-:W-:-:S11]  /*67920*/  LOP3.LUT R10, R10, 0xfffffffe, RZ, 0xc0, !PT ;  /* 0xfffffffe0a0a7812 */ /* 0x000fd600078ec0ff */
[----:B------:R0:W-:Y:S01]  /*67930*/  @!P2 STG.E.U8 desc[UR30][R36.64+0x8], R20 ;  /* 0x000008142400a986 */ /* 0x0001e2000c10111e */
[----:B------:R-:W-:-:S03]  /*67940*/  ISETP.LT.OR P2, PT, R28, 0x21, !P0 ;  /* 0x000000211c00780c */ /* 0x000fc60004741670 */
[----:B------:R-:W-:Y:S01]  /*67950*/  @!P5 STG.E.U8 desc[UR30][R32.64+0x9], R21 ;  /* 0x000009152000d986 */ /* 0x000fe2000c10111e */
[----:B------:R-:W-:-:S09]  /*67960*/  ISETP.LT.OR P5, PT, R28, 0x11, !P1 ;  /* 0x000000111c00780c */ /* 0x000fd20004fa1670 */
[----:B------:R-:W1:Y:S01]  /*67970*/  @!P2 LDC.64 R16, c[0x0][0x5c0] ;  /* 0x00017000ff10ab82 */ /* 0x000e620000000a00 */
[----:B------:R-:W-:-:S04]  /*67980*/  @P2 LOP3.LUT R10, R10, 0x1, RZ, 0xfc, !PT ;  /* 0x000000010a0a2812 */ /* 0x000fc800078efcff */
[----:B------:R-:W-:Y:S02]  /*67990*/  LOP3.LUT R10, R10, 0xfffffffd, RZ, 0xc0, !PT ;  /* 0xfffffffd0a0a7812 */ /* 0x000fe400078ec0ff */
[----:B-1----:R-:W-:-:S04]  /*679a0*/  @!P2 IADD3 R34, P3, P6, R24, UR11, R16 ;  /* 0x0000000b1822ac10 */ /* 0x002fc8000fe7e010 */
[----:B------:R-:W-:Y:S02]  /*679b0*/  @!P2 IADD3.X R35, R29, UR10, R17, P3, P6 ;  /* 0x0000000a1d23ac10 */ /* 0x000fe40009fec411 */
[----:B------:R-:W-:-:S13]  /*679c0*/  ISETP.LT.OR P3, PT, R28, 0x22, !P0 ;  /* 0x000000221c00780c */ /* 0x000fda0004761670 */
[----:B------:R-:W0:Y:S01]  /*679d0*/  @!P3 LDC.64 R16, c[0x0][0x5c0] ;  /* 0x00017000ff10bb82 */ /* 0x000e220000000a00 */
[----:B------:R-:W-:Y:S02]  /*679e0*/  @P3 LOP3.LUT R10, R10, 0x2, RZ, 0xfc, !PT ;  /* 0x000000020a0a3812 */ /* 0x000fe400078efcff */
[----:B0-----:R-:W-:-:S04]  /*679f0*/  @!P3 IADD3 R36, P2, P6, R24, UR11, R16 ;  /* 0x0000000b1824bc10 */ /* 0x001fc8000fe5e010 */
[----:B------:R-:W-:Y:S02]  /*67a00*/  @!P3 IADD3.X R37, R29, UR10, R17, P2, P6 ;  /* 0x0000000a1d25bc10 */ /* 0x000fe400097ec411 */
[----:B------:R-:W0:Y:S01]  /*67a10*/  @!P5 LDC.64 R16, c[0x0][0x5c0] ;  /* 0x00017000ff10db82 */ /* 0x000e220000000a00 */
[C---:B------:R-:W-:Y:S02]  /*67a20*/  ISETP.LT.OR P2, PT, R28.reuse, 0x29, !P0 ;  /* 0x000000291c00780c */ /* 0x040fe40004741670 */
[----:B------:R-:W-:Y:S02]  /*67a30*/  ISETP.LT.OR P3, PT, R28, 0x32, !P0 ;  /* 0x000000321c00780c */ /* 0x000fe40004761670 */
[----:B0-----:R-:W-:-:S05]  /*67a40*/  @!P5 IADD3 R16, P6, R24, R16, RZ ;  /* 0x000000101810d210 */ /* 0x001fca0007fde0ff */
[----:B------:R-:W-:-:S05]  /*67a50*/  @!P5 IMAD.X R17, R29, 0x1, R17, P6 ;  /* 0x000000011d11d824 */ /* 0x000fca00030e0611 */
[----:B------:R0:W-:Y:S02]  /*67a60*/  @!P5 STG.E.U8 desc[UR30][R16.64+0x10], R22 ;  /* 0x000010161000d986 */ /* 0x0001e4000c10111e */
[----:B0-----:R-:W0:Y:S02]  /*67a70*/  @!P2 LDC.64 R16, c[0x0][0x5c0] ;  /* 0x00017000ff10ab82 */ /* 0x001e240000000a00 */
        /* <DEDUP_REMOVED lines=8> */
[----:B------:R1:W-:Y:S10]  /*67b00*/  @!P4 STG.E.U8 desc[UR30][R30.64+0x10], R216 ;  /* 0x000010d81e00c986 */ /* 0x0003f4000c10111e */
[----:B0-----:R-:W0:Y:S02]  /*67b10*/  @!P5 LDC.64 R16, c[0x0][0x5c0] ;  /* 0x00017000ff10db82 */ /* 0x001e240000000a00 */
[----:B0-----:R-:W-:-:S04]  /*67b20*/  @!P5 IADD3 R20, P2, P6, R24, UR11, R16 ;  /* 0x0000000b1814dc10 */ /* 0x001fc8000fe5e010 */
[----:B------:R-:W-:Y:S02]  /*67b30*/  @!P5 IADD3.X R21, R29, UR10, R17, P2, P6 ;  /* 0x0000000a1d15dc10 */ /* 0x000fe400097ec411 */
[----:B------:R-:W-:-:S13]  /*67b40*/  ISETP.LT.OR P2, PT, R28, 0x31, !P0 ;  /* 0x000000311c00780c */ /* 0x000fda0004741670 */
[----:B------:R-:W1:Y:S02]  /*67b50*/  @!P2 LDC.64 R16, c[0x0][0x5c0] ;  /* 0x00017000ff10ab82 */ /* 0x000e640000000a00 */
[----:B-1----:R-:W-:-:S04]  /*67b60*/  @!P2 IADD3 R30, P4, P6, R24, UR11, R16 ;  /* 0x0000000b181eac10 */ /* 0x002fc8000fe9e010 */
[----:B------:R-:W-:Y:S02]  /*67b70*/  @!P2 IADD3.X R31, R29, UR10, R17, P4, P6 ;  /* 0x0000000a1d1fac10 */ /* 0x000fe4000a7ec411 */
[----:B------:R-:W0:Y:S01]  /*67b80*/  @!P3 LDC.64 R16, c[0x0][0x5c0] ;  /* 0x00017000ff10bb82 */ /* 0x000e220000000a00 */
[----:B------:R-:W-:-:S13]  /*67b90*/  ISETP.LT.OR P2, PT, R28, 0x12, !P0 ;  /* 0x000000121c00780c */ /* 0x000fda0004741670 */
[----:B------:R-:W-:Y:S01]  /*67ba0*/  @!P2 STG.E.U8 desc[UR30][R38.64+0x11], R217 ;  /* 0x000011d92600a986 */ /* 0x000fe2000c10111e */
[----:B------:R-:W-:Y:S02]  /*67bb0*/  ISETP.LT.OR P2, PT, R28, 0x39, !P0 ;  /* 0x000000391c00780c */ /* 0x000fe40004741670 */
        /* <DEDUP_REMOVED lines=16> */
[----:B------:R0:W-:Y:S04]  /*67cc0*/  @!P4 STG.E.U8 desc[UR30][R16.64+0x19], R219 ;  /* 0x000019db1000c986 */ /* 0x0001e8000c10111e */
[----:B------:R1:W-:Y:S01]  /*67cd0*/  @!P2 STG.E.U8 desc[UR30][R26.64+0x18], R220 ;  /* 0x000018dc1a00a986 */ /* 0x0003e2000c10111e */
[----:B------:R-:W-:Y:S01]  /*67ce0*/  ISETP.LT.OR P2, PT, R28, 0x41, !P0 ;  /* 0x000000411c00780c */ /* 0x000fe20004741670 */
[----:B0-----:R-:W0:Y:S02]  /*67cf0*/  @!P3 LDC.64 R16, c[0x0][0x5c0] ;  /* 0x00017000ff10bb82 */ /* 0x001e240000000a00 */
[----:B0-----:R-:W-:-:S04]  /*67d00*/  @!P3 IADD3 R22, P4, P6, R24, UR11, R16 ;  /* 0x0000000b1816bc10 */ /* 0x001fc8000fe9e010 */
[----:B------:R-:W-:-:S06]  /*67d10*/  @!P3 IADD3.X R23, R29, UR10, R17, P4, P6 ;  /* 0x0000000a1d17bc10 */ /* 0x000fcc000a7ec411 */
[----:B------:R-:W1:Y:S01]  /*67d20*/  @!P2 LDC.64 R16, c[0x0][0x5c0] ;  /* 0x00017000ff10ab82 */ /* 0x000e620000000a00 */
[----:B------:R-:W-:Y:S02]  /*67d30*/  ISETP.LT.OR P3, PT, R28, 0x42, !P0 ;  /* 0x000000421c00780c */ /* 0x000fe40004761670 */
[----:B-1----:R-:W-:-:S04]  /*67d40*/  @!P2 IADD3 R26, P4, P6, R24, UR11, R16 ;  /* 0x0000000b181aac10 */ /* 0x002fc8000fe9e010 */
[----:B------:R-:W-:-:S07]  /*67d50*/  @!P2 IADD3.X R27, R29, UR10, R17, P4, P6 ;  /* 0x0000000a1d1bac10 */ /* 0x000fce000a7ec411 */
[----:B------:R-:W0:Y:S01]  /*67d60*/  @!P3 LDC.64 R16, c[0x0][0x5c0] ;  /* 0x00017000ff10bb82 */ /* 0x000e220000000a00 */
[----:B------:R-:W-:-:S13]  /*67d70*/  ISETP.LT.OR P2, PT, R28, 0x1a, !P0 ;  /* 0x0000001a1c00780c */ /* 0x000fda0004741670 */
[----:B------:R-:W-:Y:S01]  /*67d80*/  @!P2 STG.E.U8 desc[UR30][R18.64+0x19], R221 ;  /* 0x000019dd1200a986 */ /* 0x000fe2000c10111e */
[----:B------:R-:W-:Y:S02]  /*67d90*/  ISETP.LT.OR P2, PT, R28, 0x49, !P0 ;  /* 0x000000491c00780c */ /* 0x000fe40004741670 */
[----:B0-----:R-:W-:-:S04]  /*67da0*/  @!P3 IADD3 R44, P4, P6, R24, UR11, R16 ;  /* 0x0000000b182cbc10 */ /* 0x001fc8000fe9e010 */
[----:B------:R-:W-:Y:S02]  /*67db0*/  @!P3 IADD3.X R45, R29, UR10, R17, P4, P6 ;  /* 0x0000000a1d2dbc10 */ /* 0x000fe4000a7ec411 */
[----:B------:R-:W-:Y:S02]  /*67dc0*/  ISETP.LT.OR P4, PT, R28, 0x21, !P1 ;  /* 0x000000211c00780c */ /* 0x000fe40004f81670 */
[----:B------:R-:W-:-:S11]  /*67dd0*/  LOP3.LUT P3, RZ, R10, 0x2, RZ, 0xc0, !PT ;  /* 0x000000020aff7812 */ /* 0x000fd6000786c0ff */
        /* <DEDUP_REMOVED lines=16> */
[----:B------:R-:W-:Y:S02]  /*67ee0*/  ISETP.LT.OR P6, PT, R28, 0x51, !P0 ;  /* 0x000000511c00780c */ /* 0x000fe400047c1670 */
[----:B------:R-:W-:-:S11]  /*67ef0*/  LOP3.LUT P2, RZ, R10, 0x1, RZ, 0xc0, !PT ;  /* 0x000000010aff7812 */ /* 0x000fd6000784c0ff */
[----:B------:R-:W0:Y:S02]  /*67f00*/  @!P6 LDC.64 R16, c[0x0][0x5c0] ;  /* 0x00017000ff10eb82 */ /* 0x000e240000000a00 */
[----:B------:R-:W-:Y:S04]  /*67f10*/  @!P2 STG.E.U8 desc[UR30][R34.64+0x20], R224 ;  /* 0x000020e02200a986 */ /* 0x000fe8000c10111e */
[----:B------:R-:W-:Y:S01]  /*67f20*/  @!P3 STG.E.U8 desc[UR30][R36.64+0x21], R225 ;  /* 0x000021e12400b986 */ /* 0x000fe2000c10111e */
[----:B------:R-:W-:Y:S02]  /*67f30*/  ISETP.LT.OR P3, PT, R28, 0x29, !P1 ;  /* 0x000000291c00780c */ /* 0x000fe40004f61670 */
[----:B0-----:R-:W-:-:S04]  /*67f40*/  @!P6 IADD3 R46, P2, P4, R24, UR11, R16 ;  /* 0x0000000b182eec10 */ /* 0x001fc8000fc5e010 */
[----:B------:R-:W-:Y:S02]  /*67f50*/  @!P6 IADD3.X R47, R29, UR10, R17, P2, P4 ;  /* 0x0000000a1d2fec10 */ /* 0x000fe400097e8411 */
[----:B------:R-:W-:-:S13]  /*67f60*/  ISETP.LT.OR P2, PT, R28, 0x52, !P0 ;  /* 0x000000521c00780c */ /* 0x000fda0004741670 */
[----:B------:R-:W0:Y:S01]  /*67f70*/  @!P2 LDC.64 R16, c[0x0][0x5c0] ;  /* 0x00017000ff10ab82 */ /* 0x000e220000000a00 */
[----:B------:R-:W-:-:S04]  /*67f80*/  @P2 LOP3.LUT R14, R14, 0x40000000, RZ, 0xfc, !PT ;  /* 0x400000000e0e2812 */ /* 0x000fc800078efcff */
[----:B------:R-:W-:Y:S02]  /*67f90*/  LOP3.LUT R14, R14, 0x7fffffff, RZ, 0xc0, !PT ;  /* 0x7fffffff0e0e7812 */ /* 0x000fe400078ec0ff */
[----:B0-----:R-:W-:-:S04]  /*67fa0*/  @!P2 IADD3 R48, P4, P6, R24, UR11, R16 ;  /* 0x0000000b1830ac10 */ /* 0x001fc8000fe9e010 */
[----:B------:R-:W-:Y:S02]  /*67fb0*/  @!P2 IADD3.X R49, R29, UR10, R17, P4, P6 ;  /* 0x0000000a1d31ac10 */ /* 0x000fe4000a7ec411 */
[----:B------:R-:W0:Y:S01]  /*67fc0*/  @!P3 LDC.64 R16, c[0x0][0x5c0] ;  /* 0x00017000ff10bb82 */ /* 0x000e220000000a00 */
[----:B------:R-:W-:Y:S02]  /*67fd0*/  ISETP.LT.OR P2, PT, R28, 0x29, !P0 ;  /* 0x000000291c00780c */ /* 0x000fe40004741670 */
[----:B0-----:R-:W-:-:S05]  /*67fe0*/  @!P3 IADD3 R16, P4, R24, R16, RZ ;  /* 0x000000101810b210 */ /* 0x001fca0007f9e0ff */
[----:B------:R-:W-:-:S05]  /*67ff0*/  @!P3 IMAD.X R17, R29, 0x1, R17, P4 ;  /* 0x000000011d11b824 */ /* 0x000fca00020e0611 */
[----:B------:R0:W-:Y:S01]  /*68000*/  @!P3 STG.E.U8 desc[UR30][R16.64+0x28], R226 ;  /* 0x000028e21000b986 */ /* 0x0001e2000c10111e */
[----:B------:R-:W-:-:S13]  /*68010*/  ISETP.LT.OR P3, PT, R28, 0x59, !P0 ;  /* 0x000000591c00780c */ /* 0x000fda0004761670 */
[----:B0-----:R-:W0:Y:S01]  /*68020*/  @!P3 LDC.64 R16, c[0x0][0x5c0] ;  /* 0x00017000ff10bb82 */ /* 0x001e220000000a00 */
[----:B------:R-:W-:Y:S02]  /*68030*/  @P3 LOP3.LUT R14, R14, 0x80000000, RZ, 0xfc, !PT ;  /* 0x800000000e0e3812 */ /* 0x000fe400078efcff */
        /* <DEDUP_REMOVED lines=8> */
[----:B------:R1:W-:Y:S04]  /*680c0*/  @!P2 STG.E.U8 desc[UR30][R32.64+0x28], R228 ;  /* 0x000028e42000a986 */ /* 0x0003e8000c10111e */
[----:B------:R-:W-:Y:S01]  /*680d0*/  @!P5 STG.E.U8 desc[UR30][R20.64+0x29], R229 ;  /* 0x000029e51400d986 */ /* 0x000fe2000c10111e */
[----:B------:R-:W-:-:S05]  /*680e0*/  ISETP.LT.OR P5, PT, R28, 0x31, !P1 ;  /* 0x000000311c00780c */ /* 0x000fca0004fa1670 */
[----:B0-----:R-:W0:Y:S02]  /*680f0*/  @!P4 LDC.64 R16, c[0x0][0x5c0] ;  /* 0x00017000ff10cb82 */ /* 0x001e240000000a00 */
[----:B0-----:R-:W-:-:S04]  /*68100*/  @!P4 IADD3 R34, P3, P6, R24, UR11, R16 ;  /* 0x0000000b1822cc10 */ /* 0x001fc8000fe7e010 */
[----:B------:R-:W-:Y:S02]  /*68110*/  @!P4 IADD3.X R35, R29, UR10, R17, P3, P6 ;  /* 0x0000000a1d23cc10 */ /* 0x000fe40009fec411 */
[----:B------:R-:W-:-:S13]  /*68120*/  ISETP.LT.OR P3, PT, R28, 0x61, !P0 ;  /* 0x000000611c00780c */ /* 0x000fda0004761670 */
[----:B------:R-:W1:Y:S01]  /*68130*/  @!P3 LDC.64 R16, c[0x0][0x5c0] ;  /* 0x00017000ff10bb82 */ /* 0x000e620000000a00 */
[----:B------:R-:W-:-:S04]  /*68140*/  @P3 LOP3.LUT R0, R0, 0x10, RZ, 0xfc, !PT ;  /* 0x0000001000003812 */ /* 0x000fc800078efcff */
[----:B------:R-:W-:Y:S02]  /*68150*/  LOP3.LUT R0, R0, 0xfffff7ff, RZ, 0xc0, !PT ;  /* 0xfffff7ff00007812 */ /* 0x000fe400078ec0ff */
[----:B-1----:R-:W-:-:S04]  /*68160*/  @!P3 IADD3 R32, P2, P6, R24, UR11, R16 ;  /* 0x0000000b1820bc10 */ /* 0x002fc8000fe5e010 */
        /* <DEDUP_REMOVED lines=8> */
[C---:B------:R-:W-:Y:S02]  /*681f0*/  ISETP.LT.OR P2, PT, R28.reuse, 0x69, !P0 ;  /* 0x000000691c00780c */ /* 0x040fe40004741670 */
[----:B------:R-:W-:-:S11]  /*68200*/  ISETP.LT.OR P3, PT, R28, 0x6a, !P0 ;  /* 0x0000006a1c00780c */ /* 0x000fd60004761670 */
[----:B------:R-:W-:-:S04]  /*68210*/  @P2 LOP3.LUT R0, R0, 0x1000, RZ, 0xfc, !PT ;  /* 0x0000100000002812 */ /* 0x000fc800078efcff */
[----:B------:R-:W-:-:S04]  /*68220*/  LOP3.LUT R0, R0, 0xfffffffe, RZ, 0xc0, !PT ;  /* 0xfffffffe00007812 */ /* 0x000fc800078ec0ff */
[----:B------:R-:W-:Y:S02]  /*68230*/  @P3 LOP3.LUT R0, R0, 0x1, RZ, 0xfc, !PT ;  /* 0x0000000100003812 */ /* 0x000fe400078efcff */
[----:B0-----:R-:W-:Y:S02]  /*68240*/  @!P5 IADD3 R16, P6, R24, R16, RZ ;  /* 0x000000101810d210 */ /* 0x001fe40007fde0ff */
[----:B------:R-:W-:-:S03]  /*68250*/  LOP3.LUT R0, R0, 0xffffffdf, RZ, 0xc0, !PT ;  /* 0xffffffdf00007812 */ /* 0x000fc600078ec0ff */
        /* <DEDUP_REMOVED lines=11> */
[----:B------:R-:W-:Y:S01]  /*68310*/  @!P2 STG.E.U8 desc[UR30][R30.64+0x30], R232 ;  /* 0x000030e81e00a986 */ /* 0x000fe2000c10111e */
[----:B------:R-:W-:Y:S01]  /*68320*/  ISETP.LT.OR P2, PT, R28, 0x71, !P0 ;  /* 0x000000711c00780c */ /* 0x000fe20004741670 */
[----:B0-----:R-:W0:-:S12]  /*68330*/  @!P3 LDC.64 R16, c[0x0][0x5c0] ;  /* 0x00017000ff10bb82 */ /* 0x001e180000000a00 */
[----:B------:R-:W-:-:S04]  /*68340*/  @P2 LOP3.LUT R0, R0, 0x20, RZ, 0xfc, !PT ;  /* 0x0000002000002812 */ /* 0x000fc800078efcff */
[----:B------:R-:W-:Y:S02]  /*68350*/  LOP3.LUT R0, R0, 0xffffdfff, RZ, 0xc0, !PT ;  /* 0xffffdfff00007812 */ /* 0x000fe400078ec0ff */
[----:B0-----:R-:W-:-:S04]  /*68360*/  @!P3 IADD3 R20, P5, P6, R24, UR11, R16 ;  /* 0x0000000b1814bc10 */ /* 0x001fc8000febe010 */
[----:B------:R-:W-:Y:S02]  /*68370*/  @!P3 IADD3.X R21, R29, UR10, R17, P5, P6 ;  /* 0x0000000a1d15bc10 */ /* 0x000fe4000afec411 */
[----:B------:R-:W0:Y:S01]  /*68380*/  @!P2 LDC.64 R16, c[0x0][0x5c0] ;  /* 0x00017000ff10ab82 */ /* 0x000e220000000a00 */
[----:B------:R-:W-:-:S13]  /*68390*/  ISETP.LT.OR P3, PT, R28, 0x72, !P0 ;  /* 0x000000721c00780c */ /* 0x000fda0004761670 */
[----:B------:R-:W-:-:S04]  /*683a0*/  @P3 LOP3.LUT R0, R0, 0x2000, RZ, 0xfc, !PT ;  /* 0x0000200000003812 */ /* 0x000fc800078efcff */
[----:B------:R-:W-:Y:S02]  /*683b0*/  LOP3.LUT R0, R0, 0xffffbfff, RZ, 0xc0, !PT ;  /* 0xffffbfff00007812 */ /* 0x000fe400078ec0ff */
[----:B0-----:R-:W-:-:S04]  /*683c0*/  @!P2 IADD3 R54, P5, P6, R24, UR11, R16 ;  /* 0x0000000b1836ac10 */ /* 0x001fc8000febe010 */
        /* <DEDUP_REMOVED lines=8> */
[----:B------:R-:W-:-:S03]  /*68450*/  ISETP.LT.OR P3, PT, R28, 0x7a, !P0 ;  /* 0x0000007a1c00780c */ /* 0x000fc60004761670 */
[----:B------:R-:W-:-:S04]  /*68460*/  @P2 LOP3.LUT R0, R0, 0x4000, RZ, 0xfc, !PT ;  /* 0x0000400000002812 */ /* 0x000fc800078efcff */
[----:B------:R-:W-:-:S04]  /*68470*/  LOP3.LUT R0, R0, 0xffffffbf, RZ, 0xc0, !PT ;  /* 0xffffffbf00007812 */ /* 0x000fc800078ec0ff */
[----:B------:R-:W0:Y:S02]  /*68480*/  @!P5 LDC.64 R16, c[0x0][0x5c0] ;  /* 0x00017000ff10db82 */ /* 0x000e240000000a00 */
[----:B------:R-:W-:-:S04]  /*68490*/  @P3 LOP3.LUT R0, R0, 0x40, RZ, 0xfc, !PT ;  /* 0x0000004000003812 */ /* 0x000fc800078efcff */
[----:B------:R-:W-:Y:S02]  /*684a0*/  LOP3.LUT R0, R0, 0xffffff7f, RZ, 0xc0, !PT ;  /* 0xffffff7f00007812 */ /* 0x000fe400078ec0ff */
        /* <DEDUP_REMOVED lines=14> */
[----:B0-----:R-:W0:-:S12]  /*68590*/  @!P3 LDC.64 R16, c[0x0][0x5c0] ;  /* 0x00017000ff10bb82 */ /* 0x001e180000000a00 */
[----:B------:R-:W-:Y:S02]  /*685a0*/  @P2 LOP3.LUT R0, R0, 0x80, RZ, 0xfc, !PT ;  /* 0x0000008000002812 */ /* 0x000fe400078efcff */
[----:B------:R-:W-:Y:S02]  /*685b0*/  F2FP.SATFINITE.E4M3.F32.PACK_AB_MERGE_C R15, RZ, R15, RZ ;  /* 0x0000000fff0f723e */ /* 0x000fe400048070ff */
[----:B------:R-:W-:Y:S02]  /*685c0*/  LOP3.LUT R0, R0, 0xffff7fff, RZ, 0xc0, !PT ;  /* 0xffff7fff00007812 */ /* 0x000fe400078ec0ff */
[----:B0-----:R-:W-:-:S04]  /*685d0*/  @!P3 IADD3 R30, P5, P6, R24, UR11, R16 ;  /* 0x0000000b181ebc10 */ /* 0x001fc8000febe010 */
[----:B------:R-:W-:Y:S02]  /*685e0*/  @!P3 IADD3.X R31, R29, UR10, R17, P5, P6 ;  /* 0x0000000a1d1fbc10 */ /* 0x000fe4000afec411 */
[----:B------:R-:W1:Y:S01]  /*685f0*/  @!P2 LDC.64 R16, c[0x0][0x5c0] ;  /* 0x00017000ff10ab82 */ /* 0x000e620000000a00 */
[----:B------:R-:W-:-:S13]  /*68600*/  ISETP.LT.OR P3, PT, R28, 0x82, !P0 ;  /* 0x000000821c00780c */ /* 0x000fda0004761670 */
[----:B------:R-:W-:Y:S02]  /*68610*/  @P3 LOP3.LUT R0, R0, 0x8000, RZ, 0xfc, !PT ;  /* 0x0000800000003812 */ /* 0x000fe400078efcff */
[----:B-1----:R-:W-:-:S04]  /*68620*/  @!P2 IADD3 R38, P5, P6, R24, UR11, R16 ;  /* 0x0000000b1826ac10 */ /* 0x002fc8000febe010 */
[----:B------:R-:W-:Y:S02]  /*68630*/  @!P2 IADD3.X R39, R29, UR10, R17, P5, P6 ;  /* 0x0000000a1d27ac10 */ /* 0x000fe4000afec411 */
[----:B------:R-:W0:Y:S01]  /*68640*/  @!P3 LDC.64 R16, c[0x0][0x5c0] ;  /* 0x00017000ff10bb82 */ /* 0x000e220000000a00 */
[----:B------:R-:W-:-:S13]  /*68650*/  ISETP.LT.OR P2, PT, R28, 0x3a, !P0 ;  /* 0x0000003a1c00780c */ /* 0x000fda0004741670 */
[----:B------:R-:W-:Y:S01]  /*68660*/  @!P2 STG.E.U8 desc[UR30][R22.64+0x39], R237 ;  /* 0x000039ed1600a986 */ /* 0x000fe2000c10111e */
[----:B0-----:R-:W-:-:S04]  /*68670*/  @!P3 IADD3 R60, P5, P6, R24, UR11, R16 ;  /* 0x0000000b183cbc10 */ /* 0x001fc8000febe010 */
[----:B------:R-:W-:Y:S02]  /*68680*/  @!P3 IADD3.X R61, R29, UR10, R17, P5, P6 ;  /* 0x0000000a1d3dbc10 */ /* 0x000fe4000afec411 */
[----:B------:R-:W-:-:S13]  /*68690*/  ISETP.LT.OR P5, PT, R28, 0x41, !P1 ;  /* 0x000000411c00780c */ /* 0x000fda0004fa1670 */
[----:B------:R-:W0:Y:S01]  /*686a0*/  @!P5 LDC.64 R16, c[0x0][0x5c0] ;  /* 0x00017000ff10db82 */ /* 0x000e220000000a00 */
        /* <DEDUP_REMOVED lines=8> */
[----:B------:R-:W0:Y:S01]  /*68730*/  @!P5 LDC.64 R16, c[0x0][0x5c0] ;  /* 0x00017000ff10db82 */ /* 0x000e220000000a00 */
[----:B------:R-:W-:Y:S01]  /*68740*/  ISETP.LT.OR P3, PT, R28, 0x8a, !P0 ;  /* 0x0000008a1c00780c */ /* 0x000fe20004761670 */
[----:B---3--:R-:W-:Y:S01]  /*68750*/  FMUL R15, R63, UR27 ;  /* 0x0000001b3f0f7c20 */ /* 0x008fe20008400000 */
[----:B------:R-:W-:-:S04]  /*68760*/  LOP3.LUT R0, R0, 0xfffeffff, RZ, 0xc0, !PT ;  /* 0xfffeffff00007812 */ /* 0x000fc800078ec0ff */
[----:B------:R-:W-:Y:S02]  /*68770*/  F2FP.SATFINITE.E4M3.F32.PACK_AB_MERGE_C R15, RZ, R15, RZ ;  /* 0x0000000fff0f723e */ /* 0x000fe400048070ff */
[----:B------:R-:W-:Y:S02]  /*68780*/  @P2 LOP3.LUT R0, R0, 0x10000, RZ, 0xfc, !PT ;  /* 0x0001000000002812 */ /* 0x000fe400078efcff */
[----:B------:R-:W-:Y:S02]  /*68790*/  ISETP.LT.OR P2, PT, R28, 0x41, !P0 ;  /* 0x000000411c00780c */ /* 0x000fe40004741670 */
[----:B0-----:R-:W-:-:S05]  /*687a0*/  @!P5 IADD3 R16, P6, R24, R16, RZ ;  /* 0x000000101810d210 */ /* 0x001fca0007fde0ff */
[----:B------:R-:W-:-:S05]  /*687b0*/  @!P5 IMAD.X R17, R29, 0x1, R17, P6 ;  /* 0x000000011d11d824 */ /* 0x000fca00030e0611 */
[----:B------:R0:W-:Y:S02]  /*687c0*/  @!P5 STG.E.U8 desc[UR30][R16.64+0x41], R15 ;  /* 0x0000410f1000d986 */ /* 0x0001e4000c10111e */
[----:B0-----:R-:W0:Y:S01]  /*687d0*/  @!P3 LDC.64 R16, c[0x0][0x5c0] ;  /* 0x00017000ff10bb82 */ /* 0x001e220000000a00 */
[----:B----4-:R-:W-:-:S05]  /*687e0*/  FMUL R15, R62, UR27 ;  /* 0x0000001b3e0f7c20 */ /* 0x010fca0008400000 */
[----:B------:R-:W-:-:S05]  /*687f0*/  F2FP.SATFINITE.E4M3.F32.PACK_AB_MERGE_C R15, RZ, R15, RZ ;  /* 0x0000000fff0f723e */ /* 0x000fca00048070ff */
[----:B------:R1:W-:Y:S01]  /*68800*/  @!P2 STG.E.U8 desc[UR30][R26.64+0x40], R15 ;  /* 0x0000400f1a00a986 */ /* 0x0003e2000c10111e */
[----:B------:R-:W-:Y:S02]  /*68810*/  ISETP.LT.OR P2, PT, R28, 0x91, !P0 ;  /* 0x000000911c00780c */ /* 0x000fe40004741670 */
[----:B0-----:R-:W-:-:S04]  /*68820*/  @!P3 IADD3 R22, P5, P6, R24, UR11, R16 ;  /* 0x0000000b1816bc10 */ /* 0x001fc8000febe010 */
[----:B------:R-:W-:-:S07]  /*68830*/  @!P3 IADD3.X R23, R29, UR10, R17, P5, P6 ;  /* 0x0000000a1d17bc10 */ /* 0x000fce000afec411 */
[----:B------:R-:W0:Y:S01]  /*68840*/  @!P2 LDC.64 R16, c[0x0][0x5c0] ;  /* 0x00017000ff10ab82 */ /* 0x000e220000000a00 */
[----:B------:R-:W-:-:S04]  /*68850*/  LOP3.LUT R0, R0, 0xfffffffd, RZ, 0xc0, !PT ;  /* 0xfffffffd00007812 */ /* 0x000fc800078ec0ff */
[----:B------:R-:W-:Y:S02]  /*68860*/  @P3 LOP3.LUT R0, R0, 0x2, RZ, 0xfc, !PT ;  /* 0x0000000200003812 */ /* 0x000fe400078efcff */
[----:B------:R-:W-:Y:S02]  /*68870*/  ISETP.LT.OR P3, PT, R28, 0x92, !P0 ;  /* 0x000000921c00780c */ /* 0x000fe40004761670 */
[----:B0-----:R-:W-:-:S04]  /*68880*/  @!P2 IADD3 R62, P5, P6, R24, UR11, R16 ;  /* 0x0000000b183eac10 */ /* 0x001fc8000febe010 */
[----:B------:R-:W-:-:S07]  /*68890*/  @!P2 IADD3.X R63, R29, UR10, R17, P5, P6 ;  /* 0x0000000a1d3fac10 */ /* 0x000fce000afec411 */
[----:B------:R-:W0:Y:S01]  /*688a0*/  @!P3 LDC.64 R16, c[0x0][0x5c0] ;  /* 0x00017000ff10bb82 */ /* 0x000e220000000a00 */
[----:B------:R-:W-:Y:S02]  /*688b0*/  LOP3.LUT R0, R0, 0xfffffff7, RZ, 0xc0, !PT ;  /* 0xfffffff700007812 */ /* 0x000fe400078ec0ff */
[----:B0-----:R-:W-:-:S04]  /*688c0*/  @!P3 IADD3 R66, P5, P6, R24, UR11, R16 ;  /* 0x0000000b1842bc10 */ /* 0x001fc8000febe010 */
[----:B------:R-:W-:Y:S02]  /*688d0*/  @!P3 IADD3.X R67, R29, UR10, R17, P5, P6 ;  /* 0x0000000a1d43bc10 */ /* 0x000fe4000afec411 */
[----:B------:R-:W-:Y:S02]  /*688e0*/  ISETP.LT.OR P5, PT, R28, 0x49, !P1 ;  /* 0x000000491c00780c */ /* 0x000fe40004fa1670 */
[----:B------:R-:W-:Y:S02]  /*688f0*/  @P2 LOP3.LUT R0, R0, 0x8, RZ, 0xfc, !PT ;  /* 0x0000000800002812 */ /* 0x000fe400078efcff */
[----:B------:R-:W-:-:S09]  /*68900*/  ISETP.LT.OR P2, PT, R28, 0x42, !P0 ;  /* 0x000000421c00780c */ /* 0x000fd20004741670 */
[----:B------:R-:W0:Y:S01]  /*68910*/  @!P5 LDC.64 R16, c[0x0][0x5c0] ;  /* 0x00017000ff10db82 */ /* 0x000e220000000a00 */
[----:B-1----:R-:W-:-:S05]  /*68920*/  FMUL R15, R65, UR27 ;  /* 0x0000001b410f7c20 */ /* 0x002fca0008400000 */
[----:B------:R-:W-:-:S05]  /*68930*/  F2FP.SATFINITE.E4M3.F32.PACK_AB_MERGE_C R15, RZ, R15, RZ ;  /* 0x0000000fff0f723e */ /* 0x000fca00048070ff */
[----:B------:R1:W-:Y:S01]  /*68940*/  @!P2 STG.E.U8 desc[UR30][R44.64+0x41], R15 ;  /* 0x0000410f2c00a986 */ /* 0x0003e2000c10111e */
[----:B------:R-:W-:Y:S01]  /*68950*/  ISETP.LT.OR P2, PT, R28, 0x99, !P0 ;  /* 0x000000991c00780c */ /* 0x000fe20004741670 */
[----:B-1----:R-:W-:Y:S01]  /*68960*/  FMUL R15, R64, UR27 ;  /* 0x0000001b400f7c20 */ /* 0x002fe20008400000 */
[----:B0-----:R-:W-:-:S04]  /*68970*/  @!P5 IADD3 R16, P6, R24, R16, RZ ;  /* 0x000000101810d210 */ /* 0x001fc80007fde0ff */
[----:B------:R-:W-:Y:S01]  /*68980*/  F2FP.SATFINITE.E4M3.F32.PACK_AB_MERGE_C R15, RZ, R15, RZ ;  /* 0x0000000fff0f723e */ /* 0x000fe200048070ff */
[----:B------:R-:W-:-:S05]  /*68990*/  @!P5 IMAD.X R17, R29, 0x1, R17, P6 ;  /* 0x000000011d11d824 */ /* 0x000fca00030e0611 */
[----:B------:R0:W-:Y:S02]  /*689a0*/  @!P5 STG.E.U8 desc[UR30][R16.64+0x48], R15 ;  /* 0x0000480f1000d986 */ /* 0x0001e4000c10111e */
[----:B0-----:R-:W0:Y:S02]  /*689b0*/  @!P2 LDC.64 R16, c[0x0][0x5c0] ;  /* 0x00017000ff10ab82 */ /* 0x001e240000000a00 */
[----:B0-----:R-:W-:-:S04]  /*689c0*/  @!P2 IADD3 R64, P5, P6, R24, UR11, R16 ;  /* 0x0000000b1840ac10 */ /* 0x001fc8000febe010 */
[----:B------:R-:W-:Y:S02]  /*689d0*/  @!P2 IADD3.X R65, R29, UR10, R17, P5, P6 ;  /* 0x0000000a1d41ac10 */ /* 0x000fe4000afec411 */
[----:B------:R-:W-:-:S13]  /*689e0*/  ISETP.LT.OR P5, PT, R28, 0x4a, !P1 ;  /* 0x0000004a1c00780c */ /* 0x000fda0004fa1670 */
[----:B------:R-:W0:Y:S01]  /*689f0*/  @!P5 LDC.64 R16, c[0x0][0x5c0] ;  /* 0x00017000ff10db82 */ /* 0x000e220000000a00 */
[----:B------:R-:W-:Y:S01]  /*68a00*/  LOP3.LUT R0, R0, 0xfffdffff, RZ, 0xc0, !PT ;  /* 0xfffdffff00007812 */ /* 0x000fe200078ec0ff */
[----:B------:R-:W-:-:S03]  /*68a10*/  FMUL R15, R69, UR27 ;  /* 0x0000001b450f7c20 */ /* 0x000fc60008400000 */
[----:B------:R-:W-:Y:S02]  /*68a20*/  @P3 LOP3.LUT R0, R0, 0x20000, RZ, 0xfc, !PT ;  /* 0x0002000000003812 */ /* 0x000fe400078efcff */
[----:B------:R-:W-:Y:S02]  /*68a30*/  ISETP.LT.OR P3, PT, R28, 0x9a, !P0 ;  /* 0x0000009a1c00780c */ /* 0x000fe40004761670 */
[----:B------:R-:W-:Y:S02]  /*68a40*/  F2FP.SATFINITE.E4M3.F32.PACK_AB_MERGE_C R15, RZ, R15, RZ ;  /* 0x0000000fff0f723e */ /* 0x000fe400048070ff */
[----:B------:R-:W-:Y:S02]  /*68a50*/  LOP3.LUT R0, R0, 0xfffbffff, RZ, 0xc0, !PT ;  /* 0xfffbffff00007812 */ /* 0x000fe400078ec0ff */
[----:B0-----:R-:W-:-:S05]  /*68a60*/  @!P5 IADD3 R16, P6, R24, R16, RZ ;  /* 0x000000101810d210 */ /* 0x001fca0007fde0ff */
[----:B------:R-:W-:Y:S01]  /*68a70*/  @!P5 IMAD.X R17, R29, 0x1, R17, P6 ;  /* 0x000000011d11d824 */ /* 0x000fe200030e0611 */
[----:B------:R-:W-:-:S04]  /*68a80*/  @P2 LOP3.LUT R0, R0, 0x40000, RZ, 0xfc, !PT ;  /* 0x0004000000002812 */ /* 0x000fc800078efcff */
[----:B------:R0:W-:Y:S01]  /*68a90*/  @!P5 STG.E.U8 desc[UR30][R16.64+0x49], R15 ;  /* 0x0000490f1000d986 */ /* 0x0001e2000c10111e */
[----:B------:R-:W-:Y:S01]  /*68aa0*/  ISETP.LT.OR P2, PT, R28, 0x49, !P0 ;  /* 0x000000491c00780c */ /* 0x000fe20004741670 */
[----:B0-----:R-:W0:Y:S01]  /*68ab0*/  @!P3 LDC.64 R16, c[0x0][0x5c0] ;  /* 0x00017000ff10bb82 */ /* 0x001e220000000a00 */
[----:B------:R-:W-:-:S05]  /*68ac0*/  FMUL R15, R68, UR27 ;  /* 0x0000001b440f7c20 */ /* 0x000fca0008400000 */
[----:B------:R-:W-:-:S06]  /*68ad0*/  F2FP.SATFINITE.E4M3.F32.PACK_AB_MERGE_C R15, RZ, R15, RZ ;  /* 0x0000000fff0f723e */ /* 0x000fcc00048070ff */
        /* <DEDUP_REMOVED lines=52> */
[----:B------:R-:W-:-:S04]  /*68e20*/  @P3 LOP3.LUT R0, R0, 0x4, RZ, 0xfc, !PT ;  /* 0x0000000400003812 */ /* 0x000fc800078efcff */
[----:B------:R-:W-:-:S04]  /*68e30*/  LOP3.LUT R0, R0, 0xfffffbff, RZ, 0xc0, !PT ;  /* 0xfffffbff00007812 */ /* 0x000fc800078ec0ff */
[----:B------:R-:W-:Y:S02]  /*68e40*/  @P2 LOP3.LUT R0, R0, 0x400, RZ, 0xfc, !PT ;  /* 0x0000040000002812 */ /* 0x000fe400078efcff */
[----:B0-----:R-:W-:-:S04]  /*68e50*/  @!P2 IADD3 R74, P5, P6, R24, UR11, R16 ;  /* 0x0000000b184aac10 */ /* 0x001fc8000febe010 */
[----:B------:R-:W-:Y:S02]  /*68e60*/  @!P2 IADD3.X R75, R29, UR10, R17, P5, P6 ;  /* 0x0000000a1d4bac10 */ /* 0x000fe4000afec411 */
[----:B------:R-:W-:-:S13]  /*68e70*/  ISETP.LT.OR P2, PT, R28, 0xb2, !P0 ;  /* 0x000000b21c00780c */ /* 0x000fda0004741670 */
[----:B------:R-:W0:Y:S01]  /*68e80*/  @!P2 LDC.64 R16, c[0x0][0x5c0] ;  /* 0x00017000ff10ab82 */ /* 0x000e220000000a00 */
[----:B------:R-:W-:-:S04]  /*68e90*/  LOP3.LUT R0, R0, 0xffbfffff, RZ, 0xc0, !PT ;  /* 0xffbfffff00007812 */ /* 0x000fc800078ec0ff */
[----:B------:R-:W-:Y:S01]  /*68ea0*/  @P2 LOP3.LUT R0, R0, 0x400000, RZ, 0xfc, !PT ;  /* 0x0040000000002812 */ /* 0x000fe200078efcff */
[----:B-1----:R-:W-:Y:S02]  /*68eb0*/  FMUL R15, R79, UR27 ;  /* 0x0000001b4f0f7c20 */ /* 0x002fe40008400000 */
[----:B------:R-:W2:Y:S03]  /*68ec0*/  LDL.LU R79, [R1+0x938] ;  /* 0x00093800014f7983 */ /* 0x000ea60000300800 */
[----:B------:R-:W-:Y:S02]  /*68ed0*/  F2FP.SATFINITE.E4M3.F32.PACK_AB_MERGE_C R15, RZ, R15, RZ ;  /* 0x0000000fff0f723e */ /* 0x000fe400048070ff */
[----:B0-----:R-:W-:-:S04]  /*68ee0*/  @!P2 IADD3 R76, P5, P6, R24, UR11, R16 ;  /* 0x0000000b184cac10 */ /* 0x001fc8000febe010 */
[----:B------:R-:W-:Y:S02]  /*68ef0*/  @!P2 IADD3.X R77, R29, UR10, R17, P5, P6 ;  /* 0x0000000a1d4dac10 */ /* 0x000fe4000afec411 */
[----:B------:R-:W-:-:S13]  /*68f00*/  LOP3.LUT P2, RZ, R14, 0x40000000, RZ, 0xc0, !PT ;  /* 0x400000000eff7812 */ /* 0x000fda000784c0ff */
[----:B------:R0:W-:Y:S01]  /*68f10*/  @!P2 STG.E.U8 desc[UR30][R48.64+0x51], R15 ;  /* 0x0000510f3000a986 */ /* 0x0001e2000c10111e */
[----:B------:R-:W-:-:S13]  /*68f20*/  ISETP.LT.OR P2, PT, R28, 0x59, !P1 ;  /* 0x000000591c00780c */ /* 0x000fda0004f41670 */
[----:B------:R-:W1:Y:S01]  /*68f30*/  @!P2 LDC.64 R16, c[0x0][0x5c0] ;  /* 0x00017000ff10ab82 */ /* 0x000e620000000a00 */
[----:B0-----:R-:W-:-:S05]  /*68f40*/  FMUL R15, R80, UR27 ;  /* 0x0000001b500f7c20 */ /* 0x001fca0008400000 */
[----:B------:R-:W-:Y:S02]  /*68f50*/  F2FP.SATFINITE.E4M3.F32.PACK_AB_MERGE_C R15, RZ, R15, RZ ;  /* 0x0000000fff0f723e */ /* 0x000fe400048070ff */
[----:B-1----:R-:W-:-:S05]  /*68f60*/  @!P2 IADD3 R16, P5, R24, R16, RZ ;  /* 0x000000101810a210 */ /* 0x002fca0007fbe0ff */
[----:B------:R-:W-:-:S05]  /*68f70*/  @!P2 IMAD.X R17, R29, 0x1, R17, P5 ;  /* 0x000000011d11a824 */ /* 0x000fca00028e0611 */
[----:B------:R0:W-:Y:S02]  /*68f80*/  @!P2 STG.E.U8 desc[UR30][R16.64+0x58], R15 ;  /* 0x0000580f1000a986 */ /* 0x0001e4000c10111e */
[----:B0-----:R-:W-:Y:S02]  /*68f90*/  FMUL R15, R78, UR27 ;  /* 0x0000001b4e0f7c20 */ /* 0x001fe40008400000 */
[----:B------:R-:W3:Y:S04]  /*68fa0*/  LDL.LU R78, [R1+0x93c] ;  /* 0x00093c00014e7983 */ /* 0x000ee80000300800 */
[----:B------:R-:W4:Y:S01]  /*68fb0*/  LDL.LU R80, [R1+0x940] ;  /* 0x0009400001507983 */ /* 0x000f220000300800 */
[----:B------:R-:W-:-:S13]  /*68fc0*/  ISETP.LT.OR P2, PT, R28, 0xb9, !P0 ;  /* 0x000000b91c00780c */ /* 0x000fda0004741670 */
[----:B------:R-:W0:Y:S02]  /*68fd0*/  @!P2 LDC.64 R16, c[0x0][0x5c0] ;  /* 0x00017000ff10ab82 */ /* 0x000e240000000a00 */
[----:B0-----:R-:W-:-:S04]  /*68fe0*/  @!P2 IADD3 R48, P5, P6, R24, UR11, R16 ;  /* 0x0000000b1830ac10 */ /* 0x001fc8000febe010 */
[----:B------:R-:W-:Y:S02]  /*68ff0*/  @!P2 IADD3.X R49, R29, UR10, R17, P5, P6 ;  /* 0x0000000a1d31ac10 */ /* 0x000fe4000afec411 */
[----:B------:R-:W-:-:S13]  /*69000*/  ISETP.LT.OR P5, PT, R28, 0x5a, !P1 ;  /* 0x0000005a1c00780c */ /* 0x000fda0004fa1670 */
[----:B------:R-:W0:Y:S01]  /*69010*/  @!P5 LDC.64 R16, c[0x0][0x5c0] ;  /* 0x00017000ff10db82 */ /* 0x000e220000000a00 */
[----:B------:R-:W-:Y:S02]  /*69020*/  F2FP.SATFINITE.E4M3.F32.PACK_AB_MERGE_C R15, RZ, R15, RZ ;  /* 0x0000000fff0f723e */ /* 0x000fe400048070ff */
[----:B------:R-:W-:Y:S02]  /*69030*/  LOP3.LUT P3, RZ, R14, 0x80000000, RZ, 0xc0, !PT ;  /* 0x800000000eff7812 */ /* 0x000fe4000786c0ff */
[----:B0-----:R-:W-:-:S05]  /*69040*/  @!P5 IADD3 R16, P6, R24, R16, RZ ;  /* 0x000000101810d210 */ /* 0x001fca0007fde0ff */
[----:B------:R-:W-:-:S05]  /*69050*/  @!P5 IMAD.X R17, R29, 0x1, R17, P6 ;  /* 0x000000011d11d824 */ /* 0x000fca00030e0611 */
[----:B------:R0:W-:Y:S01]  /*69060*/  @!P5 STG.E.U8 desc[UR30][R16.64+0x59], R15 ;  /* 0x0000590f1000d986 */ /* 0x0001e2000c10111e */
[----:B------:R-:W-:-:S04]  /*69070*/  LOP3.LUT R14, R14, 0xefffffff, RZ, 0xc0, !PT ;  /* 0xefffffff0e0e7812 */ /* 0x000fc800078ec0ff */
[----:B------:R-:W-:Y:S02]  /*69080*/  @P2 LOP3.LUT R14, R14, 0x10000000, RZ, 0xfc, !PT ;  /* 0x100000000e0e2812 */ /* 0x000fe400078efcff */
[----:B------:R-:W-:Y:S02]  /*69090*/  ISETP.LT.OR P2, PT, R28, 0xba, !P0 ;  /* 0x000000ba1c00780c */ /* 0x000fe40004741670 */
[----:B------:R-:W-:-:S11]  /*690a0*/  LOP3.LUT R2, R2, 0xffbfffff, RZ, 0xc0, !PT ;  /* 0xffbfffff02027812 */ /* 0x000fd600078ec0ff */
[----:B0-----:R-:W0:Y:S01]  /*690b0*/  @!P2 LDC.64 R16, c[0x0][0x5c0] ;  /* 0x00017000ff10ab82 */ /* 0x001e220000000a00 */
[----:B--2---:R-:W-:Y:S02]  /*690c0*/  FMUL R15, R79, UR27 ;  /* 0x0000001b4f0f7c20 */ /* 0x004fe40008400000 */
[----:B------:R-:W2:Y:S03]  /*690d0*/  LDL.LU R79, [R1+0x944] ;  /* 0x00094400014f7983 */ /* 0x000ea60000300800 */
[----:B------:R-:W-:-:S05]  /*690e0*/  F2FP.SATFINITE.E4M3.F32.PACK_AB_MERGE_C R15, RZ, R15, RZ ;  /* 0x0000000fff0f723e */ /* 0x000fca00048070ff */
[----:B------:R3:W-:Y:S02]  /*690f0*/  @!P3 STG.E.U8 desc[UR30][R36.64+0x58], R15 ;  /* 0x0000580f2400b986 */ /* 0x0007e4000c10111e */
[----:B---3--:R-:W-:Y:S02]  /*69100*/  FMUL R15, R78, UR27 ;  /* 0x0000001b4e0f7c20 */ /* 0x008fe40008400000 */
[----:B------:R-:W3:Y:S01]  /*69110*/  LDL.LU R78, [R1+0x948] ;  /* 0x00094800014e7983 */ /* 0x000ee20000300800 */
[----:B------:R-:W-:Y:S02]  /*69120*/  @P0 LOP3.LUT R2, R2, 0x400000, RZ, 0xfc, !PT ;  /* 0x0040000002020812 */ /* 0x000fe400078efcff */
[----:B------:R-:W-:Y:S01]  /*69130*/  ISETP.GE.AND P0, PT, R11, 0x81, PT ;  /* 0x000000810b00780c */ /* 0x000fe20003f06270 */
[----:B------:R-:W3:Y:S03]  /*69140*/  LDL.LU R81, [R1+0x94c] ;  /* 0x00094c0001517983 */ /* 0x000ee60000300800 */
[----:B------:R-:W-:-:S02]  /*69150*/  ISETP.LT.OR P3, PT, R28, 0x1, !P0 ;  /* 0x000000011c00780c */ /* 0x000fc40004761670 */
[----:B0-----:R-:W-:Y:S02]  /*69160*/  @!P2 IADD3 R46, P5, P6, R24, UR11, R16 ;  /* 0x0000000b182eac10 */ /* 0x001fe4000febe010 */
[----:B------:R-:W-:Y:S02]  /*69170*/  F2FP.SATFINITE.E4M3.F32.PACK_AB_MERGE_C R15, RZ, R15, RZ ;  /* 0x0000000fff0f723e */ /* 0x000fe400048070ff */
[----:B------:R-:W-:-:S07]  /*69180*/  @!P2 IADD3.X R47, R29, UR10, R17, P5, P6 ;  /* 0x0000000a1d2fac10 */ /* 0x000fce000afec411 */
[----:B------:R-:W0:Y:S01]  /*69190*/  @!P3 LDC.64 R16, c[0x0][0x5c0] ;  /* 0x00017000ff10bb82 */ /* 0x000e220000000a00 */
[----:B------:R4:W-:Y:S02]  /*691a0*/  @!P4 STG.E.U8 desc[UR30][R34.64+0x59], R15 ;  /* 0x0000590f2200c986 */ /* 0x0009e4000c10111e */
[----:B----4-:R-:W-:Y:S02]  /*691b0*/  FMUL R15, R80, UR27 ;  /* 0x0000001b500f7c20 */ /* 0x010fe40008400000 */
[----:B------:R-:W4:Y:S01]  /*691c0*/  LDL.LU R80, [R1+0x950] ;  /* 0x0009500001507983 */ /* 0x000f220000300800 */
[----:B------:R-:W-:Y:S02]  /*691d0*/  LOP3.LUT R14, R14, 0xdfffffff, RZ, 0xc0, !PT ;  /* 0xdfffffff0e0e7812 */ /* 0x000fe400078ec0ff */
[----:B0-----:R-:W-:Y:S01]  /*691e0*/  @!P3 IADD3 R36, P5, P6, R24, UR9, R16 ;  /* 0x000000091824bc10 */ /* 0x001fe2000febe010 */
[----:B------:R-:W4:Y:S01]  /*691f0*/  LDL.LU R84, [R1+0x954] ;  /* 0x0009540001547983 */ /* 0x000f220000300800 */
[----:B------:R-:W-:-:S02]  /*69200*/  @P3 LOP3.LUT R14, R14, 0x20000000, RZ, 0xfc, !PT ;  /* 0x200000000e0e3812 */ /* 0x000fc400078efcff */
[----:B------:R-:W-:Y:S01]  /*69210*/  @!P3 IADD3.X R37, R29, UR8, R17, P5, P6 ;  /* 0x000000081d25bc10 */ /* 0x000fe2000afec411 */
[----:B------:R-:W4:Y:S01]  /*69220*/  LDL.LU R82, [R1+0x958] ;  /* 0x0009580001527983 */ /* 0x000f220000300800 */
[C---:B------:R-:W-:Y:S02]  /*69230*/  ISETP.LT.OR P3, PT, R28.reuse, 0x2, !P0 ;  /* 0x000000021c00780c */ /* 0x040fe40004761670 */
[----:B------:R-:W-:Y:S01]  /*69240*/  ISETP.LT.OR P4, PT, R28, 0x61, !P1 ;  /* 0x000000611c00780c */ /* 0x000fe20004f81670 */
[----:B------:R-:W4:Y:S10]  /*69250*/  LDL.LU R83, [R1+0x95c] ;  /* 0x00095c0001537983 */ /* 0x000f340000300800 */
[----:B------:R-:W0:Y:S02]  /*69260*/  @!P3 LDC.64 R16, c[0x0][0x5c0] ;  /* 0x00017000ff10bb82 */ /* 0x000e240000000a00 */
[----:B0-----:R-:W-:-:S04]  /*69270*/  @!P3 IADD3 R18, P5, P6, R24, UR9, R16 ;  /* 0x000000091812bc10 */ /* 0x001fc8000febe010 */
[----:B------:R-:W-:Y:S02]  /*69280*/  @!P3 IADD3.X R19, R29, UR8, R17, P5, P6 ;  /* 0x000000081d13bc10 */ /* 0x000fe4000afec411 */
[----:B------:R-:W0:Y:S01]  /*69290*/  @!P4 LDC.64 R16, c[0x0][0x5c0] ;  /* 0x00017000ff10cb82 */ /* 0x000e220000000a00 */
[----:B------:R-:W-:Y:S02]  /*692a0*/  ISETP.LT.OR P6, PT, R28, 0x9, !P0 ;  /* 0x000000091c00780c */ /* 0x000fe400047c1670 */
[----:B------:R-:W-:Y:S02]  /*692b0*/  F2FP.SATFINITE.E4M3.F32.PACK_AB_MERGE_C R15, RZ, R15, RZ ;  /* 0x0000000fff0f723e */ /* 0x000fe400048070ff */
[----:B0-----:R-:W-:-:S05]  /*692c0*/  @!P4 IADD3 R16, P5, R24, R16, RZ ;  /* 0x000000101810c210 */ /* 0x001fca0007fbe0ff */
[----:B------:R-:W-:-:S05]  /*692d0*/  @!P4 IMAD.X R17, R29, 0x1, R17, P5 ;  /* 0x000000011d11c824 */ /* 0x000fca00028e0611 */
[----:B------:R0:W-:Y:S02]  /*692e0*/  @!P4 STG.E.U8 desc[UR30][R16.64+0x60], R15 ;  /* 0x0000600f1000c986 */ /* 0x0001e4000c10111e */
[----:B0-----:R-:W0:Y:S01]  /*692f0*/  @!P6 LDC.64 R16, c[0x0][0x5c0] ;  /* 0x00017000ff10eb82 */ /* 0x001e220000000a00 */
[----:B------:R-:W-:-:S04]  /*69300*/  LOP3.LUT R0, R0, 0xff7fffff, RZ, 0xc0, !PT ;  /* 0xff7fffff00007812 */ /* 0x000fc800078ec0ff */
[----:B------:R-:W-:Y:S02]  /*69310*/  @P2 LOP3.LUT R0, R0, 0x800000, RZ, 0xfc, !PT ;  /* 0x0080000000002812 */ /* 0x000fe400078efcff */
[----:B0-----:R-:W-:-:S04]  /*69320*/  @!P6 IADD3 R34, P4, P5, R24, UR9, R16 ;  /* 0x000000091822ec10 */ /* 0x001fc8000fd9e010 */
[----:B------:R-:W-:Y:S02]  /*69330*/  @!P6 IADD3.X R35, R29, UR8, R17, P4, P5 ;  /* 0x000000081d23ec10 */ /* 0x000fe4000a7ea411 */
[----:B------:R-:W-:Y:S02]  /*69340*/  ISETP.LT.OR P4, PT, R28, 0x62, !P1 ;  /* 0x000000621c00780c */ /* 0x000fe40004f81670 */
[C---:B------:R-:W-:Y:S02]  /*69350*/  LOP3.LUT P2, RZ, R0.reuse, 0x10, RZ, 0xc0, !PT ;  /* 0x0000001000ff7812 */ /* 0x040fe4000784c0ff */
[----:B------:R-:W-:-:S04]  /*69360*/  LOP3.LUT R0, R0, 0xfff7ffff, RZ, 0xc0, !PT ;  /* 0xfff7ffff00007812 */ /* 0x000fc800078ec0ff */
[----:B------:R-:W-:-:S05]  /*69370*/  @P0 LOP3.LUT R0, R0, 0x80000, RZ, 0xfc, !PT ;  /* 0x0008000000000812 */ /* 0x000fca00078efcff */
[----:B------:R-:W0:Y:S01]  /*69380*/  @!P4 LDC.64 R16, c[0x0][0x5c0] ;  /* 0x00017000ff10cb82 */ /* 0x000e220000000a00 */
[----:B------:R-:W-:-:S04]  /*69390*/  LOP3.LUT R0, R0, 0xfeffffff, RZ, 0xc0, !PT ;  /* 0xfeffffff00007812 */ /* 0x000fc800078ec0ff */
[----:B------:R-:W-:-:S04]  /*693a0*/  @P3 LOP3.LUT R0, R0, 0x1000000, RZ, 0xfc, !PT ;  /* 0x0100000000003812 */ /* 0x000fc800078efcff */
[C---:B------:R-:W-:Y:S02]  /*693b0*/  LOP3.LUT P3, RZ, R0.reuse, 0x800, RZ, 0xc0, !PT ;  /* 0x0000080000ff7812 */ /* 0x040fe4000786c0ff */
[----:B------:R-:W-:-:S04]  /*693c0*/  LOP3.LUT R0, R0, 0xfdffffff, RZ, 0xc0, !PT ;  /* 0xfdffffff00007812 */ /* 0x000fc800078ec0ff */
[----:B------:R-:W-:Y:S02]  /*693d0*/  @P6 LOP3.LUT R0, R0, 0x2000000, RZ, 0xfc, !PT ;  /* 0x0200000000006812 */ /* 0x000fe400078efcff */
[----:B------:R-:W-:Y:S01]  /*693e0*/  ISETP.LT.OR P6, PT, R28, 0xa, !P0 ;  /* 0x0000000a1c00780c */ /* 0x000fe200047c1670 */
[----:B--2---:R-:W-:Y:S01]  /*693f0*/  FMUL R15, R79, UR27 ;  /* 0x0000001b4f0f7c20 */ /* 0x004fe20008400000 */
[----:B0-----:R-:W-:-:S04]  /*69400*/  @!P4 IADD3 R16, P5, R24, R16, RZ ;  /* 0x000000101810c210 */ /* 0x001fc80007fbe0ff */
[----:B------:R-:W-:Y:S01]  /*69410*/  F2FP.SATFINITE.E4M3.F32.PACK_AB_MERGE_C R15, RZ, R15, RZ ;  /* 0x0000000fff0f723e */ /* 0x000fe200048070ff */
[----:B------:R-:W-:-:S05]  /*69420*/  @!P4 IMAD.X R17, R29, 0x1, R17, P5 ;  /* 0x000000011d11c824 */ /* 0x000fca00028e0611 */
[----:B------:R0:W-:Y:S02]  /*69430*/  @!P4 STG.E.U8 desc[UR30][R16.64+0x61], R15 ;  /* 0x0000610f1000c986 */ /* 0x0001e4000c10111e */
[----:B0-----:R-:W0:Y:S01]  /*69440*/  @!P6 LDC.64 R16, c[0x0][0x5c0] ;  /* 0x00017000ff10eb82 */ /* 0x001e220000000a00 */
[----:B------:R-:W-:Y:S02]  /*69450*/  LOP3.LUT R0, R0, 0xfbffffff, RZ, 0xc0, !PT ;  /* 0xfbffffff00007812 */ /* 0x000fe400078ec0ff */
[----:B0-----:R-:W-:-:S04]  /*69460*/  @!P6 IADD3 R26, P4, P5, R24, UR9, R16 ;  /* 0x00000009181aec10 */ /* 0x001fc8000fd9e010 */
[----:B------:R-:W-:Y:S02]  /*69470*/  @!P6 IADD3.X R27, R29, UR8, R17, P4, P5 ;  /* 0x000000081d1bec10 */ /* 0x000fe4000a7ea411 */
[----:B------:R-:W-:Y:S02]  /*69480*/  @P6 LOP3.LUT R0, R0, 0x4000000, RZ, 0xfc, !PT ;  /* 0x0400000000006812 */ /* 0x000fe400078efcff */
[----:B------:R-:W-:Y:S01]  /*69490*/  ISETP.LT.OR P6, PT, R28, 0x12, !P0 ;  /* 0x000000121c00780c */ /* 0x000fe200047c1670 */
[----:B---3--:R-:W-:-:S05]  /*694a0*/  FMUL R15, R78, UR27 ;  /* 0x0000001b4e0f7c20 */ /* 0x008fca0008400000 */
[----:B------:R-:W-:-:S05]  /*694b0*/  F2FP.SATFINITE.E4M3.F32.PACK_AB_MERGE_C R15, RZ, R15, RZ ;  /* 0x0000000fff0f723e */ /* 0x000fca00048070ff */
[----:B------:R0:W-:Y:S01]  /*694c0*/  @!P2 STG.E.U8 desc[UR30][R32.64+0x60], R15 ;  /* 0x0000600f2000a986 */ /* 0x0001e2000c10111e */
[----:B------:R-:W-:-:S13]  /*694d0*/  ISETP.LT.OR P2, PT, R28, 0x11, !P0 ;  /* 0x000000111c00780c */ /* 0x000fda0004741670 */
[----:B------:R-:W0:Y:S02]  /*694e0*/  @!P2 LDC.64 R16, c[0x0][0x5c0] ;  /* 0x00017000ff10ab82 */ /* 0x000e240000000a00 */
[----:B0-----:R-:W-:-:S04]  /*694f0*/  @!P2 IADD3 R32, P4, P5, R24, UR9, R16 ;  /* 0x000000091820ac10 */ /* 0x001fc8000fd9e010 */
[----:B------:R-:W-:Y:S02]  /*69500*/  @!P2 IADD3.X R33, R29, UR8, R17, P4, P5 ;  /* 0x000000081d21ac10 */ /* 0x000fe4000a7ea411 */
[----:B------:R-:W0:Y:S02]  /*69510*/  @!P6 LDC.64 R16, c[0x0][0x5c0] ;  /* 0x00017000ff10eb82 */ /* 0x000e240000000a00 */
[----:B0-----:R-:W-:-:S04]  /*69520*/  @!P6 IADD3 R78, P4, P5, R24, UR9, R16 ;  /* 0x00000009184eec10 */ /* 0x001fc8000fd9e010 */
[----:B------:R-:W-:Y:S02]  /*69530*/  @!P6 IADD3.X R79, R29, UR8, R17, P4, P5 ;  /* 0x000000081d4fec10 */ /* 0x000fe4000a7ea411 */
[----:B------:R-:W-:Y:S02]  /*69540*/  ISETP.LT.OR P4, PT, R28, 0x69, !P1 ;  /* 0x000000691c00780c */ /* 0x000fe40004f81670 */
[----:B------:R-:W-:-:S11]  /*69550*/  LOP3.LUT R0, R0, 0xffffffef, RZ, 0xc0, !PT ;  /* 0xffffffef00007812 */ /* 0x000fd600078ec0ff */
[----:B------:R-:W0:Y:S01]  /*69560*/  @!P4 LDC.64 R16, c[0x0][0x5c0] ;  /* 0x00017000ff10cb82 */ /* 0x000e220000000a00 */
[----:B------:R-:W-:Y:S01]  /*69570*/  @P2 LOP3.LUT R0, R0, 0x10, RZ, 0xfc, !PT ;  /* 0x0000001000002812 */ /* 0x000fe200078efcff */
[----:B------:R-:W-:-:S03]  /*69580*/  FMUL R15, R81, UR27 ;  /* 0x0000001b510f7c20 */ /* 0x000fc60008400000 */
[C---:B------:R-:W-:Y:S02]  /*69590*/  LOP3.LUT P2, RZ, R0.reuse, 0x1000, RZ, 0xc0, !PT ;  /* 0x0000100000ff7812 */ /* 0x040fe4000784c0ff */
[----:B------:R-:W-:Y:S02]  /*695a0*/  LOP3.LUT R0, R0, 0xefffffff, RZ, 0xc0, !PT ;  /* 0xefffffff00007812 */ /* 0x000fe400078ec0ff */
[----:B------:R-:W-:Y:S02]  /*695b0*/  F2FP.SATFINITE.E4M3.F32.PACK_AB_MERGE_C R15, RZ, R15, RZ ;  /* 0x0000000fff0f723e */ /* 0x000fe400048070ff */
[----:B------:R-:W-:Y:S02]  /*695c0*/  @P6 LOP3.LUT R0, R0, 0x10000000, RZ, 0xfc, !PT ;  /* 0x1000000000006812 */ /* 0x000fe400078efcff */
[----:B------:R-:W-:Y:S01]  /*695d0*/  ISETP.LT.OR P6, PT, R28, 0x19, !P0 ;  /* 0x000000191c00780c */ /* 0x000fe200047c1670 */
[----:B------:R4:W-:Y:S01]  /*695e0*/  @!P3 STG.E.U8 desc[UR30][R52.64+0x61], R15 ;  /* 0x0000610f3400b986 */ /* 0x0009e2000c10111e */
[----:B0-----:R-:W-:Y:S01]  /*695f0*/  @!P4 IADD3 R16, P5, R24, R16, RZ ;  /* 0x000000101810c210 */ /* 0x001fe20007fbe0ff */
[----:B----4-:R-:W-:-:S04]  /*69600*/  FMUL R15, R80, UR27 ;  /* 0x0000001b500f7c20 */ /* 0x010fc80008400000 */
[----:B------:R-:W-:Y:S01]  /*69610*/  @!P4 IMAD.X R17, R29, 0x1, R17, P5 ;  /* 0x000000011d11c824 */ /* 0x000fe200028e0611 */
[----:B------:R-:W-:-:S05]  /*69620*/  F2FP.SATFINITE.E4M3.F32.PACK_AB_MERGE_C R15, RZ, R15, RZ ;  /* 0x0000000fff0f723e */ /* 0x000fca00048070ff */
[----:B------:R0:W-:Y:S02]  /*69630*/  @!P4 STG.E.U8 desc[UR30][R16.64+0x68], R15 ;  /* 0x0000680f1000c986 */ /* 0x0001e4000c10111e */
[----:B0-----:R-:W0:Y:S02]  /*69640*/  @!P6 LDC.64 R16, c[0x0][0x5c0] ;  /* 0x00017000ff10eb82 */ /* 0x001e240000000a00 */
[----:B0-----:R-:W-:-:S04]  /*69650*/  @!P6 IADD3 R80, P4, P5, R24, UR9, R16 ;  /* 0x000000091850ec10 */ /* 0x001fc8000fd9e010 */
[----:B------:R-:W-:Y:S02]  /*69660*/  @!P6 IADD3.X R81, R29, UR8, R17, P4, P5 ;  /* 0x000000081d51ec10 */ /* 0x000fe4000a7ea411 */
[----:B------:R-:W-:-:S13]  /*69670*/  ISETP.LT.OR P4, PT, R28, 0x6a, !P1 ;  /* 0x0000006a1c00780c */ /* 0x000fda0004f81670 */
[----:B------:R-:W0:Y:S01]  /*69680*/  @!P4 LDC.64 R16, c[0x0][0x5c0] ;  /* 0x00017000ff10cb82 */ /* 0x000e220000000a00 */
[----:B------:R-:W-:Y:S02]  /*69690*/  FMUL R15, R84, UR27 ;  /* 0x0000001b540f7c20 */ /* 0x000fe40008400000 */
[----:B------:R-:W2:Y:S03]  /*696a0*/  LDL.LU R84, [R1+0x960] ;  /* 0x0009600001547983 */ /* 0x000ea60000300800 */
[----:B------:R-:W-:Y:S02]  /*696b0*/  F2FP.SATFINITE.E4M3.F32.PACK_AB_MERGE_C R15, RZ, R15, RZ ;  /* 0x0000000fff0f723e */ /* 0x000fe400048070ff */
[----:B0-----:R-:W-:-:S05]  /*696c0*/  @!P4 IADD3 R16, P5, R24, R16, RZ ;  /* 0x000000101810c210 */ /* 0x001fca0007fbe0ff */
[----:B------:R-:W-:-:S05]  /*696d0*/  @!P4 IMAD.X R17, R29, 0x1, R17, P5 ;  /* 0x000000011d11c824 */ /* 0x000fca00028e0611 */
[----:B------:R0:W-:Y:S02]  /*696e0*/  @!P4 STG.E.U8 desc[UR30][R16.64+0x69], R15 ;  /* 0x0000690f1000c986 */ /* 0x0001e4000c10111e */
[----:B0-----:R-:W-:Y:S02]  /*696f0*/  FMUL R15, R82, UR27 ;  /* 0x0000001b520f7c20 */ /* 0x001fe40008400000 */
[----:B------:R-:W3:Y:S01]  /*69700*/  LDL.LU R82, [R1+0x964] ;  /* 0x0009640001527983 */ /* 0x000ee20000300800 */
[C---:B------:R-:W-:Y:S02]  /*69710*/  LOP3.LUT P3, RZ, R0.reuse, 0x1, RZ, 0xc0, !PT ;  /* 0x0000000100ff7812 */ /* 0x040fe4000786c0ff */
[----:B------:R-:W-:-:S04]  /*69720*/  LOP3.LUT R0, R0, 0xfffff7ff, RZ, 0xc0, !PT ;  /* 0xfffff7ff00007812 */ /* 0x000fc800078ec0ff */
[----:B------:R-:W-:Y:S02]  /*69730*/  @P6 LOP3.LUT R0, R0, 0x800, RZ, 0xfc, !PT ;  /* 0x0000080000006812 */ /* 0x000fe400078efcff */
[----:B------:R-:W-:Y:S02]  /*69740*/  ISETP.LT.OR P6, PT, R28, 0x1a, !P0 ;  /* 0x0000001a1c00780c */ /* 0x000fe400047c1670 */
[----:B------:R-:W-:-:S11]  /*69750*/  F2FP.SATFINITE.E4M3.F32.PACK_AB_MERGE_C R15, RZ, R15, RZ ;  /* 0x0000000fff0f723e */ /* 0x000fd600048070ff */
[----:B------:R-:W0:Y:S01]  /*69760*/  @!P6 LDC.64 R16, c[0x0][0x5c0] ;  /* 0x00017000ff10eb82 */ /* 0x000e220000000a00 */
[----:B------:R1:W-:Y:S01]  /*69770*/  @!P2 STG.E.U8 desc[UR30][R50.64+0x68], R15 ;  /* 0x0000680f3200a986 */ /* 0x0003e2000c10111e */
[----:B------:R-:W-:Y:S02]  /*69780*/  ISETP.LT.OR P2, PT, R28, 0x21, !P0 ;  /* 0x000000211c00780c */ /* 0x000fe40004741670 */
[----:B------:R-:W-:Y:S02]  /*69790*/  LOP3.LUT R0, R0, 0xdfffffff, RZ, 0xc0, !PT ;  /* 0xdfffffff00007812 */ /* 0x000fe400078ec0ff */
[----:B0-----:R-:W-:-:S04]  /*697a0*/  @!P6 IADD3 R52, P4, P5, R24, UR9, R16 ;  /* 0x000000091834ec10 */ /* 0x001fc8000fd9e010 */
[----:B------:R-:W-:-:S05]  /*697b0*/  @!P6 IADD3.X R53, R29, UR8, R17, P4, P5 ;  /* 0x000000081d35ec10 */ /* 0x000fca000a7ea411 */
[----:B------:R-:W0:Y:S01]  /*697c0*/  @!P2 LDC.64 R16, c[0x0][0x5c0] ;  /* 0x00017000ff10ab82 */ /* 0x000e220000000a00 */
[----:B------:R-:W-:Y:S02]  /*697d0*/  @P6 LOP3.LUT R0, R0, 0x20000000, RZ, 0xfc, !PT ;  /* 0x2000000000006812 */ /* 0x000fe400078efcff */
[----:B------:R-:W-:Y:S01]  /*697e0*/  ISETP.LT.OR P6, PT, R28, 0x22, !P0 ;  /* 0x000000221c00780c */ /* 0x000fe200047c1670 */
[----:B-1----:R-:W-:Y:S02]  /*697f0*/  FMUL R15, R83, UR27 ;  /* 0x0000001b530f7c20 */ /* 0x002fe40008400000 */
[----:B------:R-:W4:Y:S01]  /*69800*/  LDL.LU R83, [R1+0x968] ;  /* 0x0009680001537983 */ /* 0x000f220000300800 */
[----:B0-----:R-:W-:-:S04]  /*69810*/  @!P2 IADD3 R50, P4, P5, R24, UR9, R16 ;  /* 0x000000091832ac10 */ /* 0x001fc8000fd9e010 */
[----:B------:R-:W-:-:S05]  /*69820*/  @!P2 IADD3.X R51, R29, UR8, R17, P4, P5 ;  /* 0x000000081d33ac10 */ /* 0x000fca000a7ea411 */
[----:B------:R-:W0:Y:S02]  /*69830*/  @!P6 LDC.64 R16, c[0x0][0x5c0] ;  /* 0x00017000ff10eb82 */ /* 0x000e240000000a00 */
[----:B0-----:R-:W-:-:S04]  /*69840*/  @!P6 IADD3 R96, P4, P5, R24, UR9, R16 ;  /* 0x000000091860ec10 */ /* 0x001fc8000fd9e010 */
[----:B------:R-:W-:Y:S02]  /*69850*/  @!P6 IADD3.X R97, R29, UR8, R17, P4, P5 ;  /* 0x000000081d61ec10 */ /* 0x000fe4000a7ea411 */
[----:B------:R-:W-:-:S13]  /*69860*/  ISETP.LT.OR P4, PT, R28, 0x71, !P1 ;  /* 0x000000711c00780c */ /* 0x000fda0004f81670 */
[----:B------:R-:W0:Y:S01]  /*69870*/  @!P4 LDC.64 R16, c[0x0][0x5c0] ;  /* 0x00017000ff10cb82 */ /* 0x000e220000000a00 */
[----:B------:R-:W-:-:S05]  /*69880*/  F2FP.SATFINITE.E4M3.F32.PACK_AB_MERGE_C R15, RZ, R15, RZ ;  /* 0x0000000fff0f723e */ /* 0x000fca00048070ff */
[----:B------:R2:W-:Y:S01]  /*69890*/  @!P3 STG.E.U8 desc[UR30][R20.64+0x69], R15 ;  /* 0x0000690f1400b986 */ /* 0x0005e2000c10111e */
[----:B0-----:R-:W-:-:S05]  /*698a0*/  @!P4 IADD3 R16, P5, R24, R16, RZ ;  /* 0x000000101810c210 */ /* 0x001fca0007fbe0ff */
[----:B------:R-:W-:Y:S02]  /*698b0*/  @!P4 IMAD.X R17, R29, 0x1, R17, P5 ;  /* 0x000000011d11c824 */ /* 0x000fe400028e0611 */
[----:B--2---:R-:W-:Y:S02]  /*698c0*/  FMUL R15, R84, UR27 ;  /* 0x0000001b540f7c20 */ /* 0x004fe40008400000 */
[----:B------:R-:W2:Y:S03]  /*698d0*/  LDL.LU R84, [R1+0x96c] ;  /* 0x00096c0001547983 */ /* 0x000ea60000300800 */
[----:B------:R-:W-:-:S05]  /*698e0*/  F2FP.SATFINITE.E4M3.F32.PACK_AB_MERGE_C R15, RZ, R15, RZ ;  /* 0x0000000fff0f723e */ /* 0x000fca00048070ff */
[----:B------:R3:W-:Y:S02]  /*698f0*/  @!P4 STG.E.U8 desc[UR30][R16.64+0x70], R15 ;  /* 0x0000700f1000c986 */ /* 0x0007e4000c10111e */
[----:B---3--:R-:W-:Y:S02]  /*69900*/  FMUL R15, R82, UR27 ;  /* 0x0000001b520f7c20 */ /* 0x008fe40008400000 */
[----:B------:R-:W3:Y:S01]  /*69910*/  LDL.LU R82, [R1+0x970] ;  /* 0x0009700001527983 */ /* 0x000ee20000300800 */
[----:B------:R-:W-:-:S04]  /*69920*/  LOP3.LUT R0, R0, 0xffffefff, RZ, 0xc0, !PT ;  /* 0xffffefff00007812 */ /* 0x000fc800078ec0ff */
[----:B------:R-:W-:-:S04]  /*69930*/  @P2 LOP3.LUT R0, R0, 0x1000, RZ, 0xfc, !PT ;  /* 0x0000100000002812 */ /* 0x000fc800078efcff */
[C---:B------:R-:W-:Y:S02]  /*69940*/  LOP3.LUT P2, RZ, R0.reuse, 0x20, RZ, 0xc0, !PT ;  /* 0x0000002000ff7812 */ /* 0x040fe4000784c0ff */
[----:B------:R-:W-:-:S04]  /*69950*/  LOP3.LUT R0, R0, 0xbfffffff, RZ, 0xc0, !PT ;  /* 0xbfffffff00007812 */ /* 0x000fc800078ec0ff */
[----:B------:R-:W-:Y:S02]  /*69960*/  @P6 LOP3.LUT R0, R0, 0x40000000, RZ, 0xfc, !PT ;  /* 0x4000000000006812 */ /* 0x000fe400078efcff */
[----:B------:R-:W-:-:S13]  /*69970*/  ISETP.LT.OR P6, PT, R28, 0x29, !P0 ;  /* 0x000000291c00780c */ /* 0x000fda00047c1670 */
[----:B------:R-:W0:Y:S02]  /*69980*/  @!P6 LDC.64 R16, c[0x0][0x5c0] ;  /* 0x00017000ff10eb82 */ /* 0x000e240000000a00 */
[----:B0-----:R-:W-:-:S04]  /*69990*/  @!P6 IADD3 R104, P4, P5, R24, UR9, R16 ;  /* 0x000000091868ec10 */ /* 0x001fc8000fd9e010 */
[----:B------:R-:W-:Y:S02]  /*699a0*/  @!P6 IADD3.X R105, R29, UR8, R17, P4, P5 ;  /* 0x000000081d69ec10 */ /* 0x000fe4000a7ea411 */
[----:B------:R-:W-:-:S13]  /*699b0*/  ISETP.LT.OR P4, PT, R28, 0x72, !P1 ;  /* 0x000000721c00780c */ /* 0x000fda0004f81670 */
[----:B------:R-:W0:Y:S01]  /*699c0*/  @!P4 LDC.64 R16, c[0x0][0x5c0] ;  /* 0x00017000ff10cb82 */ /* 0x000e220000000a00 */
[----:B------:R-:W-:Y:S02]  /*699d0*/  F2FP.SATFINITE.E4M3.F32.PACK_AB_MERGE_C R15, RZ, R15, RZ ;  /* 0x0000000fff0f723e */ /* 0x000fe400048070ff */
[----:B0-----:R-:W-:-:S05]  /*699e0*/  @!P4 IADD3 R16, P5, R24, R16, RZ ;  /* 0x000000101810c210 */ /* 0x001fca0007fbe0ff */
[----:B------:R-:W-:-:S05]  /*699f0*/  @!P4 IMAD.X R17, R29, 0x1, R17, P5 ;  /* 0x000000011d11c824 */ /* 0x000fca00028e0611 */
[----:B------:R4:W-:Y:S02]  /*69a00*/  @!P4 STG.E.U8 desc[UR30][R16.64+0x71], R15 ;  /* 0x0000710f1000c986 */ /* 0x0009e4000c10111e */
[----:B----4-:R-:W-:Y:S02]  /*69a10*/  FMUL R15, R83, UR27 ;  /* 0x0000001b530f7c20 */ /* 0x010fe40008400000 */
[----:B------:R-:W4:Y:S03]  /*69a20*/  LDL.LU R83, [R1+0x974] ;  /* 0x0009740001537983 */ /* 0x000f260000300800 */
[----:B------:R-:W-:Y:S02]  /*69a30*/  F2FP.SATFINITE.E4M3.F32.PACK_AB_MERGE_C R15, RZ, R15, RZ ;  /* 0x0000000fff0f723e */ /* 0x000fe400048070ff */
[----:B------:R-:W-:-:S03]  /*69a40*/  LOP3.LUT P3, RZ, R0, 0x2000, RZ, 0xc0, !PT ;  /* 0x0000200000ff7812 */ /* 0x000fc6000786c0ff */
[----:B------:R2:W-:Y:S01]  /*69a50*/  @!P2 STG.E.U8 desc[UR30][R54.64+0x70], R15 ;  /* 0x0000700f3600a986 */ /* 0x0005e2000c10111e */
[----:B------:R-:W-:-:S04]  /*69a60*/  LOP3.LUT R0, R0, 0xfffffffe, RZ, 0xc0, !PT ;  /* 0xfffffffe00007812 */ /* 0x000fc800078ec0ff */
[----:B------:R-:W-:Y:S02]  /*69a70*/  @P6 LOP3.LUT R0, R0, 0x1, RZ, 0xfc, !PT ;  /* 0x0000000100006812 */ /* 0x000fe400078efcff */
[----:B------:R-:W-:-:S13]  /*69a80*/  ISETP.LT.OR P6, PT, R28, 0x2a, !P0 ;  /* 0x0000002a1c00780c */ /* 0x000fda00047c1670 */
[----:B------:R-:W0:Y:S01]  /*69a90*/  @!P6 LDC.64 R16, c[0x0][0x5c0] ;  /* 0x00017000ff10eb82 */ /* 0x000e220000000a00 */
[----:B------:R-:W-:Y:S01]  /*69aa0*/  ISETP.LT.OR P2, PT, R28, 0x31, !P0 ;  /* 0x000000311c00780c */ /* 0x000fe20004741670 */
[----:B--2---:R-:W-:Y:S02]  /*69ab0*/  FMUL R15, R84, UR27 ;  /* 0x0000001b540f7c20 */ /* 0x004fe40008400000 */
[----:B------:R-:W2:Y:S03]  /*69ac0*/  LDL.LU R84, [R1+0x978] ;  /* 0x0009780001547983 */ /* 0x000ea60000300800 */
[----:B------:R-:W-:-:S05]  /*69ad0*/  F2FP.SATFINITE.E4M3.F32.PACK_AB_MERGE_C R15, RZ, R15, RZ ;  /* 0x0000000fff0f723e */ /* 0x000fca00048070ff */
[----:B------:R3:W-:Y:S02]  /*69ae0*/  @!P3 STG.E.U8 desc[UR30][R56.64+0x71], R15 ;  /* 0x0000710f3800b986 */ /* 0x0007e4000c10111e */
[----:B---3--:R-:W-:Y:S02]  /*69af0*/  FMUL R15, R82, UR27 ;  /* 0x0000001b520f7c20 */ /* 0x008fe40008400000 */
[----:B------:R-:W3:Y:S01]  /*69b00*/  LDL.LU R82, [R1+0x97c] ;  /* 0x00097c0001527983 */ /* 0x000ee20000300800 */
[----:B0-----:R-:W-:-:S04]  /*69b10*/  @!P6 IADD3 R20, P4, P5, R24, UR9, R16 ;  /* 0x000000091814ec10 */ /* 0x001fc8000fd9e010 */
[----:B------:R-:W-:Y:S02]  /*69b20*/  @!P6 IADD3.X R21, R29, UR8, R17, P4, P5 ;  /* 0x000000081d15ec10 */ /* 0x000fe4000a7ea411 */
[----:B------:R-:W0:Y:S01]  /*69b30*/  @!P2 LDC.64 R16, c[0x0][0x5c0] ;  /* 0x00017000ff10ab82 */ /* 0x000e220000000a00 */
[----:B------:R-:W-:-:S04]  /*69b40*/  LOP3.LUT R0, R0, 0x7fffffff, RZ, 0xc0, !PT ;  /* 0x7fffffff00007812 */ /* 0x000fc800078ec0ff */
[----:B------:R-:W-:Y:S02]  /*69b50*/  @P6 LOP3.LUT R0, R0, 0x80000000, RZ, 0xfc, !PT ;  /* 0x8000000000006812 */ /* 0x000fe400078efcff */
        /* <DEDUP_REMOVED lines=8> */
[----:B------:R-:W-:-:S04]  /*69be0*/  LOP3.LUT R4, R4, 0xfffffffe, RZ, 0xc0, !PT ;  /* 0xfffffffe04047812 */ /* 0x000fc800078ec0ff */
[----:B------:R-:W-:Y:S02]  /*69bf0*/  @P6 LOP3.LUT R4, R4, 0x1, RZ, 0xfc, !PT ;  /* 0x0000000104046812 */ /* 0x000fe400078efcff */
[----:B------:R-:W-:Y:S02]  /*69c00*/  ISETP.LT.OR P6, PT, R28, 0x39, !P0 ;  /* 0x000000391c00780c */ /* 0x000fe400047c1670 */
[----:B------:R-:W-:Y:S02]  /*69c10*/  F2FP.SATFINITE.E4M3.F32.PACK_AB_MERGE_C R15, RZ, R15, RZ ;  /* 0x0000000fff0f723e */ /* 0x000fe400048070ff */
[----:B0-----:R-:W-:-:S05]  /*69c20*/  @!P4 IADD3 R16, P5, R24, R16, RZ ;  /* 0x000000101810c210 */ /* 0x001fca0007fbe0ff */
[----:B------:R-:W-:-:S05]  /*69c30*/  @!P4 IMAD.X R17, R29, 0x1, R17, P5 ;  /* 0x000000011d11c824 */ /* 0x000fca00028e0611 */
[----:B------:R0:W-:Y:S02]  /*69c40*/  @!P4 STG.E.U8 desc[UR30][R16.64+0x78], R15 ;  /* 0x0000780f1000c986 */ /* 0x0001e4000c10111e */
[----:B0-----:R-:W0:Y:S01]  /*69c50*/  @!P6 LDC.64 R16, c[0x0][0x5c0] ;  /* 0x00017000ff10eb82 */ /* 0x001e220000000a00 */
[----:B----4-:R-:W-:Y:S02]  /*69c60*/  FMUL R15, R83, UR27 ;  /* 0x0000001b530f7c20 */ /* 0x010fe40008400000 */
[----:B------:R-:W4:Y:S01]  /*69c70*/  LDL.LU R83, [R1+0x980] ;  /* 0x0009800001537983 */ /* 0x000f220000300800 */
[----:B0-----:R-:W-:-:S04]  /*69c80*/  @!P6 IADD3 R148, P4, P5, R24, UR9, R16 ;  /* 0x000000091894ec10 */ /* 0x001fc8000fd9e010 */
[----:B------:R-:W-:Y:S02]  /*69c90*/  @!P6 IADD3.X R149, R29, UR8, R17, P4, P5 ;  /* 0x000000081d95ec10 */ /* 0x000fe4000a7ea411 */
[----:B------:R-:W-:-:S13]  /*69ca0*/  ISETP.LT.OR P4, PT, R28, 0x7a, !P1 ;  /* 0x0000007a1c00780c */ /* 0x000fda0004f81670 */
[----:B------:R-:W0:Y:S01]  /*69cb0*/  @!P4 LDC.64 R16, c[0x0][0x5c0] ;  /* 0x00017000ff10cb82 */ /* 0x000e220000000a00 */
[----:B------:R-:W-:Y:S02]  /*69cc0*/  LOP3.LUT R0, R0, 0xffffffdf, RZ, 0xc0, !PT ;  /* 0xffffffdf00007812 */ /* 0x000fe400078ec0ff */
[----:B------:R-:W-:Y:S02]  /*69cd0*/  F2FP.SATFINITE.E4M3.F32.PACK_AB_MERGE_C R15, RZ, R15, RZ ;  /* 0x0000000fff0f723e */ /* 0x000fe400048070ff */
[----:B------:R-:W-:-:S04]  /*69ce0*/  @P2 LOP3.LUT R0, R0, 0x20, RZ, 0xfc, !PT ;  /* 0x0000002000002812 */ /* 0x000fc800078efcff */
[----:B------:R-:W-:Y:S02]  /*69cf0*/  LOP3.LUT P2, RZ, R0, 0x4000, RZ, 0xc0, !PT ;  /* 0x0000400000ff7812 */ /* 0x000fe4000784c0ff */
[----:B0-----:R-:W-:-:S05]  /*69d00*/  @!P4 IADD3 R16, P5, R24, R16, RZ ;  /* 0x000000101810c210 */ /* 0x001fca0007fbe0ff */
[----:B------:R-:W-:-:S05]  /*69d10*/  @!P4 IMAD.X R17, R29, 0x1, R17, P5 ;  /* 0x000000011d11c824 */ /* 0x000fca00028e0611 */
[----:B------:R2:W-:Y:S02]  /*69d20*/  @!P4 STG.E.U8 desc[UR30][R16.64+0x79], R15 ;  /* 0x0000790f1000c986 */ /* 0x0005e4000c10111e */
[----:B--2---:R-:W-:Y:S02]  /*69d30*/  FMUL R15, R84, UR27 ;  /* 0x0000001b540f7c20 */ /* 0x004fe40008400000 */
[----:B------:R-:W2:Y:S03]  /*69d40*/  LDL.LU R84, [R1+0x984] ;  /* 0x0009840001547983 */ /* 0x000ea60000300800 */
[----:B------:R-:W-:-:S05]  /*69d50*/  F2FP.SATFINITE.E4M3.F32.PACK_AB_MERGE_C R15, RZ, R15, RZ ;  /* 0x0000000fff0f723e */ /* 0x000fca00048070ff */
[----:B------:R3:W-:Y:S02]  /*69d60*/  @!P2 STG.E.U8 desc[UR30][R40.64+0x78], R15 ;  /* 0x0000780f2800a986 */ /* 0x0007e4000c10111e */
[----:B---3--:R-:W-:Y:S02]  /*69d70*/  FMUL R15, R82, UR27 ;  /* 0x0000001b520f7c20 */ /* 0x008fe40008400000 */
[----:B------:R-:W3:Y:S01]  /*69d80*/  LDL.LU R82, [R1+0x988] ;  /* 0x0009880001527983 */ /* 0x000ee20000300800 */
[C---:B------:R-:W-:Y:S02]  /*69d90*/  LOP3.LUT P3, RZ, R0.reuse, 0x40, RZ, 0xc0, !PT ;  /* 0x0000004000ff7812 */ /* 0x040fe4000786c0ff */
[----:B------:R-:W-:-:S04]  /*69da0*/  LOP3.LUT R0, R0, 0xffffdfff, RZ, 0xc0, !PT ;  /* 0xffffdfff00007812 */ /* 0x000fc800078ec0ff */
[----:B------:R-:W-:Y:S02]  /*69db0*/  @P6 LOP3.LUT R0, R0, 0x2000, RZ, 0xfc, !PT ;  /* 0x0000200000006812 */ /* 0x000fe400078efcff */
[----:B------:R-:W-:-:S13]  /*69dc0*/  ISETP.LT.OR P6, PT, R28, 0x3a, !P0 ;  /* 0x0000003a1c00780c */ /* 0x000fda00047c1670 */
[----:B------:R-:W0:Y:S01]  /*69dd0*/  @!P6 LDC.64 R16, c[0x0][0x5c0] ;  /* 0x00017000ff10eb82 */ /* 0x000e220000000a00 */
[----:B------:R-:W-:Y:S02]  /*69de0*/  ISETP.LT.OR P2, PT, R28, 0x41, !P0 ;  /* 0x000000411c00780c */ /* 0x000fe40004741670 */
[----:B------:R-:W-:Y:S02]  /*69df0*/  LOP3.LUT R4, R4, 0xfffffffd, RZ, 0xc0, !PT ;  /* 0xfffffffd04047812 */ /* 0x000fe400078ec0ff */
[----:B0-----:R-:W-:-:S04]  /*69e00*/  @!P6 IADD3 R142, P4, P5, R24, UR9, R16 ;  /* 0x00000009188eec10 */ /* 0x001fc8000fd9e010 */
[----:B------:R-:W-:-:S05]  /*69e10*/  @!P6 IADD3.X R143, R29, UR8, R17, P4, P5 ;  /* 0x000000081d8fec10 */ /* 0x000fca000a7ea411 */
        /* <DEDUP_REMOVED lines=10> */
[----:B------:R-:W-:Y:S02]  /*69ec0*/  LOP3.LUT R4, R4, 0xfffffffb, RZ, 0xc0, !PT ;  /* 0xfffffffb04047812 */ /* 0x000fe400078ec0ff */
[----:B------:R-:W-:Y:S02]  /*69ed0*/  F2FP.SATFINITE.E4M3.F32.PACK_AB_MERGE_C R15, RZ, R15, RZ ;  /* 0x0000000fff0f723e */ /* 0x000fe400048070ff */
[----:B------:R-:W-:Y:S02]  /*69ee0*/  @P6 LOP3.LUT R4, R4, 0x4, RZ, 0xfc, !PT ;  /* 0x0000000404046812 */ /* 0x000fe400078efcff */
[----:B------:R-:W-:Y:S01]  /*69ef0*/  ISETP.LT.OR P6, PT, R28, 0x49, !P0 ;  /* 0x000000491c00780c */ /* 0x000fe200047c1670 */
[----:B------:R4:W-:Y:S02]  /*69f00*/  @!P3 STG.E.U8 desc[UR30][R30.64+0x79], R15 ;  /* 0x0000790f1e00b986 */ /* 0x0009e4000c10111e */
[----:B----4-:R-:W-:-:S02]  /*69f10*/  FMUL R15, R83, UR27 ;  /* 0x0000001b530f7c20 */ /* 0x010fc40008400000 */
[----:B------:R-:W4:Y:S01]  /*69f20*/  LDL.LU R83, [R1+0x98c] ;  /* 0x00098c0001537983 */ /* 0x000f220000300800 */
[----:B0-----:R-:W-:Y:S02]  /*69f30*/  @!P4 IADD3 R16, P5, R24, R16, RZ ;  /* 0x000000101810c210 */ /* 0x001fe40007fbe0ff */
[----:B------:R-:W-:-:S03]  /*69f40*/  F2FP.SATFINITE.E4M3.F32.PACK_AB_MERGE_C R15, RZ, R15, RZ ;  /* 0x0000000fff0f723e */ /* 0x000fc600048070ff */
        /* <DEDUP_REMOVED lines=34> */
[----:B------:R-:W0:Y:S01]  /*6a170*/  @!P6 LDC.64 R16, c[0x0][0x5c0] ;  /* 0x00017000ff10eb82 */ /* 0x000e220000000a00 */
[----:B----4-:R-:W-:Y:S02]  /*6a180*/  FMUL R15, R83, UR27 ;  /* 0x0000001b530f7c20 */ /* 0x010fe40008400000 */
[----:B------:R-:W4:Y:S01]  /*6a190*/  LDL.LU R83, [R1+0x998] ;  /* 0x0009980001537983 */ /* 0x000f220000300800 */
        /* <DEDUP_REMOVED lines=27> */
[----:B------:R-:W4:Y:S01]  /*6a350*/  LDL.LU R83, [R1+0x9a4] ;  /* 0x0009a40001537983 */ /* 0x000f220000300800 */
[----:B------:R-:W-:-:S04]  /*6a360*/  LOP3.LUT R0, R0, 0xffffff7f, RZ, 0xc0, !PT ;  /* 0xffffff7f00007812 */ /* 0x000fc800078ec0ff */
[----:B------:R-:W-:-:S04]  /*6a370*/  @P2 LOP3.LUT R0, R0, 0x80, RZ, 0xfc, !PT ;  /* 0x0000008000002812 */ /* 0x000fc800078efcff */
[C---:B------:R-:W-:Y:S02]  /*6a380*/  LOP3.LUT P2, RZ, R0.reuse, 0x10000, RZ, 0xc0, !PT ;  /* 0x0001000000ff7812 */ /* 0x040fe4000784c0ff */
[----:B------:R-:W-:Y:S02]  /*6a390*/  F2FP.SATFINITE.E4M3.F32.PACK_AB_MERGE_C R15, RZ, R15, RZ ;  /* 0x0000000fff0f723e */ /* 0x000fe400048070ff */
[----:B------:R-:W-:-:S09]  /*6a3a0*/  LOP3.LUT P3, RZ, R0, 0x2, RZ, 0xc0, !PT ;  /* 0x0000000200ff7812 */ /* 0x000fd2000786c0ff */
[----:B------:R2:W-:Y:S01]  /*6a3b0*/  @!P2 STG.E.U8 desc[UR30][R58.64+0x88], R15 ;  /* 0x0000880f3a00a986 */ /* 0x0005e2000c10111e */
[----:B------:R-:W-:-:S04]  /*6a3c0*/  LOP3.LUT R0, R0, 0xffff7fff, RZ, 0xc0, !PT ;  /* 0xffff7fff00007812 */ /* 0x000fc800078ec0ff */
[----:B------:R-:W-:Y:S02]  /*6a3d0*/  @P6 LOP3.LUT R0, R0, 0x8000, RZ, 0xfc, !PT ;  /* 0x0000800000006812 */ /* 0x000fe400078efcff */
[----:B------:R-:W-:-:S13]  /*6a3e0*/  ISETP.LT.OR P6, PT, R28, 0x5a, !P0 ;  /* 0x0000005a1c00780c */ /* 0x000fda00047c1670 */
[----:B------:R-:W0:Y:S01]  /*6a3f0*/  @!P6 LDC.64 R16, c[0x0][0x5c0] ;  /* 0x00017000ff10eb82 */ /* 0x000e220000000a00 */
[----:B--2---:R-:W-:Y:S02]  /*6a400*/  FMUL R15, R84, UR27 ;  /* 0x0000001b540f7c20 */ /* 0x004fe40008400000 */
[----:B------:R-:W2:Y:S03]  /*6a410*/  LDL.LU R84, [R1+0x9a8] ;  /* 0x0009a80001547983 */ /* 0x000ea60000300800 */
[----:B------:R-:W-:-:S05]  /*6a420*/  F2FP.SATFINITE.E4M3.F32.PACK_AB_MERGE_C R15, RZ, R15, RZ ;  /* 0x0000000fff0f723e */ /* 0x000fca00048070ff */
[----:B------:R3:W-:Y:S02]  /*6a430*/  @!P3 STG.E.U8 desc[UR30][R22.64+0x89], R15 ;  /* 0x0000890f1600b986 */ /* 0x0007e4000c10111e */
[----:B---3--:R-:W-:Y:S02]  /*6a440*/  FMUL R15, R82, UR27 ;  /* 0x0000001b520f7c20 */ /* 0x008fe40008400000 */
[----:B------:R-:W3:Y:S01]  /*6a450*/  LDL.LU R82, [R1+0x9ac] ;  /* 0x0009ac0001527983 */ /* 0x000ee20000300800 */
        /* <DEDUP_REMOVED lines=57> */
[----:B------:R-:W-:Y:S02]  /*6a7f0*/  ISETP.LT.OR P4, PT, R28, 0x99, !P1 ;  /* 0x000000991c00780c */ /* 0x000fe40004f81670 */
[----:B------:R-:W-:-:S11]  /*6a800*/  LOP3.LUT R4, R4, 0xfffffdff, RZ, 0xc0, !PT ;  /* 0xfffffdff04047812 */ /* 0x000fd600078ec0ff */
[----:B------:R-:W0:Y:S01]  /*6a810*/  @!P4 LDC.64 R16, c[0x0][0x5c0] ;  /* 0x00017000ff10cb82 */ /* 0x000e220000000a00 */
[----:B------:R-:W-:Y:S02]  /*6a820*/  LOP3.LUT P3, RZ, R0, 0x20000, RZ, 0xc0, !PT ;  /* 0x0002000000ff7812 */ /* 0x000fe4000786c0ff */
[----:B------:R-:W-:Y:S02]  /*6a830*/  @P2 LOP3.LUT R4, R4, 0x200, RZ, 0xfc, !PT ;  /* 0x0000020004042812 */ /* 0x000fe400078efcff */
[----:B------:R-:W-:Y:S02]  /*6a840*/  F2FP.SATFINITE.E4M3.F32.PACK_AB_MERGE_C R15, RZ, R15, RZ ;  /* 0x0000000fff0f723e */ /* 0x000fe400048070ff */
[----:B------:R-:W-:-:S04]  /*6a850*/  LOP3.LUT R4, R4, 0xfffffbff, RZ, 0xc0, !PT ;  /* 0xfffffbff04047812 */ /* 0x000fc800078ec0ff */
[----:B------:R-:W-:Y:S02]  /*6a860*/  @P6 LOP3.LUT R4, R4, 0x400, RZ, 0xfc, !PT ;  /* 0x0000040004046812 */ /* 0x000fe400078efcff */
[----:B------:R-:W-:Y:S01]  /*6a870*/  ISETP.LT.OR P6, PT, R28, 0x79, !P0 ;  /* 0x000000791c00780c */ /* 0x000fe200047c1670 */
[----:B------:R4:W-:Y:S01]  /*6a880*/  @!P3 STG.E.U8 desc[UR30][R66.64+0x91], R15 ;  /* 0x0000910f4200b986 */ /* 0x0009e2000c10111e */
[----:B0-----:R-:W-:Y:S01]  /*6a890*/  @!P4 IADD3 R16, P5, R24, R16, RZ ;  /* 0x000000101810c210 */ /* 0x001fe20007fbe0ff */
[----:B----4-:R-:W-:Y:S02]  /*6a8a0*/  FMUL R15, R83, UR27 ;  /* 0x0000001b530f7c20 */ /* 0x010fe40008400000 */
[----:B------:R-:W4:Y:S02]  /*6a8b0*/  LDL.LU R83, [R1+0x9bc] ;  /* 0x0009bc0001537983 */ /* 0x000f240000300800 */
[----:B------:R-:W-:Y:S01]  /*6a8c0*/  @!P4 IMAD.X R17, R29, 0x1, R17, P5 ;  /* 0x000000011d11c824 */ /* 0x000fe200028e0611 */
[----:B------:R-:W-:-:S05]  /*6a8d0*/  F2FP.SATFINITE.E4M3.F32.PACK_AB_MERGE_C R15, RZ, R15, RZ ;  /* 0x0000000fff0f723e */ /* 0x000fca00048070ff */
        /* <DEDUP_REMOVED lines=32> */
[----:B0-----:R-:W-:Y:S01]  /*6aae0*/  @!P6 IADD3 R156, P4, P5, R24, UR9, R16 ;  /* 0x00000009189cec10 */ /* 0x001fe2000fd9e010 */
[----:B----4-:R-:W-:Y:S02]  /*6aaf0*/  FMUL R15, R83, UR27 ;  /* 0x0000001b530f7c20 */ /* 0x010fe40008400000 */
[----:B------:R-:W4:Y:S01]  /*6ab00*/  LDL.LU R83, [R1+0x9c8] ;  /* 0x0009c80001537983 */ /* 0x000f220000300800 */
        /* <DEDUP_REMOVED lines=34> */
[----:B------:R-:W-:Y:S01]  /*6ad30*/  @P6 LOP3.LUT R3, R3, 0x800, RZ, 0xfc, !PT ;  /* 0x0000080003036812 */ /* 0x000fe200078efcff */
[----:B--2---:R-:W-:Y:S02]  /*6ad40*/  FMUL R15, R84, UR27 ;  /* 0x0000001b540f7c20 */ /* 0x004fe40008400000 */
[----:B------:R-:W2:Y:S03]  /*6ad50*/  LDL.LU R84, [R1+0x9d8] ;  /* 0x0009d80001547983 */ /* 0x000ea60000300800 */
[----:B------:R-:W-:-:S05]  /*6ad60*/  F2FP.SATFINITE.E4M3.F32.PACK_AB_MERGE_C R15, RZ, R15, RZ ;  /* 0x0000000fff0f723e */ /* 0x000fca00048070ff */
[----:B------:R3:W-:Y:S02]  /*6ad70*/  @!P3 STG.E.U8 desc[UR30][R72.64+0xa1], R15 ;  /* 0x0000a10f4800b986 */ /* 0x0007e4000c10111e */
[----:B---3--:R-:W-:Y:S02]  /*6ad80*/  FMUL R15, R82, UR27 ;  /* 0x0000001b520f7c20 */ /* 0x008fe40008400000 */
[----:B------:R-:W3:Y:S01]  /*6ad90*/  LDL.LU R82, [R1+0x9dc] ;  /* 0x0009dc0001527983 */ /* 0x000ee20000300800 */
        /* <DEDUP_REMOVED lines=17> */
[----:B------:R-:W-:-:S04]  /*6aeb0*/  @P2 LOP3.LUT R3, R3, 0x20000, RZ, 0xfc, !PT ;  /* 0x0002000003032812 */ /* 0x000fc800078efcff */
        /* <DEDUP_REMOVED lines=42> */
[----:B------:R-:W-:-:S11]  /*6b160*/  LOP3.LUT P3, RZ, R0, 0x4, RZ, 0xc0, !PT ;  /* 0x0000000400ff7812 */ /* 0x000fd6000786c0ff */
[----:B------:R-:W0:Y:S01]  /*6b170*/  @!P4 LDC.64 R16, c[0x0][0x5c0] ;  /* 0x00017000ff10cb82 */ /* 0x000e220000000a00 */
[----:B------:R-:W-:-:S05]  /*6b180*/  F2FP.SATFINITE.E4M3.F32.PACK_AB_MERGE_C R15, RZ, R15, RZ ;  /* 0x0000000fff0f723e */ /* 0x000fca00048070ff */
[----:B------:R4:W-:Y:S01]  /*6b190*/  @!P3 STG.E.U8 desc[UR30][R42.64+0xa9], R15 ;  /* 0x0000a90f2a00b986 */ /* 0x0009e2000c10111e */
[----:B------:R-:W-:Y:S02]  /*6b1a0*/  ISETP.LT.OR P3, PT, R28, 0xa9, !P0 ;  /* 0x000000a91c00780c */ /* 0x000fe40004761670 */
[----:B0-----:R-:W-:-:S05]  /*6b1b0*/  @!P4 IADD3 R16, P5, R24, R16, RZ ;  /* 0x000000101810c210 */ /* 0x001fca0007fbe0ff */
[----:B------:R-:W-:Y:S02]  /*6b1c0*/  @!P4 IMAD.X R17, R29, 0x1, R17, P5 ;  /* 0x000000011d11c824 */ /* 0x000fe400028e0611 */
[----:B----4-:R-:W-:Y:S02]  /*6b1d0*/  FMUL R15, R83, UR27 ;  /* 0x0000001b530f7c20 */ /* 0x010fe40008400000 */
[----:B------:R-:W4:Y:S03]  /*6b1e0*/  LDL.LU R83, [R1+0x9ec] ;  /* 0x0009ec0001537983 */ /* 0x000f260000300800 */
[----:B------:R-:W-:-:S05]  /*6b1f0*/  F2FP.SATFINITE.E4M3.F32.PACK_AB_MERGE_C R15, RZ, R15, RZ ;  /* 0x0000000fff0f723e */ /* 0x000fca00048070ff */
[----:B------:R0:W-:Y:S02]  /*6b200*/  @!P4 STG.E.U8 desc[UR30][R16.64+0xb0], R15 ;  /* 0x0000b00f1000c986 */ /* 0x0001e4000c10111e */
[----:B0-----:R-:W0:Y:S02]  /*6b210*/  @!P3 LDC.64 R16, c[0x0][0x5c0] ;  /* 0x00017000ff10bb82 */ /* 0x001e240000000a00 */
[----:B0-----:R-:W-:-:S04]  /*6b220*/  @!P3 IADD3 R128, P4, P5, R24, UR9, R16 ;  /* 0x000000091880bc10 */ /* 0x001fc8000fd9e010 */
[----:B------:R-:W-:Y:S02]  /*6b230*/  @!P3 IADD3.X R129, R29, UR8, R17, P4, P5 ;  /* 0x000000081d81bc10 */ /* 0x000fe4000a7ea411 */
[----:B------:R-:W-:-:S13]  /*6b240*/  ISETP.LT.OR P4, PT, R28, 0xb2, !P1 ;  /* 0x000000b21c00780c */ /* 0x000fda0004f81670 */
[----:B------:R-:W0:Y:S02]  /*6b250*/  @!P4 LDC.64 R16, c[0x0][0x5c0] ;  /* 0x00017000ff10cb82 */ /* 0x000e240000000a00 */
[----:B0-----:R-:W-:Y:S01]  /*6b260*/  @!P4 IADD3 R16, P5, R24, R16, RZ ;  /* 0x000000101810c210 */ /* 0x001fe20007fbe0ff */
[----:B--2---:R-:W-:Y:S02]  /*6b270*/  FMUL R15, R84, UR27 ;  /* 0x0000001b540f7c20 */ /* 0x004fe40008400000 */
[----:B------:R-:W2:Y:S02]  /*6b280*/  LDL.LU R84, [R1+0x9f0] ;  /* 0x0009f00001547983 */ /* 0x000ea40000300800 */
[----:B------:R-:W-:Y:S01]  /*6b290*/  @!P4 IMAD.X R17, R29, 0x1, R17, P5 ;  /* 0x000000011d11c824 */ /* 0x000fe200028e0611 */
[----:B------:R-:W-:-:S05]  /*6b2a0*/  F2FP.SATFINITE.E4M3.F32.PACK_AB_MERGE_C R15, RZ, R15, RZ ;  /* 0x0000000fff0f723e */ /* 0x000fca00048070ff */
[----:B------:R3:W-:Y:S02]  /*6b2b0*/  @!P4 STG.E.U8 desc[UR30][R16.64+0xb1], R15 ;  /* 0x0000b10f1000c986 */ /* 0x0007e4000c10111e */
[----:B---3--:R-:W-:Y:S02]  /*6b2c0*/  FMUL R15, R82, UR27 ;  /* 0x0000001b520f7c20 */ /* 0x008fe40008400000 */
[----:B------:R-:W3:Y:S01]  /*6b2d0*/  LDL.LU R82, [R1+0x9f4] ;  /* 0x0009f40001527983 */ /* 0x000ee20000300800 */
[----:B------:R-:W-:-:S04]  /*6b2e0*/  LOP3.LUT R8, R8, 0xfffffff7, RZ, 0xc0, !PT ;  /* 0xfffffff708087812 */ /* 0x000fc800078ec0ff */
[----:B------:R-:W-:Y:S02]  /*6b2f0*/  @P3 LOP3.LUT R8, R8, 0x8, RZ, 0xfc, !PT ;  /* 0x0000000808083812 */ /* 0x000fe400078efcff */
[----:B------:R-:W-:Y:S02]  /*6b300*/  ISETP.LT.OR P3, PT, R28, 0xaa, !P0 ;  /* 0x000000aa1c00780c */ /* 0x000fe40004761670 */
[----:B------:R-:W-:-:S04]  /*6b310*/  LOP3.LUT R3, R3, 0xdfffffff, RZ, 0xc0, !PT ;  /* 0xdfffffff03037812 */ /* 0x000fc800078ec0ff */
[----:B------:R-:W-:Y:S02]  /*6b320*/  @P2 LOP3.LUT R3, R3, 0x20000000, RZ, 0xfc, !PT ;  /* 0x2000000003032812 */ /* 0x000fe400078efcff */
[----:B------:R-:W-:-:S05]  /*6b330*/  LOP3.LUT P2, RZ, R0, 0x400, RZ, 0xc0, !PT ;  /* 0x0000040000ff7812 */ /* 0x000fca000784c0ff */
[----:B------:R-:W0:Y:S01]  /*6b340*/  @!P3 LDC.64 R16, c[0x0][0x5c0] ;  /* 0x00017000ff10bb82 */ /* 0x000e220000000a00 */
[----:B------:R-:W-:-:S07]  /*6b350*/  F2FP.SATFINITE.E4M3.F32.PACK_AB_MERGE_C R15, RZ, R15, RZ ;  /* 0x0000000fff0f723e */ /* 0x000fce00048070ff */
        /* <DEDUP_REMOVED lines=13> */
[----:B------:R-:W-:Y:S02]  /*6b430*/  LOP3.LUT R3, R3, 0xbfffffff, RZ, 0xc0, !PT ;  /* 0xbfffffff03037812 */ /* 0x000fe400078ec0ff */
[----:B0-----:R-:W-:-:S04]  /*6b440*/  @!P2 IADD3 R122, P4, P5, R24, UR9, R16 ;  /* 0x00000009187aac10 */ /* 0x001fc8000fd9e010 */
[----:B------:R-:W-:Y:S02]  /*6b450*/  @!P2 IADD3.X R123, R29, UR8, R17, P4, P5 ;  /* 0x000000081d7bac10 */ /* 0x000fe4000a7ea411 */
[----:B------:R-:W-:Y:S02]  /*6b460*/  ISETP.LT.OR P4, PT, R28, 0xb9, !P1 ;  /* 0x000000b91c00780c */ /* 0x000fe40004f81670 */
[----:B------:R-:W-:-:S11]  /*6b470*/  @P6 LOP3.LUT R3, R3, 0x40000000, RZ, 0xfc, !PT ;  /* 0x4000000003036812 */ /* 0x000fd600078efcff */
[----:B------:R-:W0:Y:S01]  /*6b480*/  @!P4 LDC.64 R16, c[0x0][0x5c0] ;  /* 0x00017000ff10cb82 */ /* 0x000e220000000a00 */
[----:B----4-:R-:W-:Y:S02]  /*6b490*/  FMUL R15, R83, UR27 ;  /* 0x0000001b530f7c20 */ /* 0x010fe40008400000 */
[----:B------:R-:W4:Y:S01]  /*6b4a0*/  LDL.LU R83, [R1+0x9f8] ;  /* 0x0009f80001537983 */ /* 0x000f220000300800 */
[----:B------:R-:W-:Y:S02]  /*6b4b0*/  LOP3.LUT P6, RZ, R0, 0x400000, RZ, 0xc0, !PT ;  /* 0x0040000000ff7812 */ /* 0x000fe400078cc0ff */
[----:B------:R-:W-:Y:S02]  /*6b4c0*/  F2FP.SATFINITE.E4M3.F32.PACK_AB_MERGE_C R15, RZ, R15, RZ ;  /* 0x0000000fff0f723e */ /* 0x000fe400048070ff */
[----:B0-----:R-:W-:-:S09]  /*6b4d0*/  @!P4 IADD3 R16, P5, R24, R16, RZ ;  /* 0x000000101810c210 */ /* 0x001fd20007fbe0ff */
[----:B------:R2:W-:Y:S01]  /*6b4e0*/  @!P6 STG.E.U8 desc[UR30][R76.64+0xb1], R15 ;  /* 0x0000b10f4c00e986 */ /* 0x0005e2000c10111e */
[----:B------:R-:W-:Y:S02]  /*6b4f0*/  @!P4 IMAD.X R17, R29, 0x1, R17, P5 ;  /* 0x000000011d11c824 */ /* 0x000fe400028e0611 */
[----:B--2---:R-:W-:Y:S02]  /*6b500*/  FMUL R15, R84, UR27 ;  /* 0x0000001b540f7c20 */ /* 0x004fe40008400000 */
[----:B------:R-:W2:Y:S03]  /*6b510*/  LDL.LU R84, [R1+0x9fc] ;  /* 0x0009fc0001547983 */ /* 0x000ea60000300800 */
[----:B------:R-:W-:-:S05]  /*6b520*/  F2FP.SATFINITE.E4M3.F32.PACK_AB_MERGE_C R15, RZ, R15, RZ ;  /* 0x0000000fff0f723e */ /* 0x000fca00048070ff */
[----:B------:R3:W-:Y:S02]  /*6b530*/  @!P4 STG.E.U8 desc[UR30][R16.64+0xb8], R15 ;  /* 0x0000b80f1000c986 */ /* 0x0007e4000c10111e */
[----:B---3--:R-:W-:Y:S02]  /*6b540*/  FMUL R15, R82, UR27 ;  /* 0x0000001b520f7c20 */ /* 0x008fe40008400000 */
[----:B------:R-:W3:Y:S01]  /*6b550*/  LDL.LU R82, [R1+0xa00] ;  /* 0x000a000001527983 */ /* 0x000ee20000300800 */
        /* <DEDUP_REMOVED lines=9> */
[----:B------:R4:W-:Y:S01]  /*6b5f0*/  @!P4 STG.E.U8 desc[UR30][R16.64+0xb9], R15 ;  /* 0x0000b90f1000c986 */ /* 0x0009e2000c10111e */
[----:B------:R-:W-:-:S04]  /*6b600*/  LOP3.LUT R8, R8, 0xfffffbff, RZ, 0xc0, !PT ;  /* 0xfffffbff08087812 */ /* 0x000fc800078ec0ff */
[----:B------:R-:W-:Y:S02]  /*6b610*/  @P2 LOP3.LUT R8, R8, 0x400, RZ, 0xfc, !PT ;  /* 0x0000040008082812 */ /* 0x000fe400078efcff */
[----:B------:R-:W-:Y:S02]  /*6b620*/  LOP3.LUT P2, RZ, R14, 0x10000000, RZ, 0xc0, !PT ;  /* 0x100000000eff7812 */ /* 0x000fe4000784c0ff */
[----:B------:R-:W-:-:S04]  /*6b630*/  LOP3.LUT R2, R2, 0xff7fffff, RZ, 0xc0, !PT ;  /* 0xff7fffff02027812 */ /* 0x000fc800078ec0ff */
[----:B------:R-:W-:Y:S02]  /*6b640*/  @P1 LOP3.LUT R2, R2, 0x800000, RZ, 0xfc, !PT ;  /* 0x0080000002021812 */ /* 0x000fe400078efcff */
[----:B------:R-:W-:Y:S01]  /*6b650*/  LOP3.LUT P1, RZ, R0, 0x800000, RZ, 0xc0, !PT ;  /* 0x0080000000ff7812 */ /* 0x000fe2000782c0ff */
[----:B----4-:R-:W-:Y:S02]  /*6b660*/  FMUL R15, R83, UR27 ;  /* 0x0000001b530f7c20 */ /* 0x010fe40008400000 */
[----:B------:R-:W4:Y:S03]  /*6b670*/  LDL.LU R83, [R1+0xa04] ;  /* 0x000a040001537983 */ /* 0x000f260000300800 */
[----:B------:R-:W-:-:S05]  /*6b680*/  F2FP.SATFINITE.E4M3.F32.PACK_AB_MERGE_C R15, RZ, R15, RZ ;  /* 0x0000000fff0f723e */ /* 0x000fca00048070ff */
[----:B------:R2:W-:Y:S02]  /*6b690*/  @!P2 STG.E.U8 desc[UR30][R48.64+0xb8], R15 ;  /* 0x0000b80f3000a986 */ /* 0x0005e4000c10111e */
[----:B--2---:R-:W-:-:S05]  /*6b6a0*/  FMUL R15, R84, UR27 ;  /* 0x0000001b540f7c20 */ /* 0x004fca0008400000 */
[----:B------:R-:W-:-:S05]  /*6b6b0*/  F2FP.SATFINITE.E4M3.F32.PACK_AB_MERGE_C R15, RZ, R15, RZ ;  /* 0x0000000fff0f723e */ /* 0x000fca00048070ff */
[----:B------:R3:W-:Y:S02]  /*6b6c0*/  @!P1 STG.E.U8 desc[UR30][R46.64+0xb9], R15 ;  /* 0x0000b90f2e009986 */ /* 0x0007e4000c10111e */
[----:B---3--:R-:W-:Y:S02]  /*6b6d0*/  FMUL R15, R82, UR27 ;  /* 0x0000001b520f7c20 */ /* 0x008fe40008400000 */
[----:B------:R-:W2:Y:S01]  /*6b6e0*/  LDL.LU R82, [R1+0xa08] ;  /* 0x000a080001527983 */ /* 0x000ea20000300800 */
[----:B------:R-:W-:Y:S02]  /*6b6f0*/  LOP3.LUT P3, RZ, R14, 0x20000000, RZ, 0xc0, !PT ;  /* 0x200000000eff7812 */ /* 0x000fe4000786c0ff */
[----:B------:R-:W-:Y:S01]  /*6b700*/  ISETP.LT.OR P0, PT, R28, 0xba, !P0 ;  /* 0x000000ba1c00780c */ /* 0x000fe20004701670 */
[----:B------:R-:W3:Y:S01]  /*6b710*/  LDL.LU R84, [R1+0xa0c] ;  /* 0x000a0c0001547983 */ /* 0x000ee20000300800 */
[----:B------:R-:W-:-:S09]  /*6b720*/  F2FP.SATFINITE.E4M3.F32.PACK_AB_MERGE_C R15, RZ, R15, RZ ;  /* 0x0000000fff0f723e */ /* 0x000fd200048070ff */
[----:B------:R4:W-:Y:S02]  /*6b730*/  @!P3 STG.E.U8 desc[UR30][R36.64], R15 ;  /* 0x0000000f2400b986 */ /* 0x0009e4000c10111e */
[----:B------:R-:W0:Y:S01]  /*6b740*/  @!P0 LDC.64 R16, c[0x0][0x5c0] ;  /* 0x00017000ff108b82 */ /* 0x000e220000000a00 */
[----:B------:R-:W-:-:S04]  /*6b750*/  LOP3.LUT R14, R14, 0xfffffffd, RZ, 0xc0, !PT ;  /* 0xfffffffd0e0e7812 */ /* 0x000fc800078ec0ff */
[----:B------:R-:W-:Y:S02]  /*6b760*/  @P0 LOP3.LUT R14, R14, 0x2, RZ, 0xfc, !PT ;  /* 0x000000020e0e0812 */ /* 0x000fe400078efcff */
[----:B0-----:R-:W-:-:S04]  /*6b770*/  @!P0 IADD3 R114, P4, P5, R24, UR9, R16 ;  /* 0x0000000918728c10 */ /* 0x001fc8000fd9e010 */
[----:B------:R-:W-:Y:S02]  /*6b780*/  @!P0 IADD3.X R115, R29, UR8, R17, P4, P5 ;  /* 0x000000081d738c10 */ /* 0x000fe4000a7ea411 */
[----:B------:R-:W-:-:S04]  /*6b790*/  ISETP.GE.AND P0, PT, R11, 0x101, PT ;  /* 0x000001010b00780c */ /* 0x000fc80003f06270 */
[----:B------:R-:W-:Y:S02]  /*6b7a0*/  ISETP.LT.OR P5, PT, R28, 0x1, !P0 ;  /* 0x000000011c00780c */ /* 0x000fe400047a1670 */
[----:B------:R-:W-:-:S04]  /*6b7b0*/  LOP3.LUT R8, R8, 0xffffdfff, RZ, 0xc0, !PT ;  /* 0xffffdfff08087812 */ /* 0x000fc800078ec0ff */
[----:B------:R-:W-:Y:S02]  /*6b7c0*/  @P6 LOP3.LUT R8, R8, 0x2000, RZ, 0xfc, !PT ;  /* 0x0000200008086812 */ /* 0x000fe400078efcff */
[----:B------:R-:W-:-:S05]  /*6b7d0*/  LOP3.LUT P6, RZ, R0, 0x1000000, RZ, 0xc0, !PT ;  /* 0x0100000000ff7812 */ /* 0x000fca00078cc0ff */
[----:B------:R-:W0:Y:S01]  /*6b7e0*/  @!P5 LDC.64 R16, c[0x0][0x5c0] ;  /* 0x00017000ff10db82 */ /* 0x000e220000000a00 */
[----:B------:R-:W-:-:S04]  /*6b7f0*/  LOP3.LUT R8, R8, 0xfffdffff, RZ, 0xc0, !PT ;  /* 0xfffdffff08087812 */ /* 0x000fc800078ec0ff */
[----:B------:R-:W-:Y:S02]  /*6b800*/  @P5 LOP3.LUT R8, R8, 0x20000, RZ, 0xfc, !PT ;  /* 0x0002000008085812 */ /* 0x000fe400078efcff */
[----:B0-----:R-:W-:Y:S01]  /*6b810*/  @!P5 IADD3 R118, P2, P4, R24, UR13, R16 ;  /* 0x0000000d1876dc10 */ /* 0x001fe2000fc5e010 */
[----:B----4-:R-:W-:Y:S02]  /*6b820*/  FMUL R15, R83, UR27 ;  /* 0x0000001b530f7c20 */ /* 0x010fe40008400000 */
[----:B------:R-:W4:Y:S03]  /*6b830*/  LDL.LU R83, [R1+0xa10] ;  /* 0x000a100001537983 */ /* 0x000f260000300800 */
[----:B------:R-:W-:-:S05]  /*6b840*/  F2FP.SATFINITE.E4M3.F32.PACK_AB_MERGE_C R15, RZ, R15, RZ ;  /* 0x0000000fff0f723e */ /* 0x000fca00048070ff */
[----:B------:R2:W-:Y:S01]  /*6b850*/  @!P6 STG.E.U8 desc[UR30][R18.64+0x1], R15 ;  /* 0x0000010f1200e986 */ /* 0x0005e2000c10111e */
[----:B------:R-:W-:Y:S02]  /*6b860*/  @!P5 IADD3.X R119, R29, UR12, R17, P2, P4 ;  /* 0x0000000c1d77dc10 */ /* 0x000fe400097e8411 */
[----:B------:R-:W-:-:S13]  /*6b870*/  ISETP.LT.OR P5, PT, R28, 0x2, !P0 ;  /* 0x000000021c00780c */ /* 0x000fda00047a1670 */
[----:B------:R-:W0:Y:S01]  /*6b880*/  @!P5 LDC.64 R16, c[0x0][0x5c0] ;  /* 0x00017000ff10db82 */ /* 0x000e220000000a00 */
[----:B------:R-:W-:Y:S02]  /*6b890*/  ISETP.LT.OR P1, PT, R28, 0x9, !P0 ;  /* 0x000000091c00780c */ /* 0x000fe40004721670 */
[----:B------:R-:W-:Y:S02]  /*6b8a0*/  LOP3.LUT R8, R8, 0xffff7fff, RZ, 0xc0, !PT ;  /* 0xffff7fff08087812 */ /* 0x000fe400078ec0ff */
[----:B0-----:R-:W-:-:S04]  /*6b8b0*/  @!P5 IADD3 R112, P2, P4, R24, UR13, R16 ;  /* 0x0000000d1870dc10 */ /* 0x001fc8000fc5e010 */
[----:B------:R-:W-:-:S05]  /*6b8c0*/  @!P5 IADD3.X R113, R29, UR12, R17, P2, P4 ;  /* 0x0000000c1d71dc10 */ /* 0x000fca00097e8411 */
[----:B------:R-:W0:Y:S01]  /*6b8d0*/  @!P1 LDC.64 R16, c[0x0][0x5c0] ;  /* 0x00017000ff109b82 */ /* 0x000e220000000a00 */
[----:B------:R-:W-:Y:S01]  /*6b8e0*/  @P5 LOP3.LUT R8, R8, 0x8000, RZ, 0xfc, !PT ;  /* 0x0000800008085812 */ /* 0x000fe200078efcff */
[----:B--2---:R-:W-:Y:S02]  /*6b8f0*/  FMUL R15, R82, UR27 ;  /* 0x0000001b520f7c20 */ /* 0x004fe40008400000 */
[----:B------:R-:W2:Y:S01]  /*6b900*/  LDL.LU R82, [R1+0xa14] ;  /* 0x000a140001527983 */ /* 0x000ea20000300800 */
[----:B------:R-:W-:Y:S02]  /*6b910*/  LOP3.LUT R8, R8, 0xffffbfff, RZ, 0xc0, !PT ;  /* 0xffffbfff08087812 */ /* 0x000fe400078ec0ff */
[----:B0-----:R-:W-:Y:S02]  /*6b920*/  @!P1 IADD3 R116, P2, P4, R24, UR13, R16 ;  /* 0x0000000d18749c10 */ /* 0x001fe4000fc5e010 */
[----:B------:R-:W-:Y:S02]  /*6b930*/  @P1 LOP3.LUT R8, R8, 0x4000, RZ, 0xfc, !PT ;  /* 0x0000400008081812 */ /* 0x000fe400078efcff */
[----:B------:R-:W-:-:S02]  /*6b940*/  @!P1 IADD3.X R117, R29, UR12, R17, P2, P4 ;  /* 0x0000000c1d759c10 */ /* 0x000fc400097e8411 */
[----:B------:R-:W-:-:S13]  /*6b950*/  ISETP.LT.OR P1, PT, R28, 0xa, !P0 ;  /* 0x0000000a1c00780c */ /* 0x000fda0004721670 */
[----:B------:R-:W0:Y:S02]  /*6b960*/  @!P1 LDC.64 R16, c[0x0][0x5c0] ;  /* 0x00017000ff109b82 */ /* 0x000e240000000a00 */
[----:B0-----:R-:W-:-:S04]  /*6b970*/  @!P1 IADD3 R108, P2, P3, R24, UR13, R16 ;  /* 0x0000000d186c9c10 */ /* 0x001fc8000fb5e010 */
[----:B------:R-:W-:Y:S02]  /*6b980*/  @!P1 IADD3.X R109, R29, UR12, R17, P2, P3 ;  /* 0x0000000c1d6d9c10 */ /* 0x000fe400097e6411 */
[----:B------:R-:W-:-:S04]  /*6b990*/  ISETP.GE.AND P2, PT, R11, 0x89, PT ;  /* 0x000000890b00780c */ /* 0x000fc80003f46270 */
[----:B------:R-:W-:Y:S02]  /*6b9a0*/  ISETP.LT.OR P3, PT, R28, 0x1, !P2 ;  /* 0x000000011c00780c */ /* 0x000fe40005761670 */
[----:B------:R-:W-:-:S11]  /*6b9b0*/  LOP3.LUT R8, R8, 0xffffefff, RZ, 0xc0, !PT ;  /* 0xffffefff08087812 */ /* 0x000fd600078ec0ff */
[----:B------:R-:W0:Y:S01]  /*6b9c0*/  @!P3 LDC.64 R18, c[0x0][0x5c0] ;  /* 0x00017000ff12bb82 */ /* 0x000e220000000a00 */
[----:B------:R-:W-:Y:S02]  /*6b9d0*/  @P1 LOP3.LUT R8, R8, 0x1000, RZ, 0xfc, !PT ;  /* 0x0000100008081812 */ /* 0x000fe400078efcff */
[----:B------:R-:W-:Y:S01]  /*6b9e0*/  ISETP.LT.OR P1, PT, R28, 0x11, !P0 ;  /* 0x000000111c00780c */ /* 0x000fe20004721670 */
[----:B------:R-:W-:Y:S02]  /*6b9f0*/  IMAD.U32 R16, RZ, RZ, UR11 ;  /* 0x0000000bff107e24 */ /* 0x000fe4000f8e00ff */
[----:B------:R-:W-:-:S03]  /*6ba00*/  IMAD.U32 R22, RZ, RZ, UR10 ;  /* 0x0000000aff167e24 */ /* 0x000fc6000f8e00ff */
[----:B------:R-:W-:-:S04]  /*6ba10*/  @!P3 IADD3 R16, P4, P5, R16, UR9, R24 ;  /* 0x000000091010bc10 */ /* 0x000fc8000fd9e018 */
[----:B------:R-:W-:Y:S02]  /*6ba20*/  @!P3 IADD3.X R22, R22, UR8, R29, P4, P5 ;  /* 0x000000081616bc10 */ /* 0x000fe4000a7ea41d */
[----:B0-----:R-:W-:Y:S02]  /*6ba30*/  @!P3 IADD3 R18, P4, R16, R18, RZ ;  /* 0x000000121012b210 */ /* 0x001fe40007f9e0ff */
[----:B------:R-:W0:Y:S01]  /*6ba40*/  @!P1 LDC.64 R16, c[0x0][0x5c0] ;  /* 0x00017000ff109b82 */ /* 0x000e220000000a00 */
[----:B------:R-:W-:Y:S02]  /*6ba50*/  F2FP.SATFINITE.E4M3.F32.PACK_AB_MERGE_C R15, RZ, R15, RZ ;  /* 0x0000000fff0f723e */ /* 0x000fe400048070ff */
[----:B------:R-:W-:-:S05]  /*6ba60*/  @!P3 IMAD.X R19, R22, 0x1, R19, P4 ;  /* 0x000000011613b824 */ /* 0x000fca00020e0613 */
[----:B------:R1:W-:Y:S01]  /*6ba70*/  @!P3 STG.E.U8 desc[UR30][R18.64], R15 ;  /* 0x0000000f1200b986 */ /* 0x0003e2000c10111e */
[----:B------:R-:W-:Y:S02]  /*6ba80*/  ISETP.LT.OR P3, PT, R28, 0x2, !P2 ;  /* 0x000000021c00780c */ /* 0x000fe40005761670 */
[----:B0-----:R-:W-:-:S04]  /*6ba90*/  @!P1 IADD3 R110, P5, P6, R24, UR13, R16 ;  /* 0x0000000d186e9c10 */ /* 0x001fc8000febe010 */
[----:B------:R-:W-:-:S07]  /*6baa0*/  @!P1 IADD3.X R111, R29, UR12, R17, P5, P6 ;  /* 0x0000000c1d6f9c10 */ /* 0x000fce000afec411 */
[----:B------:R-:W0:Y:S01]  /*6bab0*/  @!P3 LDC.64 R16, c[0x0][0x5c0] ;  /* 0x00017000ff10bb82 */ /* 0x000e220000000a00 */
[----:B-1----:R-:W-:Y:S02]  /*6bac0*/  IMAD.U32 R18, RZ, RZ, UR11 ;  /* 0x0000000bff127e24 */ /* 0x002fe4000f8e00ff */
[----:B------:R-:W-:-:S03]  /*6bad0*/  IMAD.U32 R15, RZ, RZ, UR10 ;  /* 0x0000000aff0f7e24 */ /* 0x000fc6000f8e00ff */
[----:B------:R-:W-:-:S04]  /*6bae0*/  @!P3 IADD3 R18, P4, P5, R18, UR9, R24 ;  /* 0x000000091212bc10 */ /* 0x000fc8000fd9e018 */
[----:B------:R-:W-:Y:S02]  /*6baf0*/  @!P3 IADD3.X R15, R15, UR8, R29, P4, P5 ;  /* 0x000000080f0fbc10 */ /* 0x000fe4000a7ea41d */
[----:B------:R-:W-:-:S04]  /*6bb00*/  LOP3.LUT R0, R0, 0xf7ffffff, RZ, 0xc0, !PT ;  /* 0xf7ffffff00007812 */ /* 0x000fc800078ec0ff */
[----:B------:R-:W-:Y:S02]  /*6bb10*/  @P0 LOP3.LUT R0, R0, 0x8000000, RZ, 0xfc, !PT ;  /* 0x0800000000000812 */ /* 0x000fe400078efcff */
[----:B0-----:R-:W-:-:S05]  /*6bb20*/  @!P3 IADD3 R18, P4, R18, R16, RZ ;  /* 0x000000101212b210 */ /* 0x001fca0007f9e0ff */
[----:B------:R-:W-:Y:S02]  /*6bb30*/  @!P3 IMAD.X R19, R15, 0x1, R17, P4 ;  /* 0x000000010f13b824 */ /* 0x000fe400020e0611 */
[----:B---3--:R-:W-:Y:S01]  /*6bb40*/  FMUL R15, R84, UR27 ;  /* 0x0000001b540f7c20 */ /* 0x008fe20008400000 */
[----:B------:R-:W-:-:S04]  /*6bb50*/  LOP3.LUT P6, RZ, R0, 0x2000000, RZ, 0xc0, !PT ;  /* 0x0200000000ff7812 */ /* 0x000fc800078cc0ff */
[----:B------:R-:W-:-:S05]  /*6bb60*/  F2FP.SATFINITE.E4M3.F32.PACK_AB_MERGE_C R15, RZ, R15, RZ ;  /* 0x0000000fff0f723e */ /* 0x000fca00048070ff */
[----:B------:R4:W-:Y:S01]  /*6bb70*/  @!P3 STG.E.U8 desc[UR30][R18.64+0x1], R15 ;  /* 0x0000010f1200b986 */ /* 0x0009e2000c10111e */
[----:B------:R-:W-:Y:S01]  /*6bb80*/  LOP3.LUT R14, R14, 0xf7ffffff, RZ, 0xc0, !PT ;  /* 0xf7ffffff0e0e7812 */ /* 0x000fe200078ec0ff */
[----:B----4-:R-:W-:Y:S02]  /*6bb90*/  FMUL R15, R83, UR27 ;  /* 0x0000001b530f7c20 */ /* 0x010fe40008400000 */
[----:B------:R-:W3:Y:S01]  /*6bba0*/  LDL.LU R83, [R1+0xa18] ;  /* 0x000a180001537983 */ /* 0x000ee20000300800 */
[----:B------:R-:W-:Y:S02]  /*6bbb0*/  @P6 LOP3.LUT R14, R14, 0x8000000, RZ, 0xfc, !PT ;  /* 0x080000000e0e6812 */ /* 0x000fe400078efcff */
[----:B------:R-:W-:Y:S01]  /*6bbc0*/  ISETP.LT.OR P6, PT, R28, 0x12, !P0 ;  /* 0x000000121c00780c */ /* 0x000fe200047c1670 */
[----:B------:R-:W4:-:S12]  /*6bbd0*/  LDL.LU R84, [R1+0xa1c] ;  /* 0x000a1c0001547983 */ /* 0x000f180000300800 */
[----:B------:R-:W0:Y:S01]  /*6bbe0*/  @!P6 LDC.64 R16, c[0x0][0x5c0] ;  /* 0x00017000ff10eb82 */ /* 0x000e220000000a00 */
[----:B------:R-:W-:-:S04]  /*6bbf0*/  LOP3.LUT R8, R8, 0xfffff7ff, RZ, 0xc0, !PT ;  /* 0xfffff7ff08087812 */ /* 0x000fc800078ec0ff */
[----:B------:R-:W-:-:S04]  /*6bc00*/  @P1 LOP3.LUT R8, R8, 0x800, RZ, 0xfc, !PT ;  /* 0x0000080008081812 */ /* 0x000fc800078efcff */
[----:B------:R-:W-:-:S04]  /*6bc10*/  LOP3.LUT R8, R8, 0xfffffdff, RZ, 0xc0, !PT ;  /* 0xfffffdff08087812 */ /* 0x000fc800078ec0ff */
[----:B------:R-:W-:Y:S02]  /*6bc20*/  @P6 LOP3.LUT R8, R8, 0x200, RZ, 0xfc, !PT ;  /* 0x0000020008086812 */ /* 0x000fe400078efcff */
[----:B0-----:R-:W-:-:S04]  /*6bc30*/  @!P6 IADD3 R102, P4, P5, R24, UR13, R16 ;  /* 0x0000000d1866ec10 */ /* 0x001fc8000fd9e010 */
[----:B------:R-:W-:Y:S02]  /*6bc40*/  @!P6 IADD3.X R103, R29, UR12, R17, P4, P5 ;  /* 0x0000000c1d67ec10 */ /* 0x000fe4000a7ea411 */
[----:B------:R-:W-:Y:S02]  /*6bc50*/  LOP3.LUT P6, RZ, R14, 0x8000000, RZ, 0xc0, !PT ;  /* 0x080000000eff7812 */ /* 0x000fe400078cc0ff */
[----:B------:R-:W-:-:S11]  /*6bc60*/  F2FP.SATFINITE.E4M3.F32.PACK_AB_MERGE_C R15, RZ, R15, RZ ;  /* 0x0000000fff0f723e */ /* 0x000fd600048070ff */
[----:B------:R2:W-:Y:S02]  /*6bc70*/  @!P6 STG.E.U8 desc[UR30][R34.64+0x8], R15 ;  /* 0x0000080f2200e986 */ /* 0x0005e4000c10111e */
[----:B--2---:R-:W-:Y:S02]  /*6bc80*/  FMUL R15, R82, UR27 ;  /* 0x0000001b520f7c20 */ /* 0x004fe40008400000 */
[----:B------:R-:W2:Y:S01]  /*6bc90*/  LDL.LU R82, [R1+0xa20] ;  /* 0x000a200001527983 */ /* 0x000ea20000300800 */
        /* <DEDUP_REMOVED lines=8> */
[----:B------:R-:W-:Y:S02]  /*6bd20*/  LOP3.LUT P1, RZ, R0, 0x4000000, RZ, 0xc0, !PT ;  /* 0x0400000000ff7812 */ /* 0x000fe4000782c0ff */
[----:B0-----:R-:W-:-:S04]  /*6bd30*/  @!P5 IADD3 R98, P3, P4, R24, UR13, R16 ;  /* 0x0000000d1862dc10 */ /* 0x001fc8000fc7e010 */
[----:B------:R-:W-:Y:S02]  /*6bd40*/  @!P5 IADD3.X R99, R29, UR12, R17, P3, P4 ;  /* 0x0000000c1d63dc10 */ /* 0x000fe40009fe8411 */
[----:B------:R-:W-:Y:S02]  /*6bd50*/  ISETP.LT.OR P3, PT, R28, 0x9, !P2 ;  /* 0x000000091c00780c */ /* 0x000fe40005761670 */
[----:B------:R-:W-:-:S11]  /*6bd60*/  F2FP.SATFINITE.E4M3.F32.PACK_AB_MERGE_C R15, RZ, R15, RZ ;  /* 0x0000000fff0f723e */ /* 0x000fd600048070ff */
[----:B------:R-:W0:Y:S01]  /*6bd70*/  @!P3 LDC.64 R18, c[0x0][0x5c0] ;  /* 0x00017000ff12bb82 */ /* 0x000e220000000a00 */
[----:B------:R3:W-:Y:S01]  /*6bd80*/  @!P1 STG.E.U8 desc[UR30][R26.64+0x9], R15 ;  /* 0x0000090f1a009986 */ /* 0x0007e2000c10111e */
[----:B------:R-:W-:Y:S01]  /*6bd90*/  ISETP.LT.OR P1, PT, R28, 0x21, !P0 ;  /* 0x000000211c00780c */ /* 0x000fe20004721670 */
[----:B------:R-:W-:Y:S01]  /*6bda0*/  IMAD.U32 R16, RZ, RZ, UR11 ;  /* 0x0000000bff107e24 */ /* 0x000fe2000f8e00ff */
[----:B------:R-:W-:Y:S01]  /*6bdb0*/  LOP3.LUT R8, R8, 0xffffffbf, RZ, 0xc0, !PT ;  /* 0xffffffbf08087812 */ /* 0x000fe200078ec0ff */
[----:B------:R-:W-:-:S03]  /*6bdc0*/  IMAD.U32 R22, RZ, RZ, UR10 ;  /* 0x0000000aff167e24 */ /* 0x000fc6000f8e00ff */
[----:B------:R-:W-:Y:S02]  /*6bdd0*/  @P5 LOP3.LUT R8, R8, 0x40, RZ, 0xfc, !PT ;  /* 0x0000004008085812 */ /* 0x000fe400078efcff */
[----:B------:R-:W-:-:S04]  /*6bde0*/  @!P3 IADD3 R16, P4, P5, R16, UR9, R24 ;  /* 0x000000091010bc10 */ /* 0x000fc8000fd9e018 */
[----:B------:R-:W-:Y:S02]  /*6bdf0*/  @!P3 IADD3.X R22, R22, UR8, R29, P4, P5 ;  /* 0x000000081616bc10 */ /* 0x000fe4000a7ea41d */
[----:B0-----:R-:W-:Y:S02]  /*6be00*/  @!P3 IADD3 R18, P4, R16, R18, RZ ;  /* 0x000000121012b210 */ /* 0x001fe40007f9e0ff */
[----:B------:R-:W0:Y:S03]  /*6be10*/  @!P1 LDC.64 R16, c[0x0][0x5c0] ;  /* 0x00017000ff109b82 */ /* 0x000e260000000a00 */
[----:B------:R-:W-:Y:S01]  /*6be20*/  @!P3 IMAD.X R19, R22, 0x1, R19, P4 ;  /* 0x000000011613b824 */ /* 0x000fe200020e0613 */
[----:B0-----:R-:W-:-:S04]  /*6be30*/  @!P1 IADD3 R100, P5, P6, R24, UR13, R16 ;  /* 0x0000000d18649c10 */ /* 0x001fc8000febe010 */
[----:B------:R-:W-:Y:S01]  /*6be40*/  @!P1 IADD3.X R101, R29, UR12, R17, P5, P6 ;  /* 0x0000000c1d659c10 */ /* 0x000fe2000afec411 */
[----:B---3--:R-:W-:Y:S02]  /*6be50*/  FMUL R15, R83, UR27 ;  /* 0x0000001b530f7c20 */ /* 0x008fe40008400000 */
[----:B------:R-:W3:Y:S03]  /*6be60*/  LDL.LU R83, [R1+0xa24] ;  /* 0x000a240001537983 */ /* 0x000ee60000300800 */
[----:B------:R-:W-:-:S05]  /*6be70*/  F2FP.SATFINITE.E4M3.F32.PACK_AB_MERGE_C R15, RZ, R15, RZ ;  /* 0x0000000fff0f723e */ /* 0x000fca00048070ff */
[----:B------:R0:W-:Y:S01]  /*6be80*/  @!P3 STG.E.U8 desc[UR30][R18.64+0x8], R15 ;  /* 0x0000080f1200b986 */ /* 0x0001e2000c10111e */
[----:B------:R-:W-:-:S13]  /*6be90*/  ISETP.LT.OR P3, PT, R28, 0xa, !P2 ;  /* 0x0000000a1c00780c */ /* 0x000fda0005761670 */
[----:B------:R-:W1:Y:S01]  /*6bea0*/  @!P3 LDC.64 R16, c[0x0][0x5c0] ;  /* 0x00017000ff10bb82 */ /* 0x000e620000000a00 */
[----:B0-----:R-:W-:Y:S02]  /*6beb0*/  IMAD.U32 R18, RZ, RZ, UR11 ;  /* 0x0000000bff127e24 */ /* 0x001fe4000f8e00ff */
[----:B------:R-:W-:-:S03]  /*6bec0*/  IMAD.U32 R15, RZ, RZ, UR10 ;  /* 0x0000000aff0f7e24 */ /* 0x000fc6000f8e00ff */
[----:B------:R-:W-:-:S04]  /*6bed0*/  @!P3 IADD3 R18, P4, P5, R18, UR9, R24 ;  /* 0x000000091212bc10 */ /* 0x000fc8000fd9e018 */
[----:B------:R-:W-:Y:S02]  /*6bee0*/  @!P3 IADD3.X R15, R15, UR8, R29, P4, P5 ;  /* 0x000000080f0fbc10 */ /* 0x000fe4000a7ea41d */
[----:B-1----:R-:W-:-:S05]  /*6bef0*/  @!P3 IADD3 R18, P4, R18, R16, RZ ;  /* 0x000000101212b210 */ /* 0x002fca0007f9e0ff */
[----:B------:R-:W-:Y:S02]  /*6bf00*/  @!P3 IMAD.X R19, R15, 0x1, R17, P4 ;  /* 0x000000010f13b824 */ /* 0x000fe400020e0611 */
[----:B----4-:R-:W-:-:S05]  /*6bf10*/  FMUL R15, R84, UR27 ;  /* 0x0000001b540f7c20 */ /* 0x010fca0008400000 */
[----:B------:R-:W-:-:S05]  /*6bf20*/  F2FP.SATFINITE.E4M3.F32.PACK_AB_MERGE_C R15, RZ, R15, RZ ;  /* 0x0000000fff0f723e */ /* 0x000fca00048070ff */
[----:B------:R2:W-:Y:S02]  /*6bf30*/  @!P3 STG.E.U8 desc[UR30][R18.64+0x9], R15 ;  /* 0x0000090f1200b986 */ /* 0x0005e4000c10111e */
[----:B--2---:R-:W-:Y:S02]  /*6bf40*/  FMUL R15, R82, UR27 ;  /* 0x0000001b520f7c20 */ /* 0x004fe40008400000 */
[----:B------:R-:W2:Y:S04]  /*6bf50*/  LDL.LU R82, [R1+0xa28] ;  /* 0x000a280001527983 */ /* 0x000ea80000300800 */
[----:B------:R-:W4:Y:S01]  /*6bf60*/  LDL.LU R86, [R1+0xa2c] ;  /* 0x000a2c0001567983 */ /* 0x000f220000300800 */
[----:B------:R-:W-:Y:S02]  /*6bf70*/  LOP3.LUT P6, RZ, R0, 0x10, RZ, 0xc0, !PT ;  /* 0x0000001000ff7812 */ /* 0x000fe400078cc0ff */
[----:B------:R-:W-:Y:S01]  /*6bf80*/  LOP3.LUT R14, R14, 0xfbffffff, RZ, 0xc0, !PT ;  /* 0xfbffffff0e0e7812 */ /* 0x000fe200078ec0ff */
[----:B------:R-:W4:Y:S04]  /*6bf90*/  LDL.LU R85, [R1+0xa30] ;  /* 0x000a300001557983 */ /* 0x000f280000300800 */
[----:B------:R-:W4:Y:S01]  /*6bfa0*/  LDL.LU R84, [R1+0xa34] ;  /* 0x000a340001547983 */ /* 0x000f220000300800 */
[----:B------:R-:W-:-:S03]  /*6bfb0*/  LOP3.LUT R8, R8, 0xffffffdf, RZ, 0xc0, !PT ;  /* 0xffffffdf08087812 */ /* 0x000fc600078ec0ff */
[----:B------:R-:W4:Y:S02]  /*6bfc0*/  LDL.LU R191, [R1+0xa38] ;  /* 0x000a380001bf7983 */ /* 0x000f240000300800 */
[----:B------:R-:W-:Y:S02]  /*6bfd0*/  @P6 LOP3.LUT R14, R14, 0x4000000, RZ, 0xfc, !PT ;  /* 0x040000000e0e6812 */ /* 0x000fe400078efcff */
[----:B------:R-:W-:Y:S01]  /*6bfe0*/  ISETP.LT.OR P6, PT, R28, 0x22, !P0 ;  /* 0x000000221c00780c */ /* 0x000fe200047c1670 */
[----:B------:R-:W4:Y:S01]  /*6bff0*/  LDL.LU R192, [R1+0xa3c] ;  /* 0x000a3c0001c07983 */ /* 0x000f220000300800 */
[----:B------:R-:W-:Y:S02]  /*6c000*/  @P1 LOP3.LUT R8, R8, 0x20, RZ, 0xfc, !PT ;  /* 0x0000002008081812 */ /* 0x000fe400078efcff */
[----:B------:R-:W-:Y:S01]  /*6c010*/  F2FP.SATFINITE.E4M3.F32.PACK_AB_MERGE_C R15, RZ, R15, RZ ;  /* 0x0000000fff0f723e */ /* 0x000fe200048070ff */
[----:B------:R-:W4:Y:S08]  /*6c020*/  LDL.LU R190, [R1+0xa40] ;  /* 0x000a400001be7983 */ /* 0x000f300000300800 */
[----:B------:R-:W0:Y:S02]  /*6c030*/  @!P6 LDC.64 R16, c[0x0][0x5c0] ;  /* 0x00017000ff10eb82 */ /* 0x000e240000000a00 */
[----:B0-----:R-:W-:-:S04]  /*6c040*/  @!P6 IADD3 R90, P4, P5, R24, UR13, R16 ;  /* 0x0000000d185aec10 */ /* 0x001fc8000fd9e010 */
[----:B------:R-:W-:Y:S02]  /*6c050*/  @!P6 IADD3.X R91, R29, UR12, R17, P4, P5 ;  /* 0x0000000c1d5bec10 */ /* 0x000fe4000a7ea411 */
[----:B------:R-:W-:-:S13]  /*6c060*/  ISETP.LT.OR P5, PT, R28, 0x29, !P0 ;  /* 0x000000291c00780c */ /* 0x000fda00047a1670 */
        /* <DEDUP_REMOVED lines=9> */
[----:B------:R-:W-:Y:S02]  /*6c100*/  LOP3.LUT P6, RZ, R14, 0x4000000, RZ, 0xc0, !PT ;  /* 0x040000000eff7812 */ /* 0x000fe400078cc0ff */
[----:B------:R-:W-:Y:S02]  /*6c110*/  LOP3.LUT P1, RZ, R0, 0x10000000, RZ, 0xc0, !PT ;  /* 0x1000000000ff7812 */ /* 0x000fe4000782c0ff */
[----:B0-----:R-:W-:-:S04]  /*6c120*/  @!P5 IADD3 R88, P3, P4, R24, UR13, R16 ;  /* 0x0000000d1858dc10 */ /* 0x001fc8000fc7e010 */
[----:B------:R-:W-:Y:S02]  /*6c130*/  @!P5 IADD3.X R89, R29, UR12, R17, P3, P4 ;  /* 0x0000000c1d59dc10 */ /* 0x000fe40009fe8411 */
[----:B------:R-:W-:-:S03]  /*6c140*/  ISETP.LT.OR P3, PT, R28, 0x11, !P2 ;  /* 0x000000111c00780c */ /* 0x000fc60005761670 */
[----:B------:R3:W-:Y:S10]  /*6c150*/  @!P6 STG.E.U8 desc[UR30][R32.64+0x10], R15 ;  /* 0x0000100f2000e986 */ /* 0x0007f4000c10111e */
[----:B------:R-:W0:Y:S01]  /*6c160*/  @!P3 LDC.64 R18, c[0x0][0x5c0] ;  /* 0x00017000ff12bb82 */ /* 0x000e220000000a00 */
[----:B------:R-:W-:Y:S01]  /*6c170*/  LOP3.LUT R8, R8, 0xfffffffe, RZ, 0xc0, !PT ;  /* 0xfffffffe08087812 */ /* 0x000fe200078ec0ff */
[----:B------:R-:W-:-:S02]  /*6c180*/  IMAD.U32 R16, RZ, RZ, UR11 ;  /* 0x0000000bff107e24 */ /* 0x000fc4000f8e00ff */
[----:B---3--:R-:W-:-:S05]  /*6c190*/  FMUL R15, R83, UR27 ;  /* 0x0000001b530f7c20 */ /* 0x008fca0008400000 */
[----:B------:R-:W-:-:S05]  /*6c1a0*/  F2FP.SATFINITE.E4M3.F32.PACK_AB_MERGE_C R15, RZ, R15, RZ ;  /* 0x0000000fff0f723e */ /* 0x000fca00048070ff */
[----:B------:R2:W-:Y:S01]  /*6c1b0*/  @!P1 STG.E.U8 desc[UR30][R78.64+0x11], R15 ;  /* 0x0000110f4e009986 */ /* 0x0005e2000c10111e */
[----:B------:R-:W-:Y:S01]  /*6c1c0*/  ISETP.LT.OR P1, PT, R28, 0x31, !P0 ;  /* 0x000000311c00780c */ /* 0x000fe20004721670 */
[----:B------:R-:W-:Y:S01]  /*6c1d0*/  IMAD.U32 R22, RZ, RZ, UR10 ;  /* 0x0000000aff167e24 */ /* 0x000fe2000f8e00ff */
[----:B------:R-:W-:Y:S02]  /*6c1e0*/  @P5 LOP3.LUT R8, R8, 0x1, RZ, 0xfc, !PT ;  /* 0x0000000108085812 */ /* 0x000fe400078efcff */
[----:B------:R-:W-:-:S04]  /*6c1f0*/  @!P3 IADD3 R16, P4, P5, R16, UR9, R24 ;  /* 0x000000091010bc10 */ /* 0x000fc8000fd9e018 */
[----:B------:R-:W-:Y:S02]  /*6c200*/  @!P3 IADD3.X R22, R22, UR8, R29, P4, P5 ;  /* 0x000000081616bc10 */ /* 0x000fe4000a7ea41d */
[----:B0-----:R-:W-:-:S03]  /*6c210*/  @!P3 IADD3 R18, P4, R16, R18, RZ ;  /* 0x000000121012b210 */ /* 0x001fc60007f9e0ff */
[----:B------:R-:W0:Y:S02]  /*6c220*/  @!P1 LDC.64 R16, c[0x0][0x5c0] ;  /* 0x00017000ff109b82 */ /* 0x000e240000000a00 */
[----:B------:R-:W-:Y:S01]  /*6c230*/  @!P3 IMAD.X R19, R22, 0x1, R19, P4 ;  /* 0x000000011613b824 */ /* 0x000fe200020e0613 */
[----:B------:R-:W-:Y:S02]  /*6c240*/  LOP3.LUT R14, R14, 0xfdffffff, RZ, 0xc0, !PT ;  /* 0xfdffffff0e0e7812 */ /* 0x000fe400078ec0ff */
[----:B0-----:R-:W-:-:S04]  /*6c250*/  @!P1 IADD3 R92, P5, P6, R24, UR13, R16 ;  /* 0x0000000d185c9c10 */ /* 0x001fc8000febe010 */
[----:B------:R-:W-:Y:S02]  /*6c260*/  @!P1 IADD3.X R93, R29, UR12, R17, P5, P6 ;  /* 0x0000000c1d5d9c10 */ /* 0x000fe4000afec411 */
[----:B------:R-:W-:-:S13]  /*6c270*/  LOP3.LUT P6, RZ, R0, 0x800, RZ, 0xc0, !PT ;  /* 0x0000080000ff7812 */ /* 0x000fda00078cc0ff */
[----:B------:R-:W-:Y:S02]  /*6c280*/  @P6 LOP3.LUT R14, R14, 0x2000000, RZ, 0xfc, !PT ;  /* 0x020000000e0e6812 */ /* 0x000fe400078efcff */
[----:B------:R-:W-:Y:S01]  /*6c290*/  ISETP.LT.OR P6, PT, R28, 0x32, !P0 ;  /* 0x000000321c00780c */ /* 0x000fe200047c1670 */
[----:B--2---:R-:W-:-:S05]  /*6c2a0*/  FMUL R15, R82, UR27 ;  /* 0x0000001b520f7c20 */ /* 0x004fca0008400000 */
        /* <DEDUP_REMOVED lines=10> */
[----:B------:R-:W0:Y:S02]  /*6c350*/  @!P6 LDC.64 R16, c[0x0][0x5c0] ;  /* 0x00017000ff10eb82 */ /* 0x000e240000000a00 */
[----:B0-----:R-:W-:-:S04]  /*6c360*/  @!P6 IADD3 R82, P4, P5, R24, UR13, R16 ;  /* 0x0000000d1852ec10 */ /* 0x001fc8000fd9e010 */
[----:B------:R-:W-:Y:S02]  /*6c370*/  @!P6 IADD3.X R83, R29, UR12, R17, P4, P5 ;  /* 0x0000000c1d53ec10 */ /* 0x000fe4000a7ea411 */
[----:B------:R-:W-:Y:S02]  /*6c380*/  ISETP.LT.OR P5, PT, R28, 0x39, !P0 ;  /* 0x000000391c00780c */ /* 0x000fe400047a1670 */
[----:B------:R-:W-:-:S11]  /*6c390*/  LOP3.LUT R3, R3, 0x7fffffff, RZ, 0xc0, !PT ;  /* 0x7fffffff03037812 */ /* 0x000fd600078ec0ff */
[----:B------:R-:W0:Y:S01]  /*6c3a0*/  @!P5 LDC.64 R16, c[0x0][0x5c0] ;  /* 0x00017000ff10db82 */ /* 0x000e220000000a00 */
[----:B------:R-:W-:Y:S01]  /*6c3b0*/  @P1 LOP3.LUT R3, R3, 0x80000000, RZ, 0xfc, !PT ;  /* 0x8000000003031812 */ /* 0x000fe200078efcff */
[----:B----4-:R-:W-:-:S03]  /*6c3c0*/  FMUL R15, R86, UR27 ;  /* 0x0000001b560f7c20 */ /* 0x010fc60008400000 */
[----:B------:R-:W-:Y:S02]  /*6c3d0*/  LOP3.LUT R3, R3, 0xefffffff, RZ, 0xc0, !PT ;  /* 0xefffffff03037812 */ /* 0x000fe400078ec0ff */
[----:B------:R-:W-:Y:S02]  /*6c3e0*/  F2FP.SATFINITE.E4M3.F32.PACK_AB_MERGE_C R15, RZ, R15, RZ ;  /* 0x0000000fff0f723e */ /* 0x000fe400048070ff */
[----:B------:R-:W-:-:S03]  /*6c3f0*/  @P6 LOP3.LUT R3, R3, 0x10000000, RZ, 0xfc, !PT ;  /* 0x1000000003036812 */ /* 0x000fc600078efcff */
[----:B------:R1:W-:Y:S01]  /*6c400*/  @!P3 STG.E.U8 desc[UR30][R18.64+0x11], R15 ;  /* 0x0000110f1200b986 */ /* 0x0003e2000c10111e */
[----:B------:R-:W-:-:S04]  /*6c410*/  LOP3.LUT R3, R3, 0xf7ffffff, RZ, 0xc0, !PT ;  /* 0xf7ffffff03037812 */ /* 0x000fc800078ec0ff */
[----:B------:R-:W-:Y:S02]  /*6c420*/  @P5 LOP3.LUT R3, R3, 0x8000000, RZ, 0xfc, !PT ;  /* 0x0800000003035812 */ /* 0x000fe400078efcff */
[----:B0-----:R-:W-:-:S04]  /*6c430*/  @!P5 IADD3 R86, P3, P4, R24, UR13, R16 ;  /* 0x0000000d1856dc10 */ /* 0x001fc8000fc7e010 */
[----:B------:R-:W-:Y:S02]  /*6c440*/  @!P5 IADD3.X R87, R29, UR12, R17, P3, P4 ;  /* 0x0000000c1d57dc10 */ /* 0x000fe40009fe8411 */
[----:B------:R-:W-:Y:S02]  /*6c450*/  ISETP.LT.OR P5, PT, R28, 0x3a, !P0 ;  /* 0x0000003a1c00780c */ /* 0x000fe400047a1670 */
[----:B------:R-:W-:-:S11]  /*6c460*/  LOP3.LUT P6, RZ, R14, 0x2000000, RZ, 0xc0, !PT ;  /* 0x020000000eff7812 */ /* 0x000fd600078cc0ff */
[----:B------:R-:W0:Y:S01]  /*6c470*/  @!P5 LDC.64 R16, c[0x0][0x5c0] ;  /* 0x00017000ff10db82 */ /* 0x000e220000000a00 */
[----:B-1----:R-:W-:-:S05]  /*6c480*/  FMUL R15, R85, UR27 ;  /* 0x0000001b550f7c20 */ /* 0x002fca0008400000 */
[----:B------:R-:W-:-:S05]  /*6c490*/  F2FP.SATFINITE.E4M3.F32.PACK_AB_MERGE_C R15, RZ, R15, RZ ;  /* 0x0000000fff0f723e */ /* 0x000fca00048070ff */
[----:B------:R0:W-:Y:S02]  /*6c4a0*/  @!P6 STG.E.U8 desc[UR30][R80.64+0x18], R15 ;  /* 0x0000180f5000e986 */ /* 0x0001e4000c10111e */
[----:B0-----:R-:W-:-:S04]  /*6c4b0*/  @!P5 IADD3 R80, P3, P4, R24, UR13, R16 ;  /* 0x0000000d1850dc10 */ /* 0x001fc8000fc7e010 */
[----:B------:R-:W-:Y:S02]  /*6c4c0*/  @!P5 IADD3.X R81, R29, UR12, R17, P3, P4 ;  /* 0x0000000c1d51dc10 */ /* 0x000fe40009fe8411 */
[----:B------:R-:W-:Y:S02]  /*6c4d0*/  ISETP.LT.OR P3, PT, R28, 0x19, !P2 ;  /* 0x000000191c00780c */ /* 0x000fe40005761670 */
[----:B------:R-:W-:Y:S01]  /*6c4e0*/  LOP3.LUT P1, RZ, R0, 0x20000000, RZ, 0xc0, !PT ;  /* 0x2000000000ff7812 */ /* 0x000fe2000782c0ff */
[----:B------:R-:W-:-:S10]  /*6c4f0*/  FMUL R15, R84, UR27 ;  /* 0x0000001b540f7c20 */ /* 0x000fd40008400000 */
[----:B------:R-:W0:Y:S01]  /*6c500*/  @!P3 LDC.64 R18, c[0x0][0x5c0] ;  /* 0x00017000ff12bb82 */ /* 0x000e220000000a00 */
[----:B------:R-:W-:Y:S01]  /*6c510*/  F2FP.SATFINITE.E4M3.F32.PACK_AB_MERGE_C R15, RZ, R15, RZ ;  /* 0x0000000fff0f723e */ /* 0x000fe200048070ff */
[----:B------:R-:W-:Y:S01]  /*6c520*/  IMAD.U32 R16, RZ, RZ, UR11 ;  /* 0x0000000bff107e24 */ /* 0x000fe2000f8e00ff */
[----:B------:R-:W-:-:S03]  /*6c530*/  LOP3.LUT R3, R3, 0xfbffffff, RZ, 0xc0, !PT ;  /* 0xfbffffff03037812 */ /* 0x000fc600078ec0ff */
[----:B------:R1:W-:Y:S01]  /*6c540*/  @!P1 STG.E.U8 desc[UR30][R52.64+0x19], R15 ;  /* 0x0000190f34009986 */ /* 0x0003e2000c10111e */
[----:B------:R-:W-:Y:S01]  /*6c550*/  ISETP.LT.OR P1, PT, R28, 0x41, !P0 ;  /* 0x000000411c00780c */ /* 0x000fe20004721670 */
[----:B------:R-:W-:Y:S01]  /*6c560*/  IMAD.U32 R22, RZ, RZ, UR10 ;  /* 0x0000000aff167e24 */ /* 0x000fe2000f8e00ff */
[----:B------:R-:W-:Y:S02]  /*6c570*/  @P5 LOP3.LUT R3, R3, 0x4000000, RZ, 0xfc, !PT ;  /* 0x0400000003035812 */ /* 0x000fe400078efcff */
[----:B------:R-:W-:-:S04]  /*6c580*/  @!P3 IADD3 R16, P4, P5, R16, UR9, R24 ;  /* 0x000000091010bc10 */ /* 0x000fc8000fd9e018 */
[----:B------:R-:W-:Y:S01]  /*6c590*/  @!P3 IADD3.X R22, R22, UR8, R29, P4, P5 ;  /* 0x000000081616bc10 */ /* 0x000fe2000a7ea41d */
[----:B-1----:R-:W-:Y:S02]  /*6c5a0*/  FMUL R15, R191, UR27 ;  /* 0x0000001bbf0f7c20 */ /* 0x002fe40008400000 */
[----:B------:R-:W2:Y:S01]  /*6c5b0*/  LDL.LU R191, [R1+0xa44] ;  /* 0x000a440001bf7983 */ /* 0x000ea20000300800 */
        /* <DEDUP_REMOVED lines=13> */
[----:B0-----:R-:W-:-:S05]  /*6c690*/  @!P3 IADD3 R18, P4, R18, R16, RZ ;  /* 0x000000101212b210 */ /* 0x001fca0007f9e0ff */
[----:B------:R-:W-:Y:S02]  /*6c6a0*/  @!P3 IMAD.X R19, R15, 0x1, R17, P4 ;  /* 0x000000010f13b824 */ /* 0x000fe400020e0611 */
[----:B------:R-:W-:-:S05]  /*6c6b0*/  FMUL R15, R192, UR27 ;  /* 0x0000001bc00f7c20 */ /* 0x000fca0008400000 */
[----:B------:R-:W-:-:S05]  /*6c6c0*/  F2FP.SATFINITE.E4M3.F32.PACK_AB_MERGE_C R15, RZ, R15, RZ ;  /* 0x0000000fff0f723e */ /* 0x000fca00048070ff */
[----:B------:R0:W-:Y:S02]  /*6c6d0*/  @!P3 STG.E.U8 desc[UR30][R18.64+0x19], R15 ;  /* 0x0000190f1200b986 */ /* 0x0001e4000c10111e */
[----:B0-----:R-:W-:Y:S02]  /*6c6e0*/  FMUL R15, R190, UR27 ;  /* 0x0000001bbe0f7c20 */ /* 0x001fe40008400000 */
[----:B------:R-:W3:Y:S01]  /*6c6f0*/  LDL.LU R190, [R1+0xa48] ;  /* 0x000a480001be7983 */ /* 0x000ee20000300800 */
[----:B------:R-:W-:Y:S02]  /*6c700*/  LOP3.LUT P6, RZ, R0, 0x1000, RZ, 0xc0, !PT ;  /* 0x0000100000ff7812 */ /* 0x000fe400078cc0ff */
[----:B------:R-:W-:Y:S01]  /*6c710*/  LOP3.LUT R14, R14, 0xfeffffff, RZ, 0xc0, !PT ;  /* 0xfeffffff0e0e7812 */ /* 0x000fe200078ec0ff */
[----:B------:R-:W4:Y:S10]  /*6c720*/  LDL.LU R192, [R1+0xa4c] ;  /* 0x000a4c0001c07983 */ /* 0x000f340000300800 */
[----:B------:R-:W-:-:S02]  /*6c730*/  @P6 LOP3.LUT R14, R14, 0x1000000, RZ, 0xfc, !PT ;  /* 0x010000000e0e6812 */ /* 0x000fc400078efcff */
        /* <DEDUP_REMOVED lines=10> */
[----:B------:R2:W-:Y:S01]  /*6c7e0*/  @!P6 STG.E.U8 desc[UR30][R50.64+0x20], R15 ;  /* 0x0000200f3200e986 */ /* 0x0005e2000c10111e */
[----:B------:R-:W-:Y:S02]  /*6c7f0*/  LOP3.LUT P1, RZ, R0, 0x40000000, RZ, 0xc0, !PT ;  /* 0x4000000000ff7812 */ /* 0x000fe4000782c0ff */
        /* <DEDUP_REMOVED lines=38> */
[----:B------:R-:W-:Y:S02]  /*6ca60*/  LOP3.LUT P6, RZ, R0, 0x1, RZ, 0xc0, !PT ;  /* 0x0000000100ff7812 */ /* 0x000fe400078cc0ff */
[----:B0-----:R-:W-:-:S05]  /*6ca70*/  @!P3 IADD3 R18, P4, R18, R16, RZ ;  /* 0x000000101212b210 */ /* 0x001fca0007f9e0ff */
[----:B------:R-:W-:Y:S02]  /*6ca80*/  @!P3 IMAD.X R19, R15, 0x1, R17, P4 ;  /* 0x000000010f13b824 */ /* 0x000fe400020e0611 */
[----:B----4-:R-:W-:-:S05]  /*6ca90*/  FMUL R15, R192, UR27 ;  /* 0x0000001bc00f7c20 */ /* 0x010fca0008400000 */
[----:B------:R-:W-:-:S05]  /*6caa0*/  F2FP.SATFINITE.E4M3.F32.PACK_AB_MERGE_C R15, RZ, R15, RZ ;  /* 0x0000000fff0f723e */ /* 0x000fca00048070ff */
[----:B------:R2:W-:Y:S01]  /*6cab0*/  @!P3 STG.E.U8 desc[UR30][R18.64+0x21], R15 ;  /* 0x0000210f1200b986 */ /* 0x0005e2000c10111e */
[----:B------:R-:W-:-:S04]  /*6cac0*/  LOP3.LUT R14, R14, 0xff7fffff, RZ, 0xc0, !PT ;  /* 0xff7fffff0e0e7812 */ /* 0x000fc800078ec0ff */
[----:B------:R-:W-:Y:S02]  /*6cad0*/  @P6 LOP3.LUT R14, R14, 0x800000, RZ, 0xfc, !PT ;  /* 0x008000000e0e6812 */ /* 0x000fe400078efcff */
[----:B------:R-:W-:-:S13]  /*6cae0*/  ISETP.LT.OR P6, PT, R28, 0x52, !P0 ;  /* 0x000000521c00780c */ /* 0x000fda00047c1670 */
[----:B------:R-:W0:Y:S01]  /*6caf0*/  @!P6 LDC.64 R16, c[0x0][0x5c0] ;  /* 0x00017000ff10eb82 */ /* 0x000e220000000a00 */
[----:B--2---:R-:W-:Y:S02]  /*6cb00*/  FMUL R15, R191, UR27 ;  /* 0x0000001bbf0f7c20 */ /* 0x004fe40008400000 */
[----:B------:R-:W2:Y:S01]  /*6cb10*/  LDL.LU R191, [R1+0xa58] ;  /* 0x000a580001bf7983 */ /* 0x000ea20000300800 */
[----:B------:R-:W-:Y:S02]  /*6cb20*/  LOP3.LUT R3, R3, 0xfffbffff, RZ, 0xc0, !PT ;  /* 0xfffbffff03037812 */ /* 0x000fe400078ec0ff */
[----:B0-----:R-:W-:Y:S01]  /*6cb30*/  @!P6 IADD3 R50, P4, P5, R24, UR13, R16 ;  /* 0x0000000d1832ec10 */ /* 0x001fe2000fd9e010 */
[----:B------:R-:W4:Y:S01]  /*6cb40*/  LDL.LU R192, [R1+0xa5c] ;  /* 0x000a5c0001c07983 */ /* 0x000f220000300800 */
[----:B------:R-:W-:-:S04]  /*6cb50*/  @P1 LOP3.LUT R3, R3, 0x40000, RZ, 0xfc, !PT ;  /* 0x0004000003031812 */ /* 0x000fc800078efcff */
[----:B------:R-:W-:Y:S02]  /*6cb60*/  LOP3.LUT R3, R3, 0xfffeffff, RZ, 0xc0, !PT ;  /* 0xfffeffff03037812 */ /* 0x000fe400078ec0ff */
[----:B------:R-:W-:Y:S02]  /*6cb70*/  @!P6 IADD3.X R51, R29, UR12, R17, P4, P5 ;  /* 0x0000000c1d33ec10 */ /* 0x000fe4000a7ea411 */
[----:B------:R-:W-:Y:S02]  /*6cb80*/  @P6 LOP3.LUT R3, R3, 0x10000, RZ, 0xfc, !PT ;  /* 0x0001000003036812 */ /* 0x000fe400078efcff */
[----:B------:R-:W-:Y:S02]  /*6cb90*/  LOP3.LUT P6, RZ, R14, 0x800000, RZ, 0xc0, !PT ;  /* 0x008000000eff7812 */ /* 0x000fe400078cc0ff */
[----:B------:R-:W-:-:S11]  /*6cba0*/  F2FP.SATFINITE.E4M3.F32.PACK_AB_MERGE_C R15, RZ, R15, RZ ;  /* 0x0000000fff0f723e */ /* 0x000fd600048070ff */
[----:B------:R3:W-:Y:S02]  /*6cbb0*/  @!P6 STG.E.U8 desc[UR30][R104.64+0x28], R15 ;  /* 0x0000280f6800e986 */ /* 0x0007e4000c10111e */
[----:B---3--:R-:W-:Y:S02]  /*6cbc0*/  FMUL R15, R190, UR27 ;  /* 0x0000001bbe0f7c20 */ /* 0x008fe40008400000 */
[----:B------:R-:W3:Y:S01]  /*6cbd0*/  LDL.LU R190, [R1+0xa60] ;  /* 0x000a600001be7983 */ /* 0x000ee20000300800 */
        /* <DEDUP_REMOVED lines=27> */
[----:B--2---:R-:W-:Y:S02]  /*6cd90*/  FMUL R15, R191, UR27 ;  /* 0x0000001bbf0f7c20 */ /* 0x004fe40008400000 */
[----:B------:R-:W2:Y:S03]  /*6cda0*/  LDL.LU R191, [R1+0xa64] ;  /* 0x000a640001bf7983 */ /* 0x000ea60000300800 */
        /* <DEDUP_REMOVED lines=13> */
[----:B---3--:R-:W-:Y:S02]  /*6ce80*/  FMUL R15, R190, UR27 ;  /* 0x0000001bbe0f7c20 */ /* 0x008fe40008400000 */
        /* <DEDUP_REMOVED lines=193> */
[C---:B------:R-:W-:Y:S02]  /*6daa0*/  LOP3.LUT P1, RZ, R4.reuse, 0x8, RZ, 0xc0, !PT ;  /* 0x0000000804ff7812 */ /* 0x040fe4000782c0ff */
        /* <DEDUP_REMOVED lines=59> */
[C---:B------:R-:W-:Y:S02]  /*6de60*/  LOP3.LUT P1, RZ, R4.reuse, 0x10, RZ, 0xc0, !PT ;  /* 0x0000001004ff7812 */ /* 0x040fe4000782c0ff */
[----:B------:R-:W-:-:S04]  /*6de70*/  LOP3.LUT R4, R4, 0xfbffffff, RZ, 0xc0, !PT ;  /* 0xfbffffff04047812 */ /* 0x000fc800078ec0ff */
[----:B------:R-:W-:Y:S02]  /*6de80*/  @P6 LOP3.LUT R4, R4, 0x4000000, RZ, 0xfc, !PT ;  /* 0x0400000004046812 */ /* 0x000fe400078efcff */
[----:B0-----:R-:W-:-:S04]  /*6de90*/  @!P6 IADD3 R58, P4, P5, R24, UR13, R16 ;  /* 0x0000000d183aec10 */ /* 0x001fc8000fd9e010 */
[----:B------:R-:W-:Y:S02]  /*6dea0*/  @!P6 IADD3.X R59, R29, UR12, R17, P4, P5 ;  /* 0x0000000c1d3bec10 */ /* 0x000fe4000a7ea411 */
[----:B------:R-:W-:Y:S02]  /*6deb0*/  LOP3.LUT P6, RZ, R14, 0x40000, RZ, 0xc0, !PT ;  /* 0x000400000eff7812 */ /* 0x000fe400078cc0ff */
[----:B------:R-:W-:-:S11]  /*6dec0*/  F2FP.SATFINITE.E4M3.F32.PACK_AB_MERGE_C R15, RZ, R15, RZ ;  /* 0x0000000fff0f723e */ /* 0x000fd600048070ff */
[----:B------:R2:W-:Y:S01]  /*6ded0*/  @!P6 STG.E.U8 desc[UR30][R176.64+0x50], R15 ;  /* 0x0000500fb000e986 */ /* 0x0005e2000c10111e */
        /* <DEDUP_REMOVED lines=34> */
[----:B------:R-:W-:Y:S02]  /*6e100*/  LOP3.LUT P6, RZ, R0, 0x8000, RZ, 0xc0, !PT ;  /* 0x0000800000ff7812 */ /* 0x000fe400078cc0ff */
[----:B------:R-:W-:Y:S01]  /*6e110*/  LOP3.LUT R14, R14, 0xfffdffff, RZ, 0xc0, !PT ;  /* 0xfffdffff0e0e7812 */ /* 0x000fe200078ec0ff */
[----:B-1----:R-:W-:Y:S02]  /*6e120*/  IMAD.U32 R18, RZ, RZ, UR11 ;  /* 0x0000000bff127e24 */ /* 0x002fe4000f8e00ff */
[----:B------:R-:W-:-:S03]  /*6e130*/  IMAD.U32 R15, RZ, RZ, UR10 ;  /* 0x0000000aff0f7e24 */ /* 0x000fc6000f8e00ff */
[----:B------:R-:W-:-:S05]  /*6e140*/  @!P3 IADD3 R18, P4, P5, R18, UR9, R24 ;  /* 0x000000091212bc10 */ /* 0x000fca000fd9e018 */
[----:B------:R-:W-:Y:S02]  /*6e150*/  @P6 LOP3.LUT R14, R14, 0x20000, RZ, 0xfc, !PT ;  /* 0x000200000e0e6812 */ /* 0x000fe400078efcff */
[----:B------:R-:W-:Y:S02]  /*6e160*/  ISETP.LT.OR P6, PT, R28, 0xb2, !P0 ;  /* 0x000000b21c00780c */ /* 0x000fe400047c1670 */
[----:B------:R-:W-:Y:S02]  /*6e170*/  @!P3 IADD3.X R15, R15, UR8, R29, P4, P5 ;  /* 0x000000080f0fbc10 */ /* 0x000fe4000a7ea41d */
[----:B0-----:R-:W-:-:S05]  /*6e180*/  @!P3 IADD3 R18, P4, R18, R16, RZ ;  /* 0x000000101212b210 */ /* 0x001fca0007f9e0ff */
[----:B------:R-:W-:-:S04]  /*6e190*/  @!P3 IMAD.X R19, R15, 0x1, R17, P4 ;  /* 0x000000010f13b824 */ /* 0x000fc800020e0611 */
[----:B------:R-:W0:Y:S01]  /*6e1a0*/  @!P6 LDC.64 R16, c[0x0][0x5c0] ;  /* 0x00017000ff10eb82 */ /* 0x000e220000000a00 */
[----:B------:R-:W-:Y:S01]  /*6e1b0*/  LOP3.LUT R4, R4, 0xff7fffff, RZ, 0xc0, !PT ;  /* 0xff7fffff04047812 */ /* 0x000fe200078ec0ff */
[----:B----4-:R-:W-:-:S03]  /*6e1c0*/  FMUL R15, R192, UR27 ;  /* 0x0000001bc00f7c20 */ /* 0x010fc60008400000 */
[----:B------:R-:W-:Y:S02]  /*6e1d0*/  @P1 LOP3.LUT R4, R4, 0x800000, RZ, 0xfc, !PT ;  /* 0x0080000004041812 */ /* 0x000fe400078efcff */
[----:B------:R-:W-:Y:S02]  /*6e1e0*/  F2FP.SATFINITE.E4M3.F32.PACK_AB_MERGE_C R15, RZ, R15, RZ ;  /* 0x0000000fff0f723e */ /* 0x000fe400048070ff */
[C---:B------:R-:W-:Y:S02]  /*6e1f0*/  LOP3.LUT P1, RZ, R4.reuse, 0x20, RZ, 0xc0, !PT ;  /* 0x0000002004ff7812 */ /* 0x040fe4000782c0ff */
[----:B------:R-:W-:Y:S01]  /*6e200*/  LOP3.LUT R4, R4, 0xffbfffff, RZ, 0xc0, !PT ;  /* 0xffbfffff04047812 */ /* 0x000fe200078ec0ff */
[----:B------:R2:W-:Y:S03]  /*6e210*/  @!P3 STG.E.U8 desc[UR30][R18.64+0x51], R15 ;  /* 0x0000510f1200b986 */ /* 0x0005e6000c10111e */
[----:B------:R-:W-:-:S02]  /*6e220*/  @P6 LOP3.LUT R4, R4, 0x400000, RZ, 0xfc, !PT ;  /* 0x0040000004046812 */ /* 0x000fc400078efcff */
[----:B0-----:R-:W-:-:S04]  /*6e230*/  @!P6 IADD3 R74, P4, P5, R24, UR13, R16 ;  /* 0x0000000d184aec10 */ /* 0x001fc8000fd9e010 */
[----:B------:R-:W-:Y:S02]  /*6e240*/  @!P6 IADD3.X R75, R29, UR12, R17, P4, P5 ;  /* 0x0000000c1d4bec10 */ /* 0x000fe4000a7ea411 */
[----:B------:R-:W-:Y:S01]  /*6e250*/  LOP3.LUT P6, RZ, R14, 0x20000, RZ, 0xc0, !PT ;  /* 0x000200000eff7812 */ /* 0x000fe200078cc0ff */
[----:B--2---:R-:W-:Y:S02]  /*6e260*/  FMUL R15, R191, UR27 ;  /* 0x0000001bbf0f7c20 */ /* 0x004fe40008400000 */
[----:B------:R-:W2:Y:S03]  /*6e270*/  LDL.LU R191, [R1+0xab8] ;  /* 0x000ab80001bf7983 */ /* 0x000ea60000300800 */
[----:B------:R-:W-:-:S07]  /*6e280*/  F2FP.SATFINITE.E4M3.F32.PACK_AB_MERGE_C R15, RZ, R15, RZ ;  /* 0x0000000fff0f723e */ /* 0x000fce00048070ff */
[----:B------:R3:W-:Y:S02]  /*6e290*/  @!P6 STG.E.U8 desc[UR30][R188.64+0x58], R15 ;  /* 0x0000580fbc00e986 */ /* 0x0007e4000c10111e */
[----:B---3--:R-:W-:Y:S02]  /*6e2a0*/  FMUL R15, R190, UR27 ;  /* 0x0000001bbe0f7c20 */ /* 0x008fe40008400000 */
[----:B------:R-:W3:Y:S01]  /*6e2b0*/  LDL.LU R190, [R1+0xabc] ;  /* 0x000abc0001be7983 */ /* 0x000ee20000300800 */
[----:B------:R-:W-:-:S03]  /*6e2c0*/  ISETP.LT.OR P5, PT, R28, 0xb9, !P0 ;  /* 0x000000b91c00780c */ /* 0x000fc600047a1670 */
[----:B------:R-:W4:Y:S10]  /*6e2d0*/  LDL.LU R192, [R1+0xac0] ;  /* 0x000ac00001c07983 */ /* 0x000f340000300800 */
[----:B------:R-:W0:Y:S01]  /*6e2e0*/  @!P5 LDC.64 R16, c[0x0][0x5c0] ;  /* 0x00017000ff10db82 */ /* 0x000e220000000a00 */
[----:B------:R-:W-:-:S02]  /*6e2f0*/  ISETP.LT.OR P0, PT, R28, 0xba, !P0 ;  /* 0x000000ba1c00780c */ /* 0x000fc40004701670 */
[----:B0-----:R-:W-:-:S04]  /*6e300*/  @!P5 IADD3 R18, P3, P4, R24, UR13, R16 ;  /* 0x0000000d1812dc10 */ /* 0x001fc8000fc7e010 */
[----:B------:R-:W-:-:S07]  /*6e310*/  @!P5 IADD3.X R19, R29, UR12, R17, P3, P4 ;  /* 0x0000000c1d13dc10 */ /* 0x000fce0009fe8411 */
[----:B------:R-:W0:Y:S01]  /*6e320*/  @!P0 LDC.64 R16, c[0x0][0x5c0] ;  /* 0x00017000ff108b82 */ /* 0x000e220000000a00 */
[----:B------:R-:W-:Y:S01]  /*6e330*/  LOP3.LUT R4, R4, 0xffdfffff, RZ, 0xc0, !PT ;  /* 0xffdfffff04047812 */ /* 0x000fe200078ec0ff */
[----:B------:R-:W-:Y:S01]  /*6e340*/  IMAD.U32 R136, RZ, RZ, UR11 ;  /* 0x0000000bff887e24 */ /* 0x000fe2000f8e00ff */
[----:B0-----:R-:W-:-:S04]  /*6e350*/  @!P0 IADD3 R104, P3, P4, R24, UR13, R16 ;  /* 0x0000000d18688c10 */ /* 0x001fc8000fc7e010 */
[----:B------:R-:W-:Y:S02]  /*6e360*/  @!P0 IADD3.X R105, R29, UR12, R17, P3, P4 ;  /* 0x0000000c1d698c10 */ /* 0x000fe40009fe8411 */
[----:B------:R-:W-:Y:S01]  /*6e370*/  ISETP.LT.OR P3, PT, R28, 0x59, !P2 ;  /* 0x000000591c00780c */ /* 0x000fe20005761670 */
[----:B------:R-:W-:Y:S01]  /*6e380*/  IMAD.U32 R137, RZ, RZ, UR10 ;  /* 0x0000000aff897e24 */ /* 0x000fe2000f8e00ff */
[----:B------:R-:W-:-:S11]  /*6e390*/  @P5 LOP3.LUT R4, R4, 0x200000, RZ, 0xfc, !PT ;  /* 0x0020000004045812 */ /* 0x000fd600078efcff */
[----:B------:R-:W0:Y:S01]  /*6e3a0*/  @!P3 LDC.64 R16, c[0x0][0x5c0] ;  /* 0x00017000ff10bb82 */ /* 0x000e220000000a00 */
[----:B------:R-:W-:-:S04]  /*6e3b0*/  @!P3 IADD3 R136, P4, P5, R136, UR9, R24 ;  /* 0x000000098888bc10 */ /* 0x000fc8000fd9e018 */
[----:B------:R-:W-:Y:S02]  /*6e3c0*/  @!P3 IADD3.X R137, R137, UR8, R29, P4, P5 ;  /* 0x000000088989bc10 */ /* 0x000fe4000a7ea41d */
[----:B------:R-:W-:Y:S02]  /*6e3d0*/  ISETP.LT.OR P4, PT, R28, 0x5a, !P2 ;  /* 0x0000005a1c00780c */ /* 0x000fe40005781670 */
[----:B------:R-:W-:Y:S02]  /*6e3e0*/  F2FP.SATFINITE.E4M3.F32.PACK_AB_MERGE_C R15, RZ, R15, RZ ;  /* 0x0000000fff0f723e */ /* 0x000fe400048070ff */
[----:B------:R-:W-:-:S03]  /*6e3f0*/  LOP3.LUT R4, R4, 0xffefffff, RZ, 0xc0, !PT ;  /* 0xffefffff04047812 */ /* 0x000fc600078ec0ff */
[----:B------:R1:W-:Y:S01]  /*6e400*/  @!P1 STG.E.U8 desc[UR30][R184.64+0x59], R15 ;  /* 0x0000590fb8009986 */ /* 0x0003e2000c10111e */
[----:B------:R-:W-:Y:S01]  /*6e410*/  @P0 LOP3.LUT R4, R4, 0x100000, RZ, 0xfc, !PT ;  /* 0x0010000004040812 */ /* 0x000fe200078efcff */
[----:B-1----:R-:W-:Y:S01]  /*6e420*/  IMAD.U32 R15, RZ, RZ, UR11 ;  /* 0x0000000bff0f7e24 */ /* 0x002fe2000f8e00ff */
[----:B0-----:R-:W-:-:S04]  /*6e430*/  @!P3 IADD3 R16, P0, R136, R16, RZ ;  /* 0x000000108810b210 */ /* 0x001fc80007f1e0ff */
[----:B------:R-:W-:Y:S01]  /*6e440*/  @!P4 IADD3 R136, P5, P6, R15, UR9, R24 ;  /* 0x000000090f88cc10 */ /* 0x000fe2000febe018 */
[----:B------:R-:W-:Y:S02]  /*6e450*/  @!P3 IMAD.X R17, R137, 0x1, R17, P0 ;  /* 0x000000018911b824 */ /* 0x000fe400000e0611 */
[----:B--2---:R-:W-:Y:S02]  /*6e460*/  FMUL R15, R191, UR27 ;  /* 0x0000001bbf0f7c20 */ /* 0x004fe40008400000 */
[----:B------:R-:W2:Y:S03]  /*6e470*/  LDL.LU R191, [R1+0xac4] ;  /* 0x000ac40001bf7983 */ /* 0x000ea60000300800 */
[----:B------:R-:W-:-:S05]  /*6e480*/  F2FP.SATFINITE.E4M3.F32.PACK_AB_MERGE_C R15, RZ, R15, RZ ;  /* 0x0000000fff0f723e */ /* 0x000fca00048070ff */
[----:B------:R3:W-:Y:S02]  /*6e490*/  @!P3 STG.E.U8 desc[UR30][R16.64+0x58], R15 ;  /* 0x0000580f1000b986 */ /* 0x0007e4000c10111e */
[----:B---3--:R-:W-:Y:S01]  /*6e4a0*/  FMUL R15, R190, UR27 ;  /* 0x0000001bbe0f7c20 */ /* 0x008fe20008400000 */
[----:B------:R-:W0:Y:S01]  /*6e4b0*/  @!P4 LDC.64 R16, c[0x0][0x5c0] ;  /* 0x00017000ff10cb82 */ /* 0x000e220000000a00 */
[----:B------:R-:W3:Y:S01]  /*6e4c0*/  LDL.LU R190, [R1+0xac8] ;  /* 0x000ac80001be7983 */ /* 0x000ee20000300800 */
[----:B------:R-:W-:Y:S01]  /*6e4d0*/  ISETP.LT.OR P3, PT, R28, 0x61, !P2 ;  /* 0x000000611c00780c */ /* 0x000fe20005761670 */
[----:B------:R-:W-:Y:S02]  /*6e4e0*/  IMAD.U32 R138, RZ, RZ, UR10 ;  /* 0x0000000aff8a7e24 */ /* 0x000fe4000f8e00ff */
[----:B------:R-:W-:Y:S02]  /*6e4f0*/  IMAD.U32 R137, RZ, RZ, UR11 ;  /* 0x0000000bff897e24 */ /* 0x000fe4000f8e00ff */
[----:B------:R-:W-:Y:S01]  /*6e500*/  IMAD.U32 R139, RZ, RZ, UR10 ;  /* 0x0000000aff8b7e24 */ /* 0x000fe2000f8e00ff */
[----:B------:R-:W-:-:S02]  /*6e510*/  @!P4 IADD3.X R138, R138, UR8, R29, P5, P6 ;  /* 0x000000088a8acc10 */ /* 0x000fc4000afec41d */
[----:B------:R-:W-:-:S05]  /*6e520*/  LOP3.LUT P1, RZ, R0, 0x10000, RZ, 0xc0, !PT ;  /* 0x0001000000ff7812 */ /* 0x000fca000782c0ff */
[----:B------:R-:W-:-:S04]  /*6e530*/  @!P3 IADD3 R137, P5, P6, R137, UR9, R24 ;  /* 0x000000098989bc10 */ /* 0x000fc8000febe018 */
[----:B------:R-:W-:Y:S02]  /*6e540*/  @!P3 IADD3.X R139, R139, UR8, R29, P5, P6 ;  /* 0x000000088b8bbc10 */ /* 0x000fe4000afec41d */
[----:B------:R-:W-:Y:S02]  /*6e550*/  ISETP.LT.OR P6, PT, R28, 0x62, !P2 ;  /* 0x000000621c00780c */ /* 0x000fe400057c1670 */
[----:B0-----:R-:W-:Y:S01]  /*6e560*/  @!P4 IADD3 R16, P5, R136, R16, RZ ;  /* 0x000000108810c210 */ /* 0x001fe20007fbe0ff */
[----:B------:R-:W-:Y:S01]  /*6e570*/  IMAD.U32 R136, RZ, RZ, UR11 ;  /* 0x0000000bff887e24 */ /* 0x000fe2000f8e00ff */
[----:B------:R-:W-:-:S03]  /*6e580*/  LOP3.LUT R14, R14, 0xfffeffff, RZ, 0xc0, !PT ;  /* 0xfffeffff0e0e7812 */ /* 0x000fc600078ec0ff */
[----:B------:R-:W-:Y:S01]  /*6e590*/  @!P4 IMAD.X R17, R138, 0x1, R17, P5 ;  /* 0x000000018a11c824 */ /* 0x000fe200028e0611 */
[----:B------:R-:W-:Y:S01]  /*6e5a0*/  @P1 LOP3.LUT R14, R14, 0x10000, RZ, 0xfc, !PT ;  /* 0x000100000e0e1812 */ /* 0x000fe200078efcff */
[----:B------:R-:W-:-:S04]  /*6e5b0*/  IMAD.U32 R138, RZ, RZ, UR10 ;  /* 0x0000000aff8a7e24 */ /* 0x000fc8000f8e00ff */
[----:B------:R-:W-:-:S04]  /*6e5c0*/  @!P6 IADD3 R136, P1, P5, R136, UR9, R24 ;  /* 0x000000098888ec10 */ /* 0x000fc8000fd3e018 */
[----:B------:R-:W-:Y:S02]  /*6e5d0*/  @!P6 IADD3.X R138, R138, UR8, R29, P1, P5 ;  /* 0x000000088a8aec10 */ /* 0x000fe40008fea41d */
[----:B------:R-:W-:Y:S01]  /*6e5e0*/  ISETP.LT.OR P5, PT, R28, 0x69, !P2 ;  /* 0x000000691c00780c */ /* 0x000fe200057a1670 */
[----:B------:R-:W-:Y:S01]  /*6e5f0*/  IMAD.U32 R142, RZ, RZ, UR11 ;  /* 0x0000000bff8e7e24 */ /* 0x000fe2000f8e00ff */
[----:B------:R-:W-:Y:S01]  /*6e600*/  F2FP.SATFINITE.E4M3.F32.PACK_AB_MERGE_C R15, RZ, R15, RZ ;  /* 0x0000000fff0f723e */ /* 0x000fe200048070ff */
[----:B------:R-:W-:-:S04]  /*6e610*/  IMAD.U32 R148, RZ, RZ, UR10 ;  /* 0x0000000aff947e24 */ /* 0x000fc8000f8e00ff */
[----:B------:R4:W-:Y:S06]  /*6e620*/  @!P4 STG.E.U8 desc[UR30][R16.64+0x59], R15 ;  /* 0x0000590f1000c986 */ /* 0x0009ec000c10111e */
[----:B------:R-:W-:-:S04]  /*6e630*/  @!P5 IADD3 R142, P1, P4, R142, UR9, R24 ;  /* 0x000000098e8edc10 */ /* 0x000fc8000fc3e018 */
[----:B------:R-:W-:Y:S02]  /*6e640*/  @!P5 IADD3.X R148, R148, UR8, R29, P1, P4 ;  /* 0x000000089494dc10 */ /* 0x000fe40008fe841d */
[----:B------:R-:W-:Y:S01]  /*6e650*/  LOP3.LUT P1, RZ, R14, 0x10000, RZ, 0xc0, !PT ;  /* 0x000100000eff7812 */ /* 0x000fe2000782c0ff */
[----:B----4-:R-:W-:Y:S01]  /*6e660*/  FMUL R15, R192, UR27 ;  /* 0x0000001bc00f7c20 */ /* 0x010fe20008400000 */
[----:B------:R-:W-:Y:S01]  /*6e670*/  ISETP.LT.OR P4, PT, R28, 0x6a, !P2 ;  /* 0x0000006a1c00780c */ /* 0x000fe20005781670 */
[----:B------:R-:W-:Y:S01]  /*6e680*/  IMAD.U32 R143, RZ, RZ, UR11 ;  /* 0x0000000bff8f7e24 */ /* 0x000fe2000f8e00ff */
[----:B------:R-:W-:Y:S01]  /*6e690*/  LOP3.LUT R14, R14, 0xffff7fff, RZ, 0xc0, !PT ;  /* 0xffff7fff0e0e7812 */ /* 0x000fe200078ec0ff */
[----:B------:R-:W-:Y:S01]  /*6e6a0*/  IMAD.U32 R149, RZ, RZ, UR10 ;  /* 0x0000000aff957e24 */ /* 0x000fe2000f8e00ff */
[----:B------:R-:W-:Y:S01]  /*6e6b0*/  F2FP.SATFINITE.E4M3.F32.PACK_AB_MERGE_C R15, RZ, R15, RZ ;  /* 0x0000000fff0f723e */ /* 0x000fe200048070ff */
[----:B------:R-:W0:Y:S01]  /*6e6c0*/  @!P3 LDC.64 R16, c[0x0][0x5c0] ;  /* 0x00017000ff10bb82 */ /* 0x000e220000000a00 */
[----:B------:R-:W-:Y:S01]  /*6e6d0*/  @P5 LOP3.LUT R14, R14, 0x8000, RZ, 0xfc, !PT ;  /* 0x000080000e0e5812 */ /* 0x000fe200078efcff */
[----:B------:R-:W-:Y:S01]  /*6e6e0*/  IMAD.U32 R154, RZ, RZ, UR11 ;  /* 0x0000000bff9a7e24 */ /* 0x000fe2000f8e00ff */
[----:B------:R-:W-:Y:S01]  /*6e6f0*/  LOP3.LUT P0, RZ, R4, 0x40, RZ, 0xc0, !PT ;  /* 0x0000004004ff7812 */ /* 0x000fe2000780c0ff */
[----:B------:R-:W-:Y:S01]  /*6e700*/  IMAD.U32 R161, RZ, RZ, UR10 ;  /* 0x0000000affa17e24 */ /* 0x000fe2000f8e00ff */
[----:B------:R-:W4:Y:S04]  /*6e710*/  LDL.LU R192, [R1+0xacc] ;  /* 0x000acc0001c07983 */ /* 0x000f280000300800 */
[----:B------:R2:W-:Y:S01]  /*6e720*/  @!P1 STG.E.U8 desc[UR30][R186.64+0x60], R15 ;  /* 0x0000600fba009986 */ /* 0x0005e2000c10111e */
[----:B------:R-:W-:-:S04]  /*6e730*/  @!P4 IADD3 R143, P1, P5, R143, UR9, R24 ;  /* 0x000000098f8fcc10 */ /* 0x000fc8000fd3e018 */
[----:B------:R-:W-:Y:S02]  /*6e740*/  @!P4 IADD3.X R149, R149, UR8, R29, P1, P5 ;  /* 0x000000089595cc10 */ /* 0x000fe40008fea41d */
[----:B------:R-:W-:Y:S02]  /*6e750*/  ISETP.LT.OR P1, PT, R28, 0x71, !P2 ;  /* 0x000000711c00780c */ /* 0x000fe40005721670 */
[----:B------:R-:W-:-:S04]  /*6e760*/  LOP3.LUT R14, R14, 0xffffbfff, RZ, 0xc0, !PT ;  /* 0xffffbfff0e0e7812 */ /* 0x000fc800078ec0ff */
[----:B------:R-:W-:-:S07]  /*6e770*/  @P4 LOP3.LUT R14, R14, 0x4000, RZ, 0xfc, !PT ;  /* 0x000040000e0e4812 */ /* 0x000fce00078efcff */
[----:B------:R-:W-:-:S04]  /*6e780*/  @!P1 IADD3 R154, P5, P4, R154, UR9, R24 ;  /* 0x000000099a9a9c10 */ /* 0x000fc8000fcbe018 */
[----:B------:R-:W-:Y:S02]  /*6e790*/  @!P1 IADD3.X R161, R161, UR8, R29, P5, P4 ;  /* 0x00000008a1a19c10 */ /* 0x000fe4000afe841d */
[----:B------:R-:W-:Y:S02]  /*6e7a0*/  ISETP.LT.OR P5, PT, R28, 0x72, !P2 ;  /* 0x000000721c00780c */ /* 0x000fe400057a1670 */
[----:B------:R-:W-:-:S04]  /*6e7b0*/  LOP3.LUT R14, R14, 0xffffdfff, RZ, 0xc0, !PT ;  /* 0xffffdfff0e0e7812 */ /* 0x000fc800078ec0ff */
[----:B------:R-:W-:Y:S01]  /*6e7c0*/  @P1 LOP3.LUT R14, R14, 0x2000, RZ, 0xfc, !PT ;  /* 0x000020000e0e1812 */ /* 0x000fe200078efcff */
[----:B--2---:R-:W-:-:S05]  /*6e7d0*/  FMUL R15, R191, UR27 ;  /* 0x0000001bbf0f7c20 */ /* 0x004fca0008400000 */
[----:B------:R-:W-:-:S05]  /*6e7e0*/  F2FP.SATFINITE.E4M3.F32.PACK_AB_MERGE_C R15, RZ, R15, RZ ;  /* 0x0000000fff0f723e */ /* 0x000fca00048070ff */
[----:B------:R1:W-:Y:S01]  /*6e7f0*/  @!P0 STG.E.U8 desc[UR30][R182.64+0x61], R15 ;  /* 0x0000610fb6008986 */ /* 0x0003e2000c10111e */
[----:B0-----:R-:W-:Y:S01]  /*6e800*/  @!P3 IADD3 R16, P0, R137, R16, RZ ;  /* 0x000000108910b210 */ /* 0x001fe20007f1e0ff */
[----:B-1----:R-:W-:-:S05]  /*6e810*/  IMAD.U32 R15, RZ, RZ, UR11 ;  /* 0x0000000bff0f7e24 */ /* 0x002fca000f8e00ff */
[----:B------:R-:W-:Y:S01]  /*6e820*/  @!P5 IADD3 R137, P1, P4, R15, UR9, R24 ;  /* 0x000000090f89dc10 */ /* 0x000fe2000fc3e018 */
[----:B---3--:R-:W-:Y:S02]  /*6e830*/  FMUL R15, R190, UR27 ;  /* 0x0000001bbe0f7c20 */ /* 0x008fe40008400000 */
[----:B------:R-:W2:Y:S01]  /*6e840*/  LDL.LU R190, [R1+0xad0] ;  /* 0x000ad00001be7983 */ /* 0x000ea20000300800 */
[----:B------:R-:W-:Y:S02]  /*6e850*/  @!P3 IMAD.X R17, R139, 0x1, R17, P0 ;  /* 0x000000018b11b824 */ /* 0x000fe400000e0611 */
[----:B------:R-:W-:Y:S01]  /*6e860*/  F2FP.SATFINITE.E4M3.F32.PACK_AB_MERGE_C R15, RZ, R15, RZ ;  /* 0x0000000fff0f723e */ /* 0x000fe200048070ff */
[----:B------:R-:W-:Y:S01]  /*6e870*/  IMAD.U32 R155, RZ, RZ, UR10 ;  /* 0x0000000aff9b7e24 */ /* 0x000fe2000f8e00ff */
[----:B------:R-:W3:Y:S04]  /*6e880*/  LDL.LU R191, [R1+0xad4] ;  /* 0x000ad40001bf7983 */ /* 0x000ee80000300800 */
[----:B------:R0:W-:Y:S01]  /*6e890*/  @!P3 STG.E.U8 desc[UR30][R16.64+0x60], R15 ;  /* 0x0000600f1000b986 */ /* 0x0001e2000c10111e */
[----:B------:R-:W-:Y:S01]  /*6e8a0*/  ISETP.LT.OR P3, PT, R28, 0x79, !P2 ;  /* 0x000000791c00780c */ /* 0x000fe20005761670 */
[----:B0-----:R-:W0:Y:S01]  /*6e8b0*/  @!P6 LDC.64 R16, c[0x0][0x5c0] ;  /* 0x00017000ff10eb82 */ /* 0x001e220000000a00 */
[----:B------:R-:W-:Y:S01]  /*6e8c0*/  IMAD.U32 R139, RZ, RZ, UR11 ;  /* 0x0000000bff8b7e24 */ /* 0x000fe2000f8e00ff */
[----:B------:R-:W-:Y:S01]  /*6e8d0*/  @!P5 IADD3.X R155, R155, UR8, R29, P1, P4 ;  /* 0x000000089b9bdc10 */ /* 0x000fe20008fe841d */
[----:B------:R-:W-:-:S09]  /*6e8e0*/  IMAD.U32 R160, RZ, RZ, UR10 ;  /* 0x0000000affa07e24 */ /* 0x000fd2000f8e00ff */
[----:B------:R-:W-:-:S04]  /*6e8f0*/  @!P3 IADD3 R139, P0, P1, R139, UR9, R24 ;  /* 0x000000098b8bbc10 */ /* 0x000fc8000f91e018 */
[----:B------:R-:W-:Y:S02]  /*6e900*/  @!P3 IADD3.X R160, R160, UR8, R29, P0, P1 ;  /* 0x00000008a0a0bc10 */ /* 0x000fe400087e241d */
[----:B0-----:R-:W-:-:S05]  /*6e910*/  @!P6 IADD3 R16, P1, R136, R16, RZ ;  /* 0x000000108810e210 */ /* 0x001fca0007f3e0ff */
[----:B------:R-:W-:Y:S02]  /*6e920*/  @!P6 IMAD.X R17, R138, 0x1, R17, P1 ;  /* 0x000000018a11e824 */ /* 0x000fe400008e0611 */
[----:B----4-:R-:W-:-:S05]  /*6e930*/  FMUL R15, R192, UR27 ;  /* 0x0000001bc00f7c20 */ /* 0x010fca0008400000 */
[----:B------:R-:W-:-:S05]  /*6e940*/  F2FP.SATFINITE.E4M3.F32.PACK_AB_MERGE_C R15, RZ, R15, RZ ;  /* 0x0000000fff0f723e */ /* 0x000fca00048070ff */
[----:B------:R2:W-:Y:S02]  /*6e950*/  @!P6 STG.E.U8 desc[UR30][R16.64+0x61], R15 ;  /* 0x0000610f1000e986 */ /* 0x0005e4000c10111e */
[----:B--2---:R-:W-:Y:S02]  /*6e960*/  FMUL R15, R190, UR27 ;  /* 0x0000001bbe0f7c20 */ /* 0x004fe40008400000 */
[----:B------:R-:W2:Y:S01]  /*6e970*/  LDL.LU R190, [R1+0xad8] ;  /* 0x000ad80001be7983 */ /* 0x000ea20000300800 */
[----:B------:R-:W-:Y:S01]  /*6e980*/  ISETP.LT.OR P5, PT, R28, 0x7a, !P2 ;  /* 0x0000007a1c00780c */ /* 0x000fe200057a1670 */
[----:B------:R-:W-:Y:S01]  /*6e990*/  IMAD.U32 R136, RZ, RZ, UR11 ;  /* 0x0000000bff887e24 */ /* 0x000fe2000f8e00ff */
[----:B------:R-:W-:Y:S01]  /*6e9a0*/  LOP3.LUT R14, R14, 0xffffefff, RZ, 0xc0, !PT ;  /* 0xffffefff0e0e7812 */ /* 0x000fe200078ec0ff */
[----:B------:R-:W-:Y:S01]  /*6e9b0*/  IMAD.U32 R138, RZ, RZ, UR10 ;  /* 0x0000000aff8a7e24 */ /* 0x000fe2000f8e00ff */
[----:B------:R-:W-:Y:S01]  /*6e9c0*/  LOP3.LUT R0, R0, 0xffffff7f, RZ, 0xc0, !PT ;  /* 0xffffff7f00007812 */ /* 0x000fe200078ec0ff */
[----:B------:R-:W-:Y:S01]  /*6e9d0*/  IMAD.U32 R164, RZ, RZ, UR11 ;  /* 0x0000000bffa47e24 */ /* 0x000fe2000f8e00ff */
[----:B------:R-:W-:Y:S01]  /*6e9e0*/  @P3 LOP3.LUT R14, R14, 0x1000, RZ, 0xfc, !PT ;  /* 0x000010000e0e3812 */ /* 0x000fe200078efcff */
[----:B------:R-:W-:Y:S01]  /*6e9f0*/  IMAD.U32 R168, RZ, RZ, UR10 ;  /* 0x0000000affa87e24 */ /* 0x000fe2000f8e00ff */
[----:B------:R-:W-:Y:S01]  /*6ea00*/  LOP3.LUT P4, RZ, R4, 0x80, RZ, 0xc0, !PT ;  /* 0x0000008004ff7812 */ /* 0x000fe2000788c0ff */
[----:B------:R-:W-:-:S02]  /*6ea10*/  IMAD.U32 R165, RZ, RZ, UR11 ;  /* 0x0000000bffa57e24 */ /* 0x000fc4000f8e00ff */
[----:B------:R-:W-:Y:S01]  /*6ea20*/  IMAD.U32 R169, RZ, RZ, UR10 ;  /* 0x0000000affa97e24 */ /* 0x000fe2000f8e00ff */
[----:B------:R-:W-:Y:S01]  /*6ea30*/  F2FP.SATFINITE.E4M3.F32.PACK_AB_MERGE_C R15, RZ, R15, RZ ;  /* 0x0000000fff0f723e */ /* 0x000fe200048070ff */
[----:B------:R-:W-:Y:S01]  /*6ea40*/  IMAD.U32 R176, RZ, RZ, UR11 ;  /* 0x0000000bffb07e24 */ /* 0x000fe2000f8e00ff */
[----:B------:R-:W-:Y:S01]  /*6ea50*/  @!P5 IADD3 R136, P1, P3, R136, UR9, R24 ;  /* 0x000000098888dc10 */ /* 0x000fe2000fb3e018 */
[----:B------:R-:W4:Y:S03]  /*6ea60*/  LDL.LU R192, [R1+0xadc] ;  /* 0x000adc0001c07983 */ /* 0x000f260000300800 */
[----:B------:R-:W-:Y:S02]  /*6ea70*/  @!P5 IADD3.X R138, R138, UR8, R29, P1, P3 ;  /* 0x000000088a8adc10 */ /* 0x000fe40008fe641d */
[----:B------:R-:W-:Y:S02]  /*6ea80*/  ISETP.LT.OR P3, PT, R28, 0x81, !P2 ;  /* 0x000000811c00780c */ /* 0x000fe40005761670 */
[----:B------:R-:W-:-:S04]  /*6ea90*/  @P5 LOP3.LUT R0, R0, 0x80, RZ, 0xfc, !PT ;  /* 0x0000008000005812 */ /* 0x000fc800078efcff */
[----:B------:R-:W-:Y:S02]  /*6eaa0*/  LOP3.LUT R0, R0, 0xffffffbf, RZ, 0xc0, !PT ;  /* 0xffffffbf00007812 */ /* 0x000fe400078ec0ff */
[----:B------:R-:W-:-:S05]  /*6eab0*/  LOP3.LUT P5, RZ, R14, 0x8000, RZ, 0xc0, !PT ;  /* 0x000080000eff7812 */ /* 0x000fca00078ac0ff */
[--C-:B------:R-:W-:Y:S02]  /*6eac0*/  @!P3 IADD3 R164, P1, P6, R164, UR9, R24.reuse ;  /* 0x00000009a4a4bc10 */ /* 0x100fe4000fe3e018 */
[----:B------:R-:W-:Y:S02]  /*6ead0*/  @P3 LOP3.LUT R0, R0, 0x40, RZ, 0xfc, !PT ;  /* 0x0000004000003812 */ /* 0x000fe400078efcff */
[----:B------:R-:W-:Y:S02]  /*6eae0*/  @!P3 IADD3.X R168, R168, UR8, R29, P1, P6 ;  /* 0x00000008a8a8bc10 */ /* 0x000fe40008fec41d */
[----:B------:R-:W-:Y:S02]  /*6eaf0*/  ISETP.LT.OR P3, PT, R28, 0x82, !P2 ;  /* 0x000000821c00780c */ /* 0x000fe40005761670 */
[----:B------:R-:W0:Y:S01]  /*6eb00*/  @!P5 LDC.64 R16, c[0x0][0x5c0] ;  /* 0x00017000ff10db82 */ /* 0x000e220000000a00 */
[----:B------:R-:W-:Y:S02]  /*6eb10*/  LOP3.LUT R0, R0, 0xffffffdf, RZ, 0xc0, !PT ;  /* 0xffffffdf00007812 */ /* 0x000fe400078ec0ff */
[----:B------:R-:W-:Y:S01]  /*6eb20*/  LOP3.LUT P0, RZ, R4, 0x100, RZ, 0xc0, !PT ;  /* 0x0000010004ff7812 */ /* 0x000fe2000780c0ff */
[----:B------:R3:W-:Y:S07]  /*6eb30*/  @!P4 STG.E.U8 desc[UR30][R178.64+0x68], R15 ;  /* 0x0000680fb200c986 */ /* 0x0007ee000c10111e */
[----:B------:R-:W-:-:S02]  /*6eb40*/  @!P3 IADD3 R165, P1, P6, R165, UR9, R24 ;  /* 0x00000009a5a5bc10 */ /* 0x000fc4000fe3e018 */
[----:B------:R-:W-:Y:S02]  /*6eb50*/  @P3 LOP3.LUT R0, R0, 0x20, RZ, 0xfc, !PT ;  /* 0x0000002000003812 */ /* 0x000fe400078efcff */
[----:B------:R-:W-:Y:S02]  /*6eb60*/  @!P3 IADD3.X R169, R169, UR8, R29, P1, P6 ;  /* 0x00000008a9a9bc10 */ /* 0x000fe40008fec41d */
[C---:B------:R-:W-:Y:S01]  /*6eb70*/  ISETP.LT.OR P3, PT, R28.reuse, 0x89, !P2 ;  /* 0x000000891c00780c */ /* 0x040fe20005761670 */
[----:B---3--:R-:W-:Y:S01]  /*6eb80*/  FMUL R15, R191, UR27 ;  /* 0x0000001bbf0f7c20 */ /* 0x008fe20008400000 */
[----:B------:R-:W-:-:S04]  /*6eb90*/  ISETP.LT.OR P4, PT, R28, 0x8a, !P2 ;  /* 0x0000008a1c00780c */ /* 0x000fc80005781670 */
[----:B------:R-:W-:Y:S01]  /*6eba0*/  F2FP.SATFINITE.E4M3.F32.PACK_AB_MERGE_C R15, RZ, R15, RZ ;  /* 0x0000000fff0f723e */ /* 0x000fe200048070ff */
[----:B------:R-:W-:-:S04]  /*6ebb0*/  IMAD.U32 R177, RZ, RZ, UR10 ;  /* 0x0000000affb17e24 */ /* 0x000fc8000f8e00ff */
[----:B------:R1:W-:Y:S02]  /*6ebc0*/  @!P0 STG.E.U8 desc[UR30][R172.64+0x69], R15 ;  /* 0x0000690fac008986 */ /* 0x0003e4000c10111e */
[----:B------:R-:W-:Y:S02]  /*6ebd0*/  @!P3 IADD3 R176, P1, P6, R176, UR9, R24 ;  /* 0x00000009b0b0bc10 */ /* 0x000fe4000fe3e018 */
[----:B0-----:R-:W-:Y:S02]  /*6ebe0*/  @!P5 IADD3 R16, P0, R142, R16, RZ ;  /* 0x000000108e10d210 */ /* 0x001fe40007f1e0ff */
[----:B------:R-:W-:Y:S01]  /*6ebf0*/  @!P3 IADD3.X R177, R177, UR8, R29, P1, P6 ;  /* 0x00000008b1b1bc10 */ /* 0x000fe20008fec41d */
[----:B-1----:R-:W-:-:S05]  /*6ec00*/  IMAD.U32 R15, RZ, RZ, UR11 ;  /* 0x0000000bff0f7e24 */ /* 0x002fca000f8e00ff */
[----:B------:R-:W-:Y:S01]  /*6ec10*/  @!P4 IADD3 R142, P1, P6, R15, UR9, R24 ;  /* 0x000000090f8ecc10 */ /* 0x000fe2000fe3e018 */
[----:B--2---:R-:W-:Y:S02]  /*6ec20*/  FMUL R15, R190, UR27 ;  /* 0x0000001bbe0f7c20 */ /* 0x004fe40008400000 */
[----:B------:R-:W2:Y:S04]  /*6ec30*/  LDL.LU R190, [R1+0xae0] ;  /* 0x000ae00001be7983 */ /* 0x000ea80000300800 */
[----:B------:R-:W3:Y:S01]  /*6ec40*/  LDL.LU R191, [R1+0xae4] ;  /* 0x000ae40001bf7983 */ /* 0x000ee20000300800 */
[----:B------:R-:W-:Y:S01]  /*6ec50*/  LOP3.LUT R0, R0, 0xffffffef, RZ, 0xc0, !PT ;  /* 0xffffffef00007812 */ /* 0x000fe200078ec0ff */
[----:B------:R-:W-:-:S03]  /*6ec60*/  IMAD.U32 R172, RZ, RZ, UR10 ;  /* 0x0000000affac7e24 */ /* 0x000fc6000f8e00ff */
[----:B------:R-:W-:-:S04]  /*6ec70*/  @P3 LOP3.LUT R0, R0, 0x10, RZ, 0xfc, !PT ;  /* 0x0000001000003812 */ /* 0x000fc800078efcff */
[----:B------:R-:W-:Y:S02]  /*6ec80*/  LOP3.LUT R0, R0, 0xfffffff7, RZ, 0xc0, !PT ;  /* 0xfffffff700007812 */ /* 0x000fe400078ec0ff */
[----:B------:R-:W-:Y:S02]  /*6ec90*/  @!P4 IADD3.X R172, R172, UR8, R29, P1, P6 ;  /* 0x00000008acaccc10 */ /* 0x000fe40008fec41d */
[----:B------:R-:W-:Y:S02]  /*6eca0*/  @P4 LOP3.LUT R0, R0, 0x8, RZ, 0xfc, !PT ;  /* 0x0000000800004812 */ /* 0x000fe400078efcff */
[----:B------:R-:W-:Y:S01]  /*6ecb0*/  LOP3.LUT P4, RZ, R14, 0x4000, RZ, 0xc0, !PT ;  /* 0x000040000eff7812 */ /* 0x000fe2000788c0ff */
[----:B------:R-:W-:Y:S01]  /*6ecc0*/  @!P5 IMAD.X R17, R148, 0x1, R17, P0 ;  /* 0x000000019411d824 */ /* 0x000fe200000e0611 */
[----:B------:R-:W-:-:S05]  /*6ecd0*/  F2FP.SATFINITE.E4M3.F32.PACK_AB_MERGE_C R15, RZ, R15, RZ ;  /* 0x0000000fff0f723e */ /* 0x000fca00048070ff */
[----:B------:R0:W-:Y:S01]  /*6ece0*/  @!P5 STG.E.U8 desc[UR30][R16.64+0x68], R15 ;  /* 0x0000680f1000d986 */ /* 0x0001e2000c10111e */
[----:B------:R-:W-:-:S05]  /*6ecf0*/  ISETP.LT.OR P0, PT, R28, 0x91, !P2 ;  /* 0x000000911c00780c */ /* 0x000fca0005701670 */
[----:B0-----:R-:W0:Y:S01]  /*6ed00*/  @!P4 LDC.64 R16, c[0x0][0x5c0] ;  /* 0x00017000ff10cb82 */ /* 0x001e220000000a00 */
[----:B------:R-:W-:Y:S02]  /*6ed10*/  IMAD.U32 R148, RZ, RZ, UR11 ;  /* 0x0000000bff947e24 */ /* 0x000fe4000f8e00ff */
[----:B------:R-:W-:-:S05]  /*6ed20*/  IMAD.U32 R173, RZ, RZ, UR10 ;  /* 0x0000000affad7e24 */ /* 0x000fca000f8e00ff */
[----:B------:R-:W-:Y:S01]  /*6ed30*/  @!P0 IADD3 R148, P6, P5, R148, UR9, R24 ;  /* 0x0000000994948c10 */ /* 0x000fe2000fdde018 */
[----:B----4-:R-:W-:-:S03]  /*6ed40*/  FMUL R15, R192, UR27 ;  /* 0x0000001bc00f7c20 */ /* 0x010fc60008400000 */
[----:B------:R-:W-:Y:S02]  /*6ed50*/  @!P0 IADD3.X R173, R173, UR8, R29, P6, P5 ;  /* 0x00000008adad8c10 */ /* 0x000fe4000b7ea41d */
[----:B------:R-:W-:Y:S02]  /*6ed60*/  F2FP.SATFINITE.E4M3.F32.PACK_AB_MERGE_C R15, RZ, R15, RZ ;  /* 0x0000000fff0f723e */ /* 0x000fe400048070ff */
[----:B0-----:R-:W-:-:S05]  /*6ed70*/  @!P4 IADD3 R16, P5, R143, R16, RZ ;  /* 0x000000108f10c210 */ /* 0x001fca0007fbe0ff */
[----:B------:R-:W-:-:S05]  /*6ed80*/  @!P4 IMAD.X R17, R149, 0x1, R17, P5 ;  /* 0x000000019511c824 */ /* 0x000fca00028e0611 */
[----:B------:R2:W-:Y:S01]  /*6ed90*/  @!P4 STG.E.U8 desc[UR30][R16.64+0x69], R15 ;  /* 0x0000690f1000c986 */ /* 0x0005e2000c10111e */
[----:B------:R-:W-:Y:S02]  /*6eda0*/  LOP3.LUT P3, RZ, R4, 0x200, RZ, 0xc0, !PT ;  /* 0x0000020004ff7812 */ /* 0x000fe4000786c0ff */
[----:B------:R-:W-:Y:S01]  /*6edb0*/  ISETP.LT.OR P1, PT, R28, 0x92, !P2 ;  /* 0x000000921c00780c */ /* 0x000fe20005721670 */
[----:B------:R-:W-:Y:S02]  /*6edc0*/  IMAD.U32 R143, RZ, RZ, UR11 ;  /* 0x0000000bff8f7e24 */ /* 0x000fe4000f8e00ff */
[----:B--2---:R-:W-:Y:S02]  /*6edd0*/  FMUL R15, R190, UR27 ;  /* 0x0000001bbe0f7c20 */ /* 0x004fe40008400000 */
[----:B------:R-:W2:Y:S04]  /*6ede0*/  LDL.LU R190, [R1+0xae8] ;  /* 0x000ae80001be7983 */ /* 0x000ea80000300800 */
[----:B------:R-:W4:Y:S01]  /*6edf0*/  LDL.LU R192, [R1+0xaec] ;  /* 0x000aec0001c07983 */ /* 0x000f220000300800 */
[----:B------:R-:W-:-:S05]  /*6ee00*/  F2FP.SATFINITE.E4M3.F32.PACK_AB_MERGE_C R15, RZ, R15, RZ ;  /* 0x0000000fff0f723e */ /* 0x000fca00048070ff */
[----:B------:R3:W-:Y:S02]  /*6ee10*/  @!P3 STG.E.U8 desc[UR30][R174.64+0x70], R15 ;  /* 0x0000700fae00b986 */ /* 0x0007e4000c10111e */
[----:B---3--:R-:W-:Y:S02]  /*6ee20*/  FMUL R15, R191, UR27 ;  /* 0x0000001bbf0f7c20 */ /* 0x008fe40008400000 */
[----:B------:R-:W3:Y:S01]  /*6ee30*/  LDL.LU R191, [R1+0xaf0] ;  /* 0x000af00001bf7983 */ /* 0x000ee20000300800 */
[----:B------:R-:W-:Y:S01]  /*6ee40*/  IMAD.U32 R149, RZ, RZ, UR10 ;  /* 0x0000000aff957e24 */ /* 0x000fe2000f8e00ff */
[----:B------:R-:W-:-:S04]  /*6ee50*/  @!P1 IADD3 R143, P6, P5, R143, UR9, R24 ;  /* 0x000000098f8f9c10 */ /* 0x000fc8000fdde018 */
[----:B------:R-:W-:Y:S02]  /*6ee60*/  @!P1 IADD3.X R149, R149, UR8, R29, P6, P5 ;  /* 0x0000000895959c10 */ /* 0x000fe4000b7ea41d */
[----:B------:R-:W-:Y:S01]  /*6ee70*/  ISETP.LT.OR P6, PT, R28, 0x99, !P2 ;  /* 0x000000991c00780c */ /* 0x000fe200057c1670 */
[----:B------:R-:W-:Y:S01]  /*6ee80*/  IMAD.U32 R178, RZ, RZ, UR11 ;  /* 0x0000000bffb27e24 */ /* 0x000fe2000f8e00ff */
[----:B------:R-:W-:Y:S01]  /*6ee90*/  LOP3.LUT R0, R0, 0xfffffffb, RZ, 0xc0, !PT ;  /* 0xfffffffb00007812 */ /* 0x000fe200078ec0ff */
[----:B------:R-:W-:-:S03]  /*6eea0*/  IMAD.U32 R179, RZ, RZ, UR10 ;  /* 0x0000000affb37e24 */ /* 0x000fc6000f8e00ff */
[----:B------:R-:W-:-:S07]  /*6eeb0*/  @P0 LOP3.LUT R0, R0, 0x4, RZ, 0xfc, !PT ;  /* 0x0000000400000812 */ /* 0x000fce00078efcff */
[----:B------:R-:W-:Y:S02]  /*6eec0*/  @!P6 IADD3 R178, P5, P4, R178, UR9, R24 ;  /* 0x00000009b2b2ec10 */ /* 0x000fe4000fcbe018 */
[----:B------:R-:W-:Y:S02]  /*6eed0*/  LOP3.LUT R0, R0, 0xfffffffd, RZ, 0xc0, !PT ;  /* 0xfffffffd00007812 */ /* 0x000fe400078ec0ff */
[----:B------:R-:W-:Y:S02]  /*6eee0*/  @!P6 IADD3.X R179, R179, UR8, R29, P5, P4 ;  /* 0x00000008b3b3ec10 */ /* 0x000fe4000afe841d */
[----:B------:R-:W-:Y:S02]  /*6eef0*/  ISETP.LT.OR P4, PT, R28, 0x9a, !P2 ;  /* 0x0000009a1c00780c */ /* 0x000fe40005781670 */
[----:B------:R-:W-:Y:S01]  /*6ef00*/  @P1 LOP3.LUT R0, R0, 0x2, RZ, 0xfc, !PT ;  /* 0x0000000200001812 */ /* 0x000fe200078efcff */
[----:B------:R-:W-:-:S03]  /*6ef10*/  IMAD.U32 R174, RZ, RZ, UR11 ;  /* 0x0000000bffae7e24 */ /* 0x000fc6000f8e00ff */
[----:B------:R-:W-:Y:S01]  /*6ef20*/  LOP3.LUT R0, R0, 0xfffffffe, RZ, 0xc0, !PT ;  /* 0xfffffffe00007812 */ /* 0x000fe200078ec0ff */
[----:B------:R-:W-:Y:S01]  /*6ef30*/  IMAD.U32 R175, RZ, RZ, UR10 ;  /* 0x0000000affaf7e24 */ /* 0x000fe2000f8e00ff */
[----:B------:R-:W-:Y:S02]  /*6ef40*/  LOP3.LUT P1, RZ, R14, 0x2000, RZ, 0xc0, !PT ;  /* 0x000020000eff7812 */ /* 0x000fe4000782c0ff */
[----:B------:R-:W-:-:S03]  /*6ef50*/  @P6 LOP3.LUT R0, R0, 0x1, RZ, 0xfc, !PT ;  /* 0x0000000100006812 */ /* 0x000fc600078efcff */
[----:B------:R-:W-:-:S04]  /*6ef60*/  @!P4 IADD3 R174, P6, P5, R174, UR9, R24 ;  /* 0x00000009aeaecc10 */ /* 0x000fc8000fdde018 */
[----:B------:R-:W-:Y:S02]  /*6ef70*/  @!P4 IADD3.X R175, R175, UR8, R29, P6, P5 ;  /* 0x00000008afafcc10 */ /* 0x000fe4000b7ea41d */
[----:B------:R-:W-:Y:S02]  /*6ef80*/  ISETP.LT.OR P5, PT, R28, 0xa1, !P2 ;  /* 0x000000a11c00780c */ /* 0x000fe400057a1670 */
[----:B------:R-:W0:Y:S01]  /*6ef90*/  @!P1 LDC.64 R16, c[0x0][0x5c0] ;  /* 0x00017000ff109b82 */ /* 0x000e220000000a00 */
[----:B------:R-:W-:Y:S01]  /*6efa0*/  IMAD.U32 R180, RZ, RZ, UR11 ;  /* 0x0000000bffb47e24 */ /* 0x000fe2000f8e00ff */
[----:B------:R-:W-:Y:S01]  /*6efb0*/  LOP3.LUT P0, RZ, R4, 0x400, RZ, 0xc0, !PT ;  /* 0x0000040004ff7812 */ /* 0x000fe2000780c0ff */
[----:B------:R-:W-:Y:S01]  /*6efc0*/  IMAD.U32 R181, RZ, RZ, UR10 ;  /* 0x0000000affb57e24 */ /* 0x000fe2000f8e00ff */
[----:B------:R-:W-:-:S07]  /*6efd0*/  LOP3.LUT R14, R14, 0xffffff7f, RZ, 0xc0, !PT ;  /* 0xffffff7f0e0e7812 */ /* 0x000fce00078ec0ff */
[----:B------:R-:W-:-:S04]  /*6efe0*/  @!P5 IADD3 R180, P3, P6, R180, UR9, R24 ;  /* 0x00000009b4b4dc10 */ /* 0x000fc8000fe7e018 */
[----:B------:R-:W-:Y:S02]  /*6eff0*/  @!P5 IADD3.X R181, R181, UR8, R29, P3, P6 ;  /* 0x00000008b5b5dc10 */ /* 0x000fe40009fec41d */
[----:B------:R-:W-:Y:S02]  /*6f000*/  ISETP.LT.OR P6, PT, R28, 0xa2, !P2 ;  /* 0x000000a21c00780c */ /* 0x000fe400057c1670 */
[----:B------:R-:W-:Y:S02]  /*6f010*/  F2FP.SATFINITE.E4M3.F32.PACK_AB_MERGE_C R15, RZ, R15, RZ ;  /* 0x0000000fff0f723e */ /* 0x000fe400048070ff */
[----:B------:R-:W-:-:S03]  /*6f020*/  @P4 LOP3.LUT R14, R14, 0x80, RZ, 0xfc, !PT ;  /* 0x000000800e0e4812 */ /* 0x000fc600078efcff */
[----:B------:R1:W-:Y:S01]  /*6f030*/  @!P0 STG.E.U8 desc[UR30][R170.64+0x71], R15 ;  /* 0x0000710faa008986 */ /* 0x0003e2000c10111e */
[----:B------:R-:W-:Y:S02]  /*6f040*/  LOP3.LUT R14, R14, 0xffffffbf, RZ, 0xc0, !PT ;  /* 0xffffffbf0e0e7812 */ /* 0x000fe400078ec0ff */
[----:B0-----:R-:W-:Y:S02]  /*6f050*/  @!P1 IADD3 R16, P3, R154, R16, RZ ;  /* 0x000000109a109210 */ /* 0x001fe40007f7e0ff */
[----:B------:R-:W-:Y:S02]  /*6f060*/  @P5 LOP3.LUT R14, R14, 0x40, RZ, 0xfc, !PT ;  /* 0x000000400e0e5812 */ /* 0x000fe400078efcff */
[----:B------:R-:W-:Y:S01]  /*6f070*/  ISETP.LT.OR P5, PT, R28, 0x72, !P2 ;  /* 0x000000721c00780c */ /* 0x000fe200057a1670 */
[----:B-1----:R-:W-:-:S05]  /*6f080*/  IMAD.U32 R15, RZ, RZ, UR11 ;  /* 0x0000000bff0f7e24 */ /* 0x002fca000f8e00ff */
[----:B------:R-:W-:Y:S01]  /*6f090*/  @!P6 IADD3 R154, P0, P4, R15, UR9, R24 ;  /* 0x000000090f9aec10 */ /* 0x000fe2000fc1e018 */
[----:B------:R-:W-:Y:S02]  /*6f0a0*/  @!P1 IMAD.X R17, R161, 0x1, R17, P3 ;  /* 0x00000001a1119824 */ /* 0x000fe400018e0611 */
[----:B------:R-:W-:Y:S02]  /*6f0b0*/  IMAD.U32 R170, RZ, RZ, UR10 ;  /* 0x0000000affaa7e24 */ /* 0x000fe4000f8e00ff */
[----:B------:R-:W-:Y:S02]  /*6f0c0*/  IMAD.U32 R161, RZ, RZ, UR11 ;  /* 0x0000000bffa17e24 */ /* 0x000fe4000f8e00ff */
[----:B------:R-:W-:Y:S01]  /*6f0d0*/  IMAD.U32 R171, RZ, RZ, UR10 ;  /* 0x0000000affab7e24 */ /* 0x000fe2000f8e00ff */
[----:B------:R-:W-:Y:S01]  /*6f0e0*/  @!P6 IADD3.X R170, R170, UR8, R29, P0, P4 ;  /* 0x00000008aaaaec10 */ /* 0x000fe200087e841d */
[----:B--2---:R-:W-:Y:S02]  /*6f0f0*/  FMUL R15, R190, UR27 ;  /* 0x0000001bbe0f7c20 */ /* 0x004fe40008400000 */
[----:B------:R-:W2:Y:S03]  /*6f100*/  LDL.LU R190, [R1+0xaf4] ;  /* 0x000af40001be7983 */ /* 0x000ea60000300800 */
[----:B------:R-:W-:-:S05]  /*6f110*/  F2FP.SATFINITE.E4M3.F32.PACK_AB_MERGE_C R15, RZ, R15, RZ ;  /* 0x0000000fff0f723e */ /* 0x000fca00048070ff */
[----:B------:R0:W-:Y:S01]  /*6f120*/  @!P1 STG.E.U8 desc[UR30][R16.64+0x70], R15 ;  /* 0x0000700f10009986 */ /* 0x0001e2000c10111e */
[----:B------:R-:W-:Y:S01]  /*6f130*/  ISETP.LT.OR P1, PT, R28, 0xa9, !P2 ;  /* 0x000000a91c00780c */ /* 0x000fe20005721670 */
[----:B0-----:R-:W0:-:S12]  /*6f140*/  @!P5 LDC.64 R16, c[0x0][0x5c0] ;  /* 0x00017000ff10db82 */ /* 0x001e180000000a00 */
[----:B------:R-:W-:Y:S01]  /*6f150*/  @!P1 IADD3 R161, P3, P4, R161, UR9, R24 ;  /* 0x00000009a1a19c10 */ /* 0x000fe2000fc7e018 */
[----:B----4-:R-:W-:-:S03]  /*6f160*/  FMUL R15, R192, UR27 ;  /* 0x0000001bc00f7c20 */ /* 0x010fc60008400000 */
[----:B------:R-:W-:Y:S02]  /*6f170*/  @!P1 IADD3.X R171, R171, UR8, R29, P3, P4 ;  /* 0x00000008abab9c10 */ /* 0x000fe40009fe841d */
[----:B------:R-:W-:Y:S02]  /*6f180*/  F2FP.SATFINITE.E4M3.F32.PACK_AB_MERGE_C R15, RZ, R15, RZ ;  /* 0x0000000fff0f723e */ /* 0x000fe400048070ff */
[----:B0-----:R-:W-:-:S05]  /*6f190*/  @!P5 IADD3 R16, P3, R137, R16, RZ ;  /* 0x000000108910d210 */ /* 0x001fca0007f7e0ff */
[----:B------:R-:W-:-:S05]  /*6f1a0*/  @!P5 IMAD.X R17, R155, 0x1, R17, P3 ;  /* 0x000000019b11d824 */ /* 0x000fca00018e0611 */
[----:B------:R3:W-:Y:S02]  /*6f1b0*/  @!P5 STG.E.U8 desc[UR30][R16.64+0x71], R15 ;  /* 0x0000710f1000d986 */ /* 0x0007e4000c10111e */
[----:B---3--:R-:W-:Y:S02]  /*6f1c0*/  FMUL R15, R191, UR27 ;  /* 0x0000001bbf0f7c20 */ /* 0x008fe40008400000 */
[----:B------:R-:W3:Y:S01]  /*6f1d0*/  LDL.LU R191, [R1+0xaf8] ;  /* 0x000af80001bf7983 */ /* 0x000ee20000300800 */
[----:B------:R-:W-:Y:S02]  /*6f1e0*/  LOP3.LUT R14, R14, 0xffffffdf, RZ, 0xc0, !PT ;  /* 0xffffffdf0e0e7812 */ /* 0x000fe400078ec0ff */
[----:B------:R-:W-:Y:S01]  /*6f1f0*/  ISETP.LT.OR P3, PT, R28, 0xaa, !P2 ;  /* 0x000000aa1c00780c */ /* 0x000fe20005761670 */
[----:B------:R-:W-:Y:S01]  /*6f200*/  IMAD.U32 R137, RZ, RZ, UR11 ;  /* 0x0000000bff897e24 */ /* 0x000fe2000f8e00ff */
[----:B------:R-:W-:Y:S01]  /*6f210*/  @P6 LOP3.LUT R14, R14, 0x20, RZ, 0xfc, !PT ;  /* 0x000000200e0e6812 */ /* 0x000fe200078efcff */
[----:B------:R-:W-:Y:S01]  /*6f220*/  IMAD.U32 R155, RZ, RZ, UR10 ;  /* 0x0000000aff9b7e24 */ /* 0x000fe2000f8e00ff */
[----:B------:R-:W-:Y:S01]  /*6f230*/  LOP3.LUT P0, RZ, R0, 0x20000, RZ, 0xc0, !PT ;  /* 0x0002000000ff7812 */ /* 0x000fe2000780c0ff */
[----:B------:R-:W-:Y:S01]  /*6f240*/  IMAD.U32 R182, RZ, RZ, UR11 ;  /* 0x0000000bffb67e24 */ /* 0x000fe2000f8e00ff */
[----:B------:R-:W-:Y:S01]  /*6f250*/  LOP3.LUT R14, R14, 0xffffffef, RZ, 0xc0, !PT ;  /* 0xffffffef0e0e7812 */ /* 0x000fe200078ec0ff */
[----:B------:R-:W-:Y:S01]  /*6f260*/  IMAD.U32 R183, RZ, RZ, UR10 ;  /* 0x0000000affb77e24 */ /* 0x000fe2000f8e00ff */
[----:B------:R-:W-:Y:S01]  /*6f270*/  F2FP.SATFINITE.E4M3.F32.PACK_AB_MERGE_C R15, RZ, R15, RZ ;  /* 0x0000000fff0f723e */ /* 0x000fe200048070ff */
[----:B------:R-:W-:Y:S01]  /*6f280*/  IMAD.U32 R184, RZ, RZ, UR11 ;  /* 0x0000000bffb87e24 */ /* 0x000fe2000f8e00ff */
[----:B------:R-:W-:Y:S01]  /*6f290*/  @P1 LOP3.LUT R14, R14, 0x10, RZ, 0xfc, !PT ;  /* 0x000000100e0e1812 */ /* 0x000fe200078efcff */
[----:B------:R-:W4:Y:S02]  /*6f2a0*/  LDL.LU R192, [R1+0xafc] ;  /* 0x000afc0001c07983 */ /* 0x000f240000300800 */
[----:B------:R-:W-:-:S04]  /*6f2b0*/  @!P3 IADD3 R137, P1, P6, R137, UR9, R24 ;  /* 0x000000098989bc10 */ /* 0x000fc8000fe3e018 */
[----:B------:R-:W-:Y:S02]  /*6f2c0*/  @!P3 IADD3.X R155, R155, UR8, R29, P1, P6 ;  /* 0x000000089b9bbc10 */ /* 0x000fe40008fec41d */
[----:B------:R-:W-:Y:S02]  /*6f2d0*/  ISETP.LT.OR P6, PT, R28, 0xb1, !P2 ;  /* 0x000000b11c00780c */ /* 0x000fe400057c1670 */
[----:B------:R-:W-:Y:S01]  /*6f2e0*/  LOP3.LUT R0, R0, 0xefffffff, RZ, 0xc0, !PT ;  /* 0xefffffff00007812 */ /* 0x000fe200078ec0ff */
[----:B------:R0:W-:Y:S01]  /*6f2f0*/  @!P0 STG.E.U8 desc[UR30][R166.64+0x78], R15 ;  /* 0x0000780fa6008986 */ /* 0x0001e2000c10111e */
[----:B------:R-:W-:Y:S02]  /*6f300*/  LOP3.LUT P4, RZ, R4, 0x800, RZ, 0xc0, !PT ;  /* 0x0000080004ff7812 */ /* 0x000fe4000788c0ff */
[----:B------:R-:W-:Y:S02]  /*6f310*/  @P3 LOP3.LUT R0, R0, 0x10000000, RZ, 0xfc, !PT ;  /* 0x1000000000003812 */ /* 0x000fe400078efcff */
[----:B------:R-:W-:-:S02]  /*6f320*/  LOP3.LUT P3, RZ, R14, 0x1000, RZ, 0xc0, !PT ;  /* 0x000010000eff7812 */ /* 0x000fc4000786c0ff */
[----:B------:R-:W-:Y:S02]  /*6f330*/  LOP3.LUT R4, R4, 0xffffff7f, RZ, 0xc0, !PT ;  /* 0xffffff7f04047812 */ /* 0x000fe400078ec0ff */
[----:B------:R-:W-:Y:S02]  /*6f340*/  ISETP.LT.OR P0, PT, R28, 0xb2, !P2 ;  /* 0x000000b21c00780c */ /* 0x000fe40005701670 */
[----:B------:R-:W-:Y:S02]  /*6f350*/  @!P6 IADD3 R182, P1, P5, R182, UR9, R24 ;  /* 0x00000009b6b6ec10 */ /* 0x000fe4000fd3e018 */
[----:B------:R-:W-:Y:S02]  /*6f360*/  @P6 LOP3.LUT R4, R4, 0x80, RZ, 0xfc, !PT ;  /* 0x0000008004046812 */ /* 0x000fe400078efcff */
[----:B------:R-:W-:Y:S02]  /*6f370*/  @!P6 IADD3.X R183, R183, UR8, R29, P1, P5 ;  /* 0x00000008b7b7ec10 */ /* 0x000fe40008fea41d */
[----:B------:R-:W-:Y:S01]  /*6f380*/  ISETP.LT.OR P6, PT, R28, 0xb9, !P2 ;  /* 0x000000b91c00780c */ /* 0x000fe200057c1670 */
[----:B0-----:R-:W-:Y:S01]  /*6f390*/  IMAD.U32 R166, RZ, RZ, UR11 ;  /* 0x0000000bffa67e24 */ /* 0x001fe2000f8e00ff */
[----:B------:R-:W0:Y:S01]  /*6f3a0*/  @!P3 LDC.64 R16, c[0x0][0x5c0] ;  /* 0x00017000ff10bb82 */ /* 0x000e220000000a00 */
[----:B------:R-:W-:Y:S01]  /*6f3b0*/  IMAD.U32 R167, RZ, RZ, UR10 ;  /* 0x0000000affa77e24 */ /* 0x000fe2000f8e00ff */
[----:B------:R-:W-:-:S02]  /*6f3c0*/  LOP3.LUT R14, R14, 0xfffffffb, RZ, 0xc0, !PT ;  /* 0xfffffffb0e0e7812 */ /* 0x000fc400078ec0ff */
[--C-:B------:R-:W-:Y:S01]  /*6f3d0*/  @!P0 IADD3 R166, P1, P5, R166, UR9, R24.reuse ;  /* 0x00000009a6a68c10 */ /* 0x100fe2000fd3e018 */
[----:B------:R-:W-:Y:S01]  /*6f3e0*/  IMAD.U32 R185, RZ, RZ, UR10 ;  /* 0x0000000affb97e24 */ /* 0x000fe2000f8e00ff */
[----:B------:R-:W-:Y:S02]  /*6f3f0*/  @P0 LOP3.LUT R14, R14, 0x4, RZ, 0xfc, !PT ;  /* 0x000000040e0e0812 */ /* 0x000fe400078efcff */
[----:B------:R-:W-:Y:S02]  /*6f400*/  @!P0 IADD3.X R167, R167, UR8, R29, P1, P5 ;  /* 0x00000008a7a78c10 */ /* 0x000fe40008fea41d */
[----:B------:R-:W-:Y:S02]  /*6f410*/  LOP3.LUT R4, R4, 0xfffbffff, RZ, 0xc0, !PT ;  /* 0xfffbffff04047812 */ /* 0x000fe400078ec0ff */
[----:B------:R-:W-:Y:S02]  /*6f420*/  @!P6 IADD3 R184, P0, P5, R184, UR9, R24 ;  /* 0x00000009b8b8ec10 */ /* 0x000fe4000fd1e018 */
[----:B------:R-:W-:-:S02]  /*6f430*/  @P6 LOP3.LUT R4, R4, 0x40000, RZ, 0xfc, !PT ;  /* 0x0004000004046812 */ /* 0x000fc400078efcff */
[----:B------:R-:W-:Y:S02]  /*6f440*/  @!P6 IADD3.X R185, R185, UR8, R29, P0, P5 ;  /* 0x00000008b9b9ec10 */ /* 0x000fe400087ea41d */
[----:B------:R-:W-:Y:S02]  /*6f450*/  ISETP.LT.OR P6, PT, R28, 0xba, !P2 ;  /* 0x000000ba1c00780c */ /* 0x000fe400057c1670 */
[----:B0-----:R-:W-:Y:S01]  /*6f460*/  @!P3 IADD3 R16, P0, R139, R16, RZ ;  /* 0x000000108b10b210 */ /* 0x001fe20007f1e0ff */
[----:B--2---:R-:W-:Y:S02]  /*6f470*/  FMUL R15, R190, UR27 ;  /* 0x0000001bbe0f7c20 */ /* 0x004fe40008400000 */
[----:B------:R-:W2:Y:S03]  /*6f480*/  LDL.LU R190, [R1+0xb00] ;  /* 0x000b000001be7983 */ /* 0x000ea60000300800 */
[----:B------:R-:W-:-:S05]  /*6f490*/  F2FP.SATFINITE.E4M3.F32.PACK_AB_MERGE_C R15, RZ, R15, RZ ;  /* 0x0000000fff0f723e */ /* 0x000fca00048070ff */
[----:B------:R0:W-:Y:S02]  /*6f4a0*/  @!P4 STG.E.U8 desc[UR30][R158.64+0x79], R15 ;  /* 0x0000790f9e00c986 */ /* 0x0001e4000c10111e */
[----:B0-----:R-:W-:-:S05]  /*6f4b0*/  IMAD.U32 R15, RZ, RZ, UR11 ;  /* 0x0000000bff0f7e24 */ /* 0x001fca000f8e00ff */
[----:B------:R-:W-:Y:S01]  /*6f4c0*/  @!P6 IADD3 R139, P4, P5, R15, UR9, R24 ;  /* 0x000000090f8bec10 */ /* 0x000fe2000fd9e018 */
[----:B---3--:R-:W-:Y:S02]  /*6f4d0*/  FMUL R15, R191, UR27 ;  /* 0x0000001bbf0f7c20 */ /* 0x008fe40008400000 */
[----:B------:R-:W3:Y:S01]  /*6f4e0*/  LDL.LU R191, [R1+0xb04] ;  /* 0x000b040001bf7983 */ /* 0x000ee20000300800 */
[----:B------:R-:W-:Y:S01]  /*6f4f0*/  LOP3.LUT P1, RZ, R0, 0x80, RZ, 0xc0, !PT ;  /* 0x0000008000ff7812 */ /* 0x000fe2000782c0ff */
[----:B------:R-:W-:Y:S01]  /*6f500*/  @!P3 IMAD.X R17, R160, 0x1, R17, P0 ;  /* 0x00000001a011b824 */ /* 0x000fe200000e0611 */
[----:B------:R-:W-:Y:S01]  /*6f510*/  F2FP.SATFINITE.E4M3.F32.PACK_AB_MERGE_C R15, RZ, R15, RZ ;  /* 0x0000000fff0f723e */ /* 0x000fe200048070ff */
[----:B------:R-:W-:Y:S01]  /*6f520*/  IMAD.U32 R159, RZ, RZ, UR10 ;  /* 0x0000000aff9f7e24 */ /* 0x000fe2000f8e00ff */
[----:B------:R-:W-:Y:S01]  /*6f530*/  LOP3.LUT R4, R4, 0xfffdffff, RZ, 0xc0, !PT ;  /* 0xfffdffff04047812 */ /* 0x000fe200078ec0ff */
[----:B------:R-:W3:Y:S04]  /*6f540*/  LDL.LU R193, [R1+0xb08] ;  /* 0x000b080001c17983 */ /* 0x000ee80000300800 */
[----:B------:R0:W-:Y:S01]  /*6f550*/  @!P3 STG.E.U8 desc[UR30][R16.64+0x78], R15 ;  /* 0x0000780f1000b986 */ /* 0x0001e2000c10111e */
[----:B------:R-:W-:-:S02]  /*6f560*/  ISETP.GE.AND P3, PT, R11, 0x109, PT ;  /* 0x000001090b00780c */ /* 0x000fc40003f66270 */
[----:B------:R-:W-:Y:S02]  /*6f570*/  @P6 LOP3.LUT R4, R4, 0x20000, RZ, 0xfc, !PT ;  /* 0x0002000004046812 */ /* 0x000fe400078efcff */
[----:B------:R-:W-:Y:S02]  /*6f580*/  @!P6 IADD3.X R159, R159, UR8, R29, P4, P5 ;  /* 0x000000089f9fec10 */ /* 0x000fe4000a7ea41d */
[----:B------:R-:W-:Y:S01]  /*6f590*/  LOP3.LUT P6, RZ, R0, 0x40000, RZ, 0xc0, !PT ;  /* 0x0004000000ff7812 */ /* 0x000fe200078cc0ff */
[----:B0-----:R-:W0:Y:S01]  /*6f5a0*/  @!P1 LDC.64 R16, c[0x0][0x5c0] ;  /* 0x00017000ff109b82 */ /* 0x001e220000000a00 */
[----:B------:R-:W-:Y:S01]  /*6f5b0*/  ISETP.LT.OR P4, PT, R28, 0x1, !P3 ;  /* 0x000000011c00780c */ /* 0x000fe20005f81670 */
[----:B------:R-:W-:Y:S01]  /*6f5c0*/  IMAD.U32 R158, RZ, RZ, UR11 ;  /* 0x0000000bff9e7e24 */ /* 0x000fe2000f8e00ff */
[----:B------:R-:W-:Y:S02]  /*6f5d0*/  LOP3.LUT R14, R14, 0xfffff7ff, RZ, 0xc0, !PT ;  /* 0xfffff7ff0e0e7812 */ /* 0x000fe400078ec0ff */
[----:B------:R-:W-:Y:S01]  /*6f5e0*/  LOP3.LUT R2, R2, 0xfeffffff, RZ, 0xc0, !PT ;  /* 0xfeffffff02027812 */ /* 0x000fe200078ec0ff */
[----:B------:R-:W-:-:S06]  /*6f5f0*/  IMAD.U32 R160, RZ, RZ, UR10 ;  /* 0x0000000affa07e24 */ /* 0x000fcc000f8e00ff */
[----:B------:R-:W-:Y:S02]  /*6f600*/  @P6 LOP3.LUT R14, R14, 0x800, RZ, 0xfc, !PT ;  /* 0x000008000e0e6812 */ /* 0x000fe400078efcff */
[----:B------:R-:W-:Y:S02]  /*6f610*/  @P2 LOP3.LUT R2, R2, 0x1000000, RZ, 0xfc, !PT ;  /* 0x0100000002022812 */ /* 0x000fe400078efcff */
[----:B------:R-:W-:Y:S02]  /*6f620*/  ISETP.LT.OR P6, PT, R28, 0x2, !P3 ;  /* 0x000000021c00780c */ /* 0x000fe40005fc1670 */
[----:B------:R-:W-:-:S04]  /*6f630*/  @!P4 IADD3 R158, P0, P2, R158, UR13, R24 ;  /* 0x0000000d9e9ecc10 */ /* 0x000fc8000fa1e018 */
[----:B------:R-:W-:Y:S01]  /*6f640*/  @!P4 IADD3.X R160, R160, UR12, R29, P0, P2 ;  /* 0x0000000ca0a0cc10 */ /* 0x000fe200087e441d */
[----:B----4-:R-:W-:Y:S01]  /*6f650*/  FMUL R15, R192, UR27 ;  /* 0x0000001bc00f7c20 */ /* 0x010fe20008400000 */
[----:B0-----:R-:W-:Y:S01]  /*6f660*/  @!P1 IADD3 R16, P0, R136, R16, RZ ;  /* 0x0000001088109210 */ /* 0x001fe20007f1e0ff */
[----:B------:R-:W-:-:S04]  /*6f670*/  IMAD.U32 R136, RZ, RZ, UR11 ;  /* 0x0000000bff887e24 */ /* 0x000fc8000f8e00ff */
[----:B------:R-:W-:Y:S01]  /*6f680*/  @!P1 IMAD.X R17, R138, 0x1, R17, P0 ;  /* 0x000000018a119824 */ /* 0x000fe200000e0611 */
[----:B------:R-:W-:Y:S01]  /*6f690*/  @!P6 IADD3 R136, P0, P2, R136, UR13, R24 ;  /* 0x0000000d8888ec10 */ /* 0x000fe2000fa1e018 */
[----:B------:R-:W-:Y:S01]  /*6f6a0*/  IMAD.U32 R138, RZ, RZ, UR10 ;  /* 0x0000000aff8a7e24 */ /* 0x000fe2000f8e00ff */
[----:B------:R-:W-:-:S04]  /*6f6b0*/  F2FP.SATFINITE.E4M3.F32.PACK_AB_MERGE_C R15, RZ, R15, RZ ;  /* 0x0000000fff0f723e */ /* 0x000fc800048070ff */
[----:B------:R-:W-:Y:S02]  /*6f6c0*/  @!P6 IADD3.X R138, R138, UR12, R29, P0, P2 ;  /* 0x0000000c8a8aec10 */ /* 0x000fe400087e441d */
[----:B------:R-:W-:Y:S01]  /*6f6d0*/  LOP3.LUT P6, RZ, R14, 0x800, RZ, 0xc0, !PT ;  /* 0x000008000eff7812 */ /* 0x000fe200078cc0ff */
[----:B------:R2:W-:Y:S02]  /*6f6e0*/  @!P1 STG.E.U8 desc[UR30][R16.64+0x79], R15 ;  /* 0x0000790f10009986 */ /* 0x0005e4000c10111e */
[----:B--2---:R-:W-:-:S05]  /*6f6f0*/  FMUL R15, R190, UR27 ;  /* 0x0000001bbe0f7c20 */ /* 0x004fca0008400000 */
[----:B------:R-:W-:-:S05]  /*6f700*/  F2FP.SATFINITE.E4M3.F32.PACK_AB_MERGE_C R15, RZ, R15, RZ ;  /* 0x0000000fff0f723e */ /* 0x000fca00048070ff */
[----:B------:R3:W-:Y:S02]  /*6f710*/  @!P6 STG.E.U8 desc[UR30][R162.64+0x80], R15 ;  /* 0x0000800fa200e986 */ /* 0x0007e4000c10111e */
[----:B---3--:R-:W-:Y:S02]  /*6f720*/  FMUL R15, R191, UR27 ;  /* 0x0000001bbf0f7c20 */ /* 0x008fe40008400000 */
[----:B------:R-:W2:Y:S04]  /*6f730*/  LDL.LU R191, [R1+0xb0c] ;  /* 0x000b0c0001bf7983 */ /* 0x000ea80000300800 */
[----:B------:R-:W3:Y:S04]  /*6f740*/  LDL.LU R192, [R1+0xb10] ;  /* 0x000b100001c07983 */ /* 0x000ee80000300800 */
[----:B------:R-:W4:Y:S01]  /*6f750*/  LDL.LU R194, [R1+0xb14] ;  /* 0x000b140001c27983 */ /* 0x000f220000300800 */
[----:B------:R-:W-:-:S02]  /*6f760*/  ISETP.LT.OR P2, PT, R28, 0x9, !P3 ;  /* 0x000000091c00780c */ /* 0x000fc40005f41670 */
[----:B------:R-:W-:Y:S01]  /*6f770*/  ISETP.LT.OR P6, PT, R28, 0xa, !P3 ;  /* 0x0000000a1c00780c */ /* 0x000fe20005fc1670 */
[----:B------:R-:W-:Y:S01]  /*6f780*/  IMAD.U32 R186, RZ, RZ, UR11 ;  /* 0x0000000bffba7e24 */ /* 0x000fe2000f8e00ff */
[----:B------:R-:W-:Y:S01]  /*6f790*/  LOP3.LUT P4, RZ, R0, 0x40, RZ, 0xc0, !PT ;  /* 0x0000004000ff7812 */ /* 0x000fe2000788c0ff */
[----:B------:R-:W-:Y:S02]  /*6f7a0*/  IMAD.U32 R187, RZ, RZ, UR10 ;  /* 0x0000000affbb7e24 */ /* 0x000fe4000f8e00ff */
[----:B------:R-:W-:Y:S02]  /*6f7b0*/  IMAD.U32 R162, RZ, RZ, UR11 ;  /* 0x0000000bffa27e24 */ /* 0x000fe4000f8e00ff */
[----:B------:R-:W-:Y:S01]  /*6f7c0*/  IMAD.U32 R163, RZ, RZ, UR10 ;  /* 0x0000000affa37e24 */ /* 0x000fe2000f8e00ff */
[----:B------:R-:W-:Y:S01]  /*6f7d0*/  LOP3.LUT P5, RZ, R4, 0x80000, RZ, 0xc0, !PT ;  /* 0x0008000004ff7812 */ /* 0x000fe200078ac0ff */
[----:B------:R-:W-:Y:S02]  /*6f7e0*/  IMAD.U32 R188, RZ, RZ, UR11 ;  /* 0x0000000bffbc7e24 */ /* 0x000fe4000f8e00ff */
[----:B------:R-:W-:Y:S01]  /*6f7f0*/  IMAD.U32 R190, RZ, RZ, UR10 ;  /* 0x0000000affbe7e24 */ /* 0x000fe2000f8e00ff */
[--C-:B------:R-:W-:Y:S01]  /*6f800*/  @!P2 IADD3 R186, P0, P1, R186, UR13, R24.reuse ;  /* 0x0000000dbabaac10 */ /* 0x100fe2000f91e018 */
[----:B------:R-:W-:Y:S01]  /*6f810*/  IMAD.U32 R189, RZ, RZ, UR10 ;  /* 0x0000000affbd7e24 */ /* 0x000fe2000f8e00ff */
[----:B------:R-:W-:Y:S01]  /*6f820*/  F2FP.SATFINITE.E4M3.F32.PACK_AB_MERGE_C R15, RZ, R15, RZ ;  /* 0x0000000fff0f723e */ /* 0x000fe200048070ff */
[----:B------:R-:W0:Y:S01]  /*6f830*/  @!P4 LDC.64 R16, c[0x0][0x5c0] ;  /* 0x00017000ff10cb82 */ /* 0x000e220000000a00 */
[----:B------:R-:W-:Y:S01]  /*6f840*/  @!P2 IADD3.X R187, R187, UR12, R29, P0, P1 ;  /* 0x0000000cbbbbac10 */ /* 0x000fe200087e241d */
[----:B------:R-:W4:Y:S01]  /*6f850*/  LDL.LU R195, [R1+0xb18] ;  /* 0x000b180001c37983 */ /* 0x000f220000300800 */
[----:B------:R-:W-:-:S04]  /*6f860*/  @!P6 IADD3 R162, P0, P2, R162, UR13, R24 ;  /* 0x0000000da2a2ec10 */ /* 0x000fc8000fa1e018 */
[----:B------:R-:W-:Y:S02]  /*6f870*/  @!P6 IADD3.X R163, R163, UR12, R29, P0, P2 ;  /* 0x0000000ca3a3ec10 */ /* 0x000fe400087e441d */
[----:B------:R-:W-:Y:S01]  /*6f880*/  ISETP.LT.OR P6, PT, R28, 0x11, !P3 ;  /* 0x000000111c00780c */ /* 0x000fe20005fc1670 */
[----:B------:R1:W-:Y:S01]  /*6f890*/  @!P5 STG.E.U8 desc[UR30][R156.64+0x81], R15 ;  /* 0x0000810f9c00d986 */ /* 0x0003e2000c10111e */
[----:B------:R-:W-:-:S11]  /*6f8a0*/  LOP3.LUT P1, RZ, R0, 0x20, RZ, 0xc0, !PT ;  /* 0x0000002000ff7812 */ /* 0x000fd6000782c0ff */
[----:B------:R-:W-:-:S04]  /*6f8b0*/  @!P6 IADD3 R188, P0, P2, R188, UR13, R24 ;  /* 0x0000000dbcbcec10 */ /* 0x000fc8000fa1e018 */
[----:B------:R-:W-:Y:S02]  /*6f8c0*/  @!P6 IADD3.X R190, R190, UR12, R29, P0, P2 ;  /* 0x0000000cbebeec10 */ /* 0x000fe400087e441d */
[----:B------:R-:W-:Y:S01]  /*6f8d0*/  LOP3.LUT P6, RZ, R3, 0x800, RZ, 0xc0, !PT ;  /* 0x0000080003ff7812 */ /* 0x000fe200078cc0ff */
[----:B-1----:R-:W-:Y:S01]  /*6f8e0*/  FMUL R15, R193, UR27 ;  /* 0x0000001bc10f7c20 */ /* 0x002fe20008400000 */
[----:B0-----:R-:W-:Y:S02]  /*6f8f0*/  @!P4 IADD3 R16, P0, R164, R16, RZ ;  /* 0x00000010a410c210 */ /* 0x001fe40007f1e0ff */
[----:B------:R-:W-:Y:S02]  /*6f900*/  LOP3.LUT R14, R14, 0xfffffbff, RZ, 0xc0, !PT ;  /* 0xfffffbff0e0e7812 */ /* 0x000fe400078ec0ff */
[----:B------:R-:W-:Y:S01]  /*6f910*/  F2FP.SATFINITE.E4M3.F32.PACK_AB_MERGE_C R15, RZ, R15, RZ ;  /* 0x0000000fff0f723e */ /* 0x000fe200048070ff */
[----:B------:R-:W-:-:S05]  /*6f920*/  @!P4 IMAD.X R17, R168, 0x1, R17, P0 ;  /* 0x00000001a811c824 */ /* 0x000fca00000e0611 */
[----:B------:R0:W-:Y:S01]  /*6f930*/  @!P4 STG.E.U8 desc[UR30][R16.64+0x80], R15 ;  /* 0x0000800f1000c986 */ /* 0x0001e2000c10111e */
[----:B------:R-:W-:Y:S02]  /*6f940*/  @P6 LOP3.LUT R14, R14, 0x400, RZ, 0xfc, !PT ;  /* 0x000004000e0e6812 */ /* 0x000fe400078efcff */
[C---:B------:R-:W-:Y:S01]  /*6f950*/  ISETP.LT.OR P6, PT, R28.reuse, 0x12, !P3 ;  /* 0x000000121c00780c */ /* 0x040fe20005fc1670 */
[----:B------:R-:W-:Y:S01]  /*6f960*/  IMAD.U32 R156, RZ, RZ, UR11 ;  /* 0x0000000bff9c7e24 */ /* 0x000fe2000f8e00ff */
[----:B------:R-:W-:Y:S01]  /*6f970*/  ISETP.LT.OR P4, PT, R28, 0x19, !P3 ;  /* 0x000000191c00780c */ /* 0x000fe20005f81670 */
[----:B0-----:R-:W0:Y:S01]  /*6f980*/  @!P1 LDC.64 R16, c[0x0][0x5c0] ;  /* 0x00017000ff109b82 */ /* 0x001e220000000a00 */
[----:B------:R-:W-:-:S09]  /*6f990*/  IMAD.U32 R157, RZ, RZ, UR11 ;  /* 0x0000000bff9d7e24 */ /* 0x000fd2000f8e00ff */
[----:B------:R-:W-:Y:S01]  /*6f9a0*/  @!P6 IADD3 R156, P2, P5, R156, UR13, R24 ;  /* 0x0000000d9c9cec10 */ /* 0x000fe2000fd5e018 */
[----:B------:R-:W-:-:S03]  /*6f9b0*/  IMAD.U32 R168, RZ, RZ, UR10 ;  /* 0x0000000affa87e24 */ /* 0x000fc6000f8e00ff */
[----:B------:R-:W-:Y:S02]  /*6f9c0*/  @!P6 IADD3.X R189, R189, UR12, R29, P2, P5 ;  /* 0x0000000cbdbdec10 */ /* 0x000fe400097ea41d */
[----:B------:R-:W-:Y:S02]  /*6f9d0*/  ISETP.LT.OR P6, PT, R28, 0x1a, !P3 ;  /* 0x0000001a1c00780c */ /* 0x000fe40005fc1670 */
[----:B------:R-:W-:Y:S01]  /*6f9e0*/  @!P4 IADD3 R157, P0, P2, R157, UR13, R24 ;  /* 0x0000000d9d9dcc10 */ /* 0x000fe2000fa1e018 */
[----:B------:R-:W-:-:S03]  /*6f9f0*/  IMAD.U32 R164, RZ, RZ, UR11 ;  /* 0x0000000bffa47e24 */ /* 0x000fc6000f8e00ff */
[----:B------:R-:W-:Y:S02]  /*6fa00*/  @!P4 IADD3.X R168, R168, UR12, R29, P0, P2 ;  /* 0x0000000ca8a8cc10 */ /* 0x000fe400087e441d */
[----:B0-----:R-:W-:Y:S01]  /*6fa10*/  @!P1 IADD3 R16, P0, R165, R16, RZ ;  /* 0x00000010a5109210 */ /* 0x001fe20007f1e0ff */
[----:B------:R-:W-:-:S04]  /*6fa20*/  IMAD.U32 R165, RZ, RZ, UR10 ;  /* 0x0000000affa57e24 */ /* 0x000fc8000f8e00ff */
[----:B------:R-:W-:Y:S01]  /*6fa30*/  @!P1 IMAD.X R17, R169, 0x1, R17, P0 ;  /* 0x00000001a9119824 */ /* 0x000fe200000e0611 */
[----:B------:R-:W-:-:S04]  /*6fa40*/  @!P6 IADD3 R164, P0, P2, R164, UR13, R24 ;  /* 0x0000000da4a4ec10 */ /* 0x000fc8000fa1e018 */
[----:B------:R-:W-:Y:S02]  /*6fa50*/  @!P6 IADD3.X R165, R165, UR12, R29, P0, P2 ;  /* 0x0000000ca5a5ec10 */ /* 0x000fe400087e441d */
[----:B------:R-:W-:Y:S01]  /*6fa60*/  LOP3.LUT P6, RZ, R14, 0x400, RZ, 0xc0, !PT ;  /* 0x000004000eff7812 */ /* 0x000fe200078cc0ff */
[----:B--2---:R-:W-:-:S05]  /*6fa70*/  FMUL R15, R191, UR27 ;  /* 0x0000001bbf0f7c20 */ /* 0x004fca0008400000 */
[----:B------:R-:W-:-:S05]  /*6fa80*/  F2FP.SATFINITE.E4M3.F32.PACK_AB_MERGE_C R15, RZ, R15, RZ ;  /* 0x0000000fff0f723e */ /* 0x000fca00048070ff */
[----:B------:R3:W-:Y:S02]  /*6fa90*/  @!P1 STG.E.U8 desc[UR30][R16.64+0x81], R15 ;  /* 0x0000810f10009986 */ /* 0x0007e4000c10111e */
[----:B---3--:R-:W-:-:S05]  /*6faa0*/  FMUL R15, R192, UR27 ;  /* 0x0000001bc00f7c20 */ /* 0x008fca0008400000 */
[----:B------:R-:W-:-:S05]  /*6fab0*/  F2FP.SATFINITE.E4M3.F32.PACK_AB_MERGE_C R15, RZ, R15, RZ ;  /* 0x0000000fff0f723e */ /* 0x000fca00048070ff */
[----:B------:R4:W-:Y:S02]  /*6fac0*/  @!P6 STG.E.U8 desc[UR30][R152.64+0x88], R15 ;  /* 0x0000880f9800e986 */ /* 0x0009e4000c10111e */
[----:B----4-:R-:W-:Y:S02]  /*6fad0*/  FMUL R15, R194, UR27 ;  /* 0x0000001bc20f7c20 */ /* 0x010fe40008400000 */
        /* <DEDUP_REMOVED lines=13> */
[----:B------:R-:W-:Y:S01]  /*6fbb0*/  @!P2 IADD3 R169, P0, P1, R169, UR13, R24 ;  /* 0x0000000da9a9ac10 */ /* 0x000fe2000f91e018 */
[----:B------:R-:W4:Y:S02]  /*6fbc0*/  LDL.LU R199, [R1+0xb28] ;  /* 0x000b280001c77983 */ /* 0x000f240000300800 */
[----:B------:R-:W0:Y:S01]  /*6fbd0*/  @!P4 LDC.64 R16, c[0x0][0x5c0] ;  /* 0x00017000ff10cb82 */ /* 0x000e220000000a00 */
[----:B------:R-:W-:-:S02]  /*6fbe0*/  @!P2 IADD3.X R191, R191, UR12, R29, P0, P1 ;  /* 0x0000000cbfbfac10 */ /* 0x000fc400087e241d */
[----:B------:R-:W-:-:S04]  /*6fbf0*/  @!P6 IADD3 R152, P0, P2, R152, UR13, R24 ;  /* 0x0000000d9898ec10 */ /* 0x000fc8000fa1e018 */
[----:B------:R-:W-:Y:S02]  /*6fc00*/  @!P6 IADD3.X R153, R153, UR12, R29, P0, P2 ;  /* 0x0000000c9999ec10 */ /* 0x000fe400087e441d */
[----:B------:R-:W-:Y:S02]  /*6fc10*/  ISETP.LT.OR P6, PT, R28, 0x29, !P3 ;  /* 0x000000291c00780c */ /* 0x000fe40005fc1670 */
[----:B------:R-:W-:Y:S02]  /*6fc20*/  F2FP.SATFINITE.E4M3.F32.PACK_AB_MERGE_C R15, RZ, R15, RZ ;  /* 0x0000000fff0f723e */ /* 0x000fe400048070ff */
[----:B------:R-:W-:-:S09]  /*6fc30*/  LOP3.LUT P1, RZ, R0, 0x8, RZ, 0xc0, !PT ;  /* 0x0000000800ff7812 */ /* 0x000fd2000782c0ff */
[----:B------:R-:W-:Y:S01]  /*6fc40*/  @!P6 IADD3 R192, P0, P2, R192, UR13, R24 ;  /* 0x0000000dc0c0ec10 */ /* 0x000fe2000fa1e018 */
[----:B------:R1:W-:Y:S03]  /*6fc50*/  @!P5 STG.E.U8 desc[UR30][R146.64+0x89], R15 ;  /* 0x0000890f9200d986 */ /* 0x0003e6000c10111e */
[----:B------:R-:W-:Y:S02]  /*6fc60*/  @!P6 IADD3.X R193, R193, UR12, R29, P0, P2 ;  /* 0x0000000cc1c1ec10 */ /* 0x000fe400087e441d */
[----:B------:R-:W-:Y:S02]  /*6fc70*/  LOP3.LUT P6, RZ, R3, 0x20000, RZ, 0xc0, !PT ;  /* 0x0002000003ff7812 */ /* 0x000fe400078cc0ff */
[----:B0-----:R-:W-:Y:S01]  /*6fc80*/  @!P4 IADD3 R16, P0, R176, R16, RZ ;  /* 0x00000010b010c210 */ /* 0x001fe20007f1e0ff */
[----:B-1----:R-:W-:-:S04]  /*6fc90*/  FMUL R15, R195, UR27 ;  /* 0x0000001bc30f7c20 */ /* 0x002fc80008400000 */
[----:B------:R-:W-:Y:S01]  /*6fca0*/  @!P4 IMAD.X R17, R177, 0x1, R17, P0 ;  /* 0x00000001b111c824 */ /* 0x000fe200000e0611 */
[----:B------:R-:W-:Y:S02]  /*6fcb0*/  LOP3.LUT R14, R14, 0xfffffdff, RZ, 0xc0, !PT ;  /* 0xfffffdff0e0e7812 */ /* 0x000fe400078ec0ff */
[----:B------:R-:W-:-:S03]  /*6fcc0*/  F2FP.SATFINITE.E4M3.F32.PACK_AB_MERGE_C R15, RZ, R15, RZ ;  /* 0x0000000fff0f723e */ /* 0x000fc600048070ff */
[----:B------:R-:W-:Y:S02]  /*6fcd0*/  @P6 LOP3.LUT R14, R14, 0x200, RZ, 0xfc, !PT ;  /* 0x000002000e0e6812 */ /* 0x000fe400078efcff */
[C---:B------:R-:W-:Y:S01]  /*6fce0*/  ISETP.LT.OR P6, PT, R28.reuse, 0x2a, !P3 ;  /* 0x0000002a1c00780c */ /* 0x040fe20005fc1670 */
[----:B------:R0:W-:Y:S01]  /*6fcf0*/  @!P4 STG.E.U8 desc[UR30][R16.64+0x88], R15 ;  /* 0x0000880f1000c986 */ /* 0x0001e2000c10111e */
[----:B------:R-:W-:Y:S01]  /*6fd00*/  ISETP.LT.OR P4, PT, R28, 0x31, !P3 ;  /* 0x000000311c00780c */ /* 0x000fe20005f81670 */
[----:B------:R-:W-:Y:S01]  /*6fd10*/  IMAD.U32 R146, RZ, RZ, UR11 ;  /* 0x0000000bff927e24 */ /* 0x000fe2000f8e00ff */
[----:B0-----:R-:W0:Y:S01]  /*6fd20*/  @!P1 LDC.64 R16, c[0x0][0x5c0] ;  /* 0x00017000ff109b82 */ /* 0x001e220000000a00 */
[----:B------:R-:W-:-:S08]  /*6fd30*/  IMAD.U32 R176, RZ, RZ, UR10 ;  /* 0x0000000affb07e24 */ /* 0x000fd0000f8e00ff */
[--C-:B------:R-:W-:Y:S01]  /*6fd40*/  @!P6 IADD3 R146, P2, P5, R146, UR13, R24.reuse ;  /* 0x0000000d9292ec10 */ /* 0x100fe2000fd5e018 */
[----:B------:R-:W-:Y:S02]  /*6fd50*/  IMAD.U32 R147, RZ, RZ, UR11 ;  /* 0x0000000bff937e24 */ /* 0x000fe4000f8e00ff */
[----:B------:R-:W-:Y:S01]  /*6fd60*/  IMAD.U32 R177, RZ, RZ, UR10 ;  /* 0x0000000affb17e24 */ /* 0x000fe2000f8e00ff */
[----:B------:R-:W-:Y:S02]  /*6fd70*/  @!P6 IADD3.X R176, R176, UR12, R29, P2, P5 ;  /* 0x0000000cb0b0ec10 */ /* 0x000fe400097ea41d */
[----:B------:R-:W-:Y:S02]  /*6fd80*/  ISETP.LT.OR P6, PT, R28, 0x32, !P3 ;  /* 0x000000321c00780c */ /* 0x000fe40005fc1670 */
[----:B------:R-:W-:-:S04]  /*6fd90*/  @!P4 IADD3 R147, P0, P2, R147, UR13, R24 ;  /* 0x0000000d9393cc10 */ /* 0x000fc8000fa1e018 */
[----:B------:R-:W-:Y:S02]  /*6fda0*/  @!P4 IADD3.X R177, R177, UR12, R29, P0, P2 ;  /* 0x0000000cb1b1cc10 */ /* 0x000fe400087e441d */
[----:B0-----:R-:W-:Y:S01]  /*6fdb0*/  @!P1 IADD3 R16, P0, R142, R16, RZ ;  /* 0x000000108e109210 */ /* 0x001fe20007f1e0ff */
[----:B------:R-:W-:-:S04]  /*6fdc0*/  IMAD.U32 R142, RZ, RZ, UR11 ;  /* 0x0000000bff8e7e24 */ /* 0x000fc8000f8e00ff */
[----:B------:R-:W-:Y:S01]  /*6fdd0*/  @!P1 IMAD.X R17, R172, 0x1, R17, P0 ;  /* 0x00000001ac119824 */ /* 0x000fe200000e0611 */
[----:B------:R-:W-:Y:S01]  /*6fde0*/  @!P6 IADD3 R142, P0, P2, R142, UR13, R24 ;  /* 0x0000000d8e8eec10 */ /* 0x000fe2000fa1e018 */
[----:B------:R-:W-:-:S05]  /*6fdf0*/  IMAD.U32 R172, RZ, RZ, UR10 ;  /* 0x0000000affac7e24 */ /* 0x000fca000f8e00ff */
        /* <DEDUP_REMOVED lines=71> */
[----:B------:R-:W-:Y:S01]  /*70270*/  ISETP.LT.OR P2, PT, R28, 0x51, !P3 ;  /* 0x000000511c00780c */ /* 0x000fe20005f41670 */
[----:B------:R-:W-:-:S02]  /*70280*/  IMAD.U32 R198, RZ, RZ, UR11 ;  /* 0x0000000bffc67e24 */ /* 0x000fc4000f8e00ff */
[----:B------:R-:W-:Y:S01]  /*70290*/  IMAD.U32 R199, RZ, RZ, UR10 ;  /* 0x0000000affc77e24 */ /* 0x000fe2000f8e00ff */
[----:B------:R-:W-:Y:S01]  /*702a0*/  LOP3.LUT P5, RZ, R0, 0x1, RZ, 0xc0, !PT ;  /* 0x0000000100ff7812 */ /* 0x000fe200078ac0ff */
[----:B------:R-:W-:Y:S01]  /*702b0*/  IMAD.U32 R140, RZ, RZ, UR11 ;  /* 0x0000000bff8c7e24 */ /* 0x000fe2000f8e00ff */
[----:B------:R-:W-:Y:S01]  /*702c0*/  LOP3.LUT P4, RZ, R3, 0x1000000, RZ, 0xc0, !PT ;  /* 0x0100000003ff7812 */ /* 0x000fe2000788c0ff */
[----:B------:R-:W-:Y:S01]  /*702d0*/  IMAD.U32 R141, RZ, RZ, UR10 ;  /* 0x0000000aff8d7e24 */ /* 0x000fe2000f8e00ff */
[----:B------:R-:W-:Y:S01]  /*702e0*/  F2FP.SATFINITE.E4M3.F32.PACK_AB_MERGE_C R15, RZ, R15, RZ ;  /* 0x0000000fff0f723e */ /* 0x000fe200048070ff */
[----:B------:R-:W-:Y:S01]  /*702f0*/  IMAD.U32 R200, RZ, RZ, UR11 ;  /* 0x0000000bffc87e24 */ /* 0x000fe2000f8e00ff */
[----:B------:R-:W4:Y:S03]  /*70300*/  LDL.LU R207, [R1+0xb48] ;  /* 0x000b480001cf7983 */ /* 0x000f260000300800 */
[----:B------:R-:W-:-:S04]  /*70310*/  @!P2 IADD3 R198, P0, P1, R198, UR13, R24 ;  /* 0x0000000dc6c6ac10 */ /* 0x000fc8000f91e018 */
[----:B------:R-:W-:Y:S01]  /*70320*/  @!P2 IADD3.X R199, R199, UR12, R29, P0, P1 ;  /* 0x0000000cc7c7ac10 */ /* 0x000fe200087e241d */
[----:B------:R-:W0:Y:S01]  /*70330*/  @!P5 LDC.64 R16, c[0x0][0x5c0] ;  /* 0x00017000ff10db82 */ /* 0x000e220000000a00 */
[----:B------:R-:W-:Y:S01]  /*70340*/  ISETP.LT.OR P2, PT, R28, 0x52, !P3 ;  /* 0x000000521c00780c */ /* 0x000fe20005f41670 */
[----:B------:R1:W-:-:S12]  /*70350*/  @!P4 STG.E.U8 desc[UR30][R132.64+0x99], R15 ;  /* 0x0000990f8400c986 */ /* 0x0003d8000c10111e */
[----:B------:R-:W-:-:S04]  /*70360*/  @!P2 IADD3 R140, P0, P1, R140, UR13, R24 ;  /* 0x0000000d8c8cac10 */ /* 0x000fc8000f91e018 */
[----:B------:R-:W-:Y:S02]  /*70370*/  @!P2 IADD3.X R141, R141, UR12, R29, P0, P1 ;  /* 0x0000000c8d8dac10 */ /* 0x000fe400087e241d */
[C---:B------:R-:W-:Y:S02]  /*70380*/  ISETP.LT.OR P2, PT, R28.reuse, 0x59, !P3 ;  /* 0x000000591c00780c */ /* 0x040fe40005f41670 */
[----:B------:R-:W-:Y:S01]  /*70390*/  ISETP.LT.OR P4, PT, R28, 0x5a, !P3 ;  /* 0x0000005a1c00780c */ /* 0x000fe20005f81670 */
[----:B------:R-:W-:Y:S02]  /*703a0*/  IMAD.U32 R201, RZ, RZ, UR10 ;  /* 0x0000000affc97e24 */ /* 0x000fe4000f8e00ff */
[----:B-1----:R-:W-:-:S08]  /*703b0*/  IMAD.U32 R132, RZ, RZ, UR11 ;  /* 0x0000000bff847e24 */ /* 0x002fd0000f8e00ff */
[----:B------:R-:W-:-:S04]  /*703c0*/  @!P2 IADD3 R200, P0, P1, R200, UR13, R24 ;  /* 0x0000000dc8c8ac10 */ /* 0x000fc8000f91e018 */
[----:B------:R-:W-:Y:S02]  /*703d0*/  @!P2 IADD3.X R201, R201, UR12, R29, P0, P1 ;  /* 0x0000000cc9c9ac10 */ /* 0x000fe400087e241d */
[----:B0-----:R-:W-:Y:S01]  /*703e0*/  @!P5 IADD3 R16, P0, R178, R16, RZ ;  /* 0x00000010b210d210 */ /* 0x001fe20007f1e0ff */
[----:B------:R-:W-:Y:S01]  /*703f0*/  IMAD.U32 R178, RZ, RZ, UR10 ;  /* 0x0000000affb27e24 */ /* 0x000fe2000f8e00ff */
[----:B------:R-:W-:Y:S01]  /*70400*/  @!P4 IADD3 R132, P2, P6, R132, UR13, R24 ;  /* 0x0000000d8484cc10 */ /* 0x000fe2000fe5e018 */
[----:B------:R-:W-:-:S03]  /*70410*/  FMUL R15, R203, UR27 ;  /* 0x0000001bcb0f7c20 */ /* 0x000fc60008400000 */
[----:B------:R-:W-:Y:S02]  /*70420*/  @!P4 IADD3.X R178, R178, UR12, R29, P2, P6 ;  /* 0x0000000cb2b2cc10 */ /* 0x000fe400097ec41d */
        /* <DEDUP_REMOVED lines=8> */
[----:B------:R-:W-:-:S04]  /*704b0*/  @!P5 IADD3 R133, P0, P2, R133, UR13, R24 ;  /* 0x0000000d8585dc10 */ /* 0x000fc8000fa1e018 */
[----:B------:R-:W-:Y:S02]  /*704c0*/  @!P5 IADD3.X R179, R179, UR12, R29, P0, P2 ;  /* 0x0000000cb3b3dc10 */ /* 0x000fe400087e441d */
[----:B------:R-:W-:Y:S02]  /*704d0*/  LOP3.LUT P1, RZ, R3, 0x20000000, RZ, 0xc0, !PT ;  /* 0x2000000003ff7812 */ /* 0x000fe4000782c0ff */
[----:B0-----:R-:W-:-:S05]  /*704e0*/  @!P4 IADD3 R16, P0, R174, R16, RZ ;  /* 0x00000010ae10c210 */ /* 0x001fca0007f1e0ff */
[----:B------:R-:W-:Y:S02]  /*704f0*/  @!P4 IMAD.X R17, R175, 0x1, R17, P0 ;  /* 0x00000001af11c824 */ /* 0x000fe400000e0611 */
        /* <DEDUP_REMOVED lines=13> */
[----:B------:R-:W-:Y:S01]  /*705d0*/  ISETP.LT.OR P1, PT, R28, 0x6a, !P3 ;  /* 0x0000006a1c00780c */ /* 0x000fe20005f21670 */
[----:B------:R-:W-:Y:S02]  /*705e0*/  IMAD.U32 R202, RZ, RZ, UR11 ;  /* 0x0000000bffca7e24 */ /* 0x000fe4000f8e00ff */
[----:B------:R-:W-:Y:S01]  /*705f0*/  IMAD.U32 R203, RZ, RZ, UR10 ;  /* 0x0000000affcb7e24 */ /* 0x000fe2000f8e00ff */
[----:B------:R-:W-:Y:S01]  /*70600*/  LOP3.LUT P6, RZ, R3, 0x40000000, RZ, 0xc0, !PT ;  /* 0x4000000003ff7812 */ /* 0x000fe200078cc0ff */
[----:B------:R-:W-:Y:S02]  /*70610*/  IMAD.U32 R134, RZ, RZ, UR11 ;  /* 0x0000000bff867e24 */ /* 0x000fe4000f8e00ff */
[----:B------:R-:W-:Y:S01]  /*70620*/  IMAD.U32 R135, RZ, RZ, UR10 ;  /* 0x0000000aff877e24 */ /* 0x000fe2000f8e00ff */
[----:B------:R-:W-:Y:S01]  /*70630*/  F2FP.SATFINITE.E4M3.F32.PACK_AB_MERGE_C R15, RZ, R15, RZ ;  /* 0x0000000fff0f723e */ /* 0x000fe200048070ff */
[----:B------:R-:W-:Y:S01]  /*70640*/  IMAD.U32 R204, RZ, RZ, UR11 ;  /* 0x0000000bffcc7e24 */ /* 0x000fe2000f8e00ff */
[----:B------:R-:W-:Y:S01]  /*70650*/  @!P5 IADD3 R174, P0, P2, R174, UR13, R24 ;  /* 0x0000000daeaedc10 */ /* 0x000fe2000fa1e018 */
[----:B------:R-:W-:Y:S01]  /*70660*/  IMAD.U32 R205, RZ, RZ, UR10 ;  /* 0x0000000affcd7e24 */ /* 0x000fe2000f8e00ff */
[----:B------:R-:W4:Y:S02]  /*70670*/  LDL.LU R211, [R1+0xb58] ;  /* 0x000b580001d37983 */ /* 0x000f240000300800 */
[----:B------:R-:W-:-:S02]  /*70680*/  @!P5 IADD3.X R175, R175, UR12, R29, P0, P2 ;  /* 0x0000000cafafdc10 */ /* 0x000fc400087e441d */
[----:B------:R-:W-:Y:S02]  /*70690*/  ISETP.LT.OR P2, PT, R28, 0x69, !P3 ;  /* 0x000000691c00780c */ /* 0x000fe40005f41670 */
[----:B------:R-:W-:-:S11]  /*706a0*/  LOP3.LUT P5, RZ, R14, 0x40, RZ, 0xc0, !PT ;  /* 0x000000400eff7812 */ /* 0x000fd600078ac0ff */
[--C-:B------:R-:W-:Y:S02]  /*706b0*/  @!P2 IADD3 R202, P0, P4, R202, UR13, R24.reuse ;  /* 0x0000000dcacaac10 */ /* 0x100fe4000fc1e018 */
[----:B------:R-:W0:Y:S02]  /*706c0*/  @!P5 LDC.64 R16, c[0x0][0x5c0] ;  /* 0x00017000ff10db82 */ /* 0x000e240000000a00 */
[----:B------:R-:W-:Y:S02]  /*706d0*/  @!P2 IADD3.X R203, R203, UR12, R29, P0, P4 ;  /* 0x0000000ccbcbac10 */ /* 0x000fe400087e841d */
[----:B------:R-:W-:-:S04]  /*706e0*/  @!P1 IADD3 R134, P0, P4, R134, UR13, R24 ;  /* 0x0000000d86869c10 */ /* 0x000fc8000fc1e018 */
[----:B------:R-:W-:Y:S02]  /*706f0*/  @!P1 IADD3.X R135, R135, UR12, R29, P0, P4 ;  /* 0x0000000c87879c10 */ /* 0x000fe400087e841d */
[C---:B------:R-:W-:Y:S01]  /*70700*/  ISETP.LT.OR P1, PT, R28.reuse, 0x71, !P3 ;  /* 0x000000711c00780c */ /* 0x040fe20005f21670 */
[----:B------:R1:W-:Y:S01]  /*70710*/  @!P6 STG.E.U8 desc[UR30][R130.64+0xa1], R15 ;  /* 0x0000a10f8200e986 */ /* 0x0003e2000c10111e */
[----:B------:R-:W-:-:S11]  /*70720*/  ISETP.LT.OR P6, PT, R28, 0x72, !P3 ;  /* 0x000000721c00780c */ /* 0x000fd60005fc1670 */
[--C-:B------:R-:W-:Y:S01]  /*70730*/  @!P1 IADD3 R204, P0, P4, R204, UR13, R24.reuse ;  /* 0x0000000dcccc9c10 */ /* 0x100fe2000fc1e018 */
[----:B-1----:R-:W-:Y:S02]  /*70740*/  IMAD.U32 R130, RZ, RZ, UR11 ;  /* 0x0000000bff827e24 */ /* 0x002fe4000f8e00ff */
[----:B------:R-:W-:Y:S01]  /*70750*/  IMAD.U32 R131, RZ, RZ, UR10 ;  /* 0x0000000aff837e24 */ /* 0x000fe2000f8e00ff */
[----:B------:R-:W-:Y:S02]  /*70760*/  @!P1 IADD3.X R205, R205, UR12, R29, P0, P4 ;  /* 0x0000000ccdcd9c10 */ /* 0x000fe400087e841d */
[----:B------:R-:W-:Y:S01]  /*70770*/  @!P6 IADD3 R130, P2, P4, R130, UR13, R24 ;  /* 0x0000000d8282ec10 */ /* 0x000fe2000fc5e018 */
[----:B------:R-:W-:-:S03]  /*70780*/  FMUL R15, R207, UR27 ;  /* 0x0000001bcf0f7c20 */ /* 0x000fc60008400000 */
[----:B------:R-:W-:Y:S02]  /*70790*/  @!P6 IADD3.X R131, R131, UR12, R29, P2, P4 ;  /* 0x0000000c8383ec10 */ /* 0x000fe400097e841d */
[----:B------:R-:W-:Y:S02]  /*707a0*/  LOP3.LUT P6, RZ, R14, 0x20, RZ, 0xc0, !PT ;  /* 0x000000200eff7812 */ /* 0x000fe400078cc0ff */
[----:B0-----:R-:W-:Y:S02]  /*707b0*/  @!P5 IADD3 R16, P1, R180, R16, RZ ;  /* 0x00000010b410d210 */ /* 0x001fe40007f3e0ff */
[----:B------:R-:W-:-:S03]  /*707c0*/  F2FP.SATFINITE.E4M3.F32.PACK_AB_MERGE_C R15, RZ, R15, RZ ;  /* 0x0000000fff0f723e */ /* 0x000fc600048070ff */
[----:B------:R-:W-:-:S05]  /*707d0*/  @!P5 IMAD.X R17, R181, 0x1, R17, P1 ;  /* 0x00000001b511d824 */ /* 0x000fca00008e0611 */
[----:B------:R0:W-:Y:S01]  /*707e0*/  @!P5 STG.E.U8 desc[UR30][R16.64+0xa0], R15 ;  /* 0x0000a00f1000d986 */ /* 0x0001e2000c10111e */
[----:B------:R-:W-:Y:S01]  /*707f0*/  ISETP.LT.OR P1, PT, R28, 0x79, !P3 ;  /* 0x000000791c00780c */ /* 0x000fe20005f21670 */
[----:B0-----:R-:W0:Y:S01]  /*70800*/  @!P6 LDC.64 R16, c[0x0][0x5c0] ;  /* 0x00017000ff10eb82 */ /* 0x001e220000000a00 */
[----:B------:R-:W-:Y:S02]  /*70810*/  IMAD.U32 R180, RZ, RZ, UR11 ;  /* 0x0000000bffb47e24 */ /* 0x000fe4000f8e00ff */
[----:B------:R-:W-:-:S09]  /*70820*/  IMAD.U32 R181, RZ, RZ, UR10 ;  /* 0x0000000affb57e24 */ /* 0x000fd2000f8e00ff */
        /* <DEDUP_REMOVED lines=17> */
[----:B------:R-:W-:Y:S02]  /*70940*/  IMAD.U32 R154, RZ, RZ, UR11 ;  /* 0x0000000bff9a7e24 */ /* 0x000fe4000f8e00ff */
[----:B------:R-:W-:Y:S02]  /*70950*/  IMAD.U32 R170, RZ, RZ, UR10 ;  /* 0x0000000affaa7e24 */ /* 0x000fe4000f8e00ff */
[----:B------:R-:W-:Y:S02]  /*70960*/  IMAD.U32 R206, RZ, RZ, UR11 ;  /* 0x0000000bffce7e24 */ /* 0x000fe4000f8e00ff */
[----:B------:R-:W-:Y:S02]  /*70970*/  IMAD.U32 R207, RZ, RZ, UR10 ;  /* 0x0000000affcf7e24 */ /* 0x000fe4000f8e00ff */
[----:B------:R-:W-:Y:S02]  /*70980*/  IMAD.U32 R128, RZ, RZ, UR11 ;  /* 0x0000000bff807e24 */ /* 0x000fe4000f8e00ff */
[----:B------:R-:W-:Y:S01]  /*70990*/  IMAD.U32 R129, RZ, RZ, UR10 ;  /* 0x0000000aff817e24 */ /* 0x000fe2000f8e00ff */
[----:B------:R-:W-:-:S02]  /*709a0*/  @!P1 IADD3 R154, P5, P4, R154, UR13, R24 ;  /* 0x0000000d9a9a9c10 */ /* 0x000fc4000fcbe018 */
[----:B------:R-:W-:Y:S01]  /*709b0*/  LOP3.LUT P2, RZ, R8, 0x10, RZ, 0xc0, !PT ;  /* 0x0000001008ff7812 */ /* 0x000fe2000784c0ff */
[----:B------:R-:W-:Y:S01]  /*709c0*/  IMAD.U32 R208, RZ, RZ, UR11 ;  /* 0x0000000bffd07e24 */ /* 0x000fe2000f8e00ff */
[--C-:B------:R-:W-:Y:S01]  /*709d0*/  @!P1 IADD3.X R170, R170, UR12, R29.reuse, P5, P4 ;  /* 0x0000000caaaa9c10 */ /* 0x100fe2000afe841d */
[----:B------:R-:W-:Y:S01]  /*709e0*/  IMAD.U32 R209, RZ, RZ, UR10 ;  /* 0x0000000affd17e24 */ /* 0x000fe2000f8e00ff */
[----:B------:R-:W-:Y:S01]  /*709f0*/  @!P6 IADD3 R206, P5, P4, R206, UR13, R24 ;  /* 0x0000000dceceec10 */ /* 0x000fe2000fcbe018 */
[----:B------:R-:W4:Y:S01]  /*70a00*/  LDL.LU R215, [R1+0xb68] ;  /* 0x000b680001d77983 */ /* 0x000f220000300800 */
[----:B------:R-:W-:Y:S02]  /*70a10*/  LOP3.LUT P1, RZ, R14, 0x10, RZ, 0xc0, !PT ;  /* 0x000000100eff7812 */ /* 0x000fe4000782c0ff */
[----:B------:R-:W-:Y:S02]  /*70a20*/  @!P6 IADD3.X R207, R207, UR12, R29, P5, P4 ;  /* 0x0000000ccfcfec10 */ /* 0x000fe4000afe841d */
[----:B------:R-:W-:-:S09]  /*70a30*/  ISETP.LT.OR P6, PT, R28, 0x82, !P3 ;  /* 0x000000821c00780c */ /* 0x000fd20005fc1670 */
[----:B------:R-:W0:Y:S04]  /*70a40*/  @!P1 LDC.64 R16, c[0x0][0x5c0] ;  /* 0x00017000ff109b82 */ /* 0x000e280000000a00 */
[----:B------:R-:W-:-:S04]  /*70a50*/  @!P6 IADD3 R128, P5, P4, R128, UR13, R24 ;  /* 0x0000000d8080ec10 */ /* 0x000fc8000fcbe018 */
[----:B------:R-:W-:Y:S02]  /*70a60*/  @!P6 IADD3.X R129, R129, UR12, R29, P5, P4 ;  /* 0x0000000c8181ec10 */ /* 0x000fe4000afe841d */
[----:B------:R-:W-:Y:S02]  /*70a70*/  ISETP.LT.OR P6, PT, R28, 0x89, !P3 ;  /* 0x000000891c00780c */ /* 0x000fe40005fc1670 */
[----:B------:R-:W-:Y:S02]  /*70a80*/  F2FP.SATFINITE.E4M3.F32.PACK_AB_MERGE_C R15, RZ, R15, RZ ;  /* 0x0000000fff0f723e */ /* 0x000fe400048070ff */
[----:B------:R-:W-:-:S03]  /*70a90*/  LOP3.LUT P0, RZ, R0, 0x10000000, RZ, 0xc0, !PT ;  /* 0x1000000000ff7812 */ /* 0x000fc6000780c0ff */
[----:B------:R1:W-:Y:S01]  /*70aa0*/  @!P2 STG.E.U8 desc[UR30][R124.64+0xa9], R15 ;  /* 0x0000a90f7c00a986 */ /* 0x0003e2000c10111e */
[----:B------:R-:W-:-:S05]  /*70ab0*/  ISETP.LT.OR P2, PT, R28, 0x8a, !P3 ;  /* 0x0000008a1c00780c */ /* 0x000fca0005f41670 */
[----:B------:R-:W-:-:S04]  /*70ac0*/  @!P6 IADD3 R208, P5, P4, R208, UR13, R24 ;  /* 0x0000000dd0d0ec10 */ /* 0x000fc8000fcbe018 */
[----:B------:R-:W-:Y:S02]  /*70ad0*/  @!P6 IADD3.X R209, R209, UR12, R29, P5, P4 ;  /* 0x0000000cd1d1ec10 */ /* 0x000fe4000afe841d */
[----:B0-----:R-:W-:Y:S01]  /*70ae0*/  @!P1 IADD3 R16, P6, R161, R16, RZ ;  /* 0x00000010a1109210 */ /* 0x001fe20007fde0ff */
[----:B-1----:R-:W-:Y:S01]  /*70af0*/  FMUL R15, R211, UR27 ;  /* 0x0000001bd30f7c20 */ /* 0x002fe20008400000 */
[----:B------:R-:W-:-:S03]  /*70b00*/  IMAD.U32 R124, RZ, RZ, UR11 ;  /* 0x0000000bff7c7e24 */ /* 0x000fc6000f8e00ff */
[----:B------:R-:W-:Y:S01]  /*70b10*/  @!P1 IMAD.X R17, R171, 0x1, R17, P6 ;  /* 0x00000001ab119824 */ /* 0x000fe200030e0611 */
[----:B------:R-:W-:Y:S01]  /*70b20*/  F2FP.SATFINITE.E4M3.F32.PACK_AB_MERGE_C R15, RZ, R15, RZ ;  /* 0x0000000fff0f723e */ /* 0x000fe200048070ff */
[----:B------:R-:W-:Y:S01]  /*70b30*/  IMAD.U32 R125, RZ, RZ, UR10 ;  /* 0x0000000aff7d7e24 */ /* 0x000fe2000f8e00ff */
[----:B------:R-:W-:-:S03]  /*70b40*/  @!P2 IADD3 R124, P5, P4, R124, UR13, R24 ;  /* 0x0000000d7c7cac10 */ /* 0x000fc6000fcbe018 */
[----:B------:R0:W-:Y:S01]  /*70b50*/  @!P1 STG.E.U8 desc[UR30][R16.64+0xa8], R15 ;  /* 0x0000a80f10009986 */ /* 0x0001e2000c10111e */
[----:B------:R-:W-:Y:S02]  /*70b60*/  LOP3.LUT P6, RZ, R8, 0x100, RZ, 0xc0, !PT ;  /* 0x0000010008ff7812 */ /* 0x000fe400078cc0ff */
[----:B------:R-:W-:Y:S02]  /*70b70*/  @!P2 IADD3.X R125, R125, UR12, R29, P5, P4 ;  /* 0x0000000c7d7dac10 */ /* 0x000fe4000afe841d */
[----:B------:R-:W-:Y:S01]  /*70b80*/  ISETP.LT.OR P2, PT, R28, 0x91, !P3 ;  /* 0x000000911c00780c */ /* 0x000fe20005f41670 */
[----:B0-----:R-:W0:Y:S01]  /*70b90*/  @!P0 LDC.64 R16, c[0x0][0x5c0] ;  /* 0x00017000ff108b82 */ /* 0x001e220000000a00 */
[----:B------:R-:W-:Y:S01]  /*70ba0*/  LOP3.LUT R14, R14, 0xfffffff7, RZ, 0xc0, !PT ;  /* 0xfffffff70e0e7812 */ /* 0x000fe200078ec0ff */
[----:B------:R-:W-:Y:S02]  /*70bb0*/  IMAD.U32 R161, RZ, RZ, UR11 ;  /* 0x0000000bffa17e24 */ /* 0x000fe4000f8e00ff */
[----:B------:R-:W-:-:S04]  /*70bc0*/  IMAD.U32 R171, RZ, RZ, UR10 ;  /* 0x0000000affab7e24 */ /* 0x000fc8000f8e00ff */
[----:B------:R-:W-:Y:S02]  /*70bd0*/  @P6 LOP3.LUT R14, R14, 0x8, RZ, 0xfc, !PT ;  /* 0x000000080e0e6812 */ /* 0x000fe400078efcff */
        /* <DEDUP_REMOVED lines=19> */
[----:B------:R-:W4:Y:S04]  /*70d10*/  LDL.LU R218, [R1+0xb74] ;  /* 0x000b740001da7983 */ /* 0x000f280000300800 */
[----:B------:R-:W4:Y:S04]  /*70d20*/  LDL.LU R221, [R1+0xb78] ;  /* 0x000b780001dd7983 */ /* 0x000f280000300800 */
[----:B------:R-:W4:Y:S01]  /*70d30*/  LDL.LU R220, [R1+0xb7c] ;  /* 0x000b7c0001dc7983 */ /* 0x000f220000300800 */
[----:B------:R-:W-:-:S02]  /*70d40*/  LOP3.LUT R2, R2, 0xbfffffff, RZ, 0xc0, !PT ;  /* 0xbfffffff02027812 */ /* 0x000fc400078ec0ff */
[----:B------:R-:W-:Y:S01]  /*70d50*/  ISETP.LT.OR P0, PT, R28, 0x99, !P3 ;  /* 0x000000991c00780c */ /* 0x000fe20005f01670 */
[----:B------:R-:W-:Y:S01]  /*70d60*/  IMAD.U32 R210, RZ, RZ, UR11 ;  /* 0x0000000bffd27e24 */ /* 0x000fe2000f8e00ff */
[----:B------:R-:W-:Y:S01]  /*70d70*/  @P2 LOP3.LUT R2, R2, 0x40000000, RZ, 0xfc, !PT ;  /* 0x4000000002022812 */ /* 0x000fe200078efcff */
[----:B------:R-:W-:Y:S01]  /*70d80*/  IMAD.U32 R211, RZ, RZ, UR10 ;  /* 0x0000000affd37e24 */ /* 0x000fe2000f8e00ff */
[----:B------:R-:W-:Y:S01]  /*70d90*/  LOP3.LUT P2, RZ, R4, 0x80, RZ, 0xc0, !PT ;  /* 0x0000008004ff7812 */ /* 0x000fe2000784c0ff */
[----:B------:R-:W-:Y:S01]  /*70da0*/  IMAD.U32 R126, RZ, RZ, UR11 ;  /* 0x0000000bff7e7e24 */ /* 0x000fe2000f8e00ff */
[----:B------:R-:W-:Y:S01]  /*70db0*/  ISETP.LT.OR P6, PT, R28, 0x9a, !P3 ;  /* 0x0000009a1c00780c */ /* 0x000fe20005fc1670 */
[----:B------:R-:W-:Y:S01]  /*70dc0*/  IMAD.U32 R127, RZ, RZ, UR10 ;  /* 0x0000000aff7f7e24 */ /* 0x000fe2000f8e00ff */
[----:B------:R-:W4:Y:S01]  /*70dd0*/  LDL.LU R222, [R1+0xb80] ;  /* 0x000b800001de7983 */ /* 0x000f220000300800 */
[----:B------:R-:W-:Y:S01]  /*70de0*/  LOP3.LUT P1, RZ, R8, 0x400, RZ, 0xc0, !PT ;  /* 0x0000040008ff7812 */ /* 0x000fe2000782c0ff */
[----:B------:R-:W-:-:S02]  /*70df0*/  IMAD.U32 R212, RZ, RZ, UR11 ;  /* 0x0000000bffd47e24 */ /* 0x000fc4000f8e00ff */
[----:B------:R-:W4:Y:S01]  /*70e00*/  LDL.LU R219, [R1+0xb84] ;  /* 0x000b840001db7983 */ /* 0x000f220000300800 */
[----:B------:R-:W-:-:S04]  /*70e10*/  @!P0 IADD3 R210, P5, P4, R210, UR13, R24 ;  /* 0x0000000dd2d28c10 */ /* 0x000fc8000fcbe018 */
[----:B------:R-:W-:Y:S01]  /*70e20*/  @!P0 IADD3.X R211, R211, UR12, R29, P5, P4 ;  /* 0x0000000cd3d38c10 */ /* 0x000fe2000afe841d */
[----:B------:R-:W0:Y:S01]  /*70e30*/  @!P2 LDC.64 R16, c[0x0][0x5c0] ;  /* 0x00017000ff10ab82 */ /* 0x000e220000000a00 */
[----:B------:R-:W-:-:S04]  /*70e40*/  @!P6 IADD3 R126, P5, P4, R126, UR13, R24 ;  /* 0x0000000d7e7eec10 */ /* 0x000fc8000fcbe018 */
[----:B------:R-:W-:Y:S02]  /*70e50*/  @!P6 IADD3.X R127, R127, UR12, R29, P5, P4 ;  /* 0x0000000c7f7fec10 */ /* 0x000fe4000afe841d */
[----:B------:R-:W-:Y:S01]  /*70e60*/  ISETP.LT.OR P6, PT, R28, 0xa1, !P3 ;  /* 0x000000a11c00780c */ /* 0x000fe20005fc1670 */
[----:B------:R-:W-:Y:S01]  /*70e70*/  IMAD.U32 R213, RZ, RZ, UR10 ;  /* 0x0000000affd57e24 */ /* 0x000fe2000f8e00ff */
[----:B------:R-:W-:Y:S02]  /*70e80*/  F2FP.SATFINITE.E4M3.F32.PACK_AB_MERGE_C R15, RZ, R15, RZ ;  /* 0x0000000fff0f723e */ /* 0x000fe400048070ff */
[----:B------:R-:W-:-:S03]  /*70e90*/  LOP3.LUT P0, RZ, R14, 0x4, RZ, 0xc0, !PT ;  /* 0x000000040eff7812 */ /* 0x000fc6000780c0ff */
[----:B------:R1:W-:Y:S06]  /*70ea0*/  @!P1 STG.E.U8 desc[UR30][R122.64+0xb1], R15 ;  /* 0x0000b10f7a009986 */ /* 0x0003ec000c10111e */
[----:B------:R-:W-:-:S04]  /*70eb0*/  @!P6 IADD3 R212, P5, P4, R212, UR13, R24 ;  /* 0x0000000dd4d4ec10 */ /* 0x000fc8000fcbe018 */
[----:B------:R-:W-:Y:S02]  /*70ec0*/  @!P6 IADD3.X R213, R213, UR12, R29, P5, P4 ;  /* 0x0000000cd5d5ec10 */ /* 0x000fe4000afe841d */
[----:B0-----:R-:W-:Y:S01]  /*70ed0*/  @!P2 IADD3 R16, P6, R182, R16, RZ ;  /* 0x00000010b610a210 */ /* 0x001fe20007fde0ff */
[----:B-1----:R-:W-:-:S04]  /*70ee0*/  FMUL R15, R215, UR27 ;  /* 0x0000001bd70f7c20 */ /* 0x002fc80008400000 */
[----:B------:R-:W-:Y:S01]  /*70ef0*/  @!P2 IMAD.X R17, R183, 0x1, R17, P6 ;  /* 0x00000001b711a824 */ /* 0x000fe200030e0611 */
[----:B------:R-:W-:Y:S02]  /*70f00*/  F2FP.SATFINITE.E4M3.F32.PACK_AB_MERGE_C R15, RZ, R15, RZ ;  /* 0x0000000fff0f723e */ /* 0x000fe400048070ff */
[----:B------:R-:W-:-:S03]  /*70f10*/  ISETP.LT.OR P1, PT, R28, 0xa2, !P3 ;  /* 0x000000a21c00780c */ /* 0x000fc60005f21670 */
[----:B------:R0:W-:Y:S01]  /*70f20*/  @!P2 STG.E.U8 desc[UR30][R16.64+0xb0], R15 ;  /* 0x0000b00f1000a986 */ /* 0x0001e2000c10111e */
[----:B------:R-:W-:Y:S01]  /*70f30*/  ISETP.LT.OR P2, PT, R28, 0xa9, !P3 ;  /* 0x000000a91c00780c */ /* 0x000fe20005f41670 */
[----:B------:R-:W-:Y:S01]  /*70f40*/  IMAD.U32 R122, RZ, RZ, UR11 ;  /* 0x0000000bff7a7e24 */ /* 0x000fe2000f8e00ff */
[----:B0-----:R-:W0:Y:S01]  /*70f50*/  @!P0 LDC.64 R16, c[0x0][0x5c0] ;  /* 0x00017000ff108b82 */ /* 0x001e220000000a00 */
[----:B------:R-:W-:-:S06]  /*70f60*/  IMAD.U32 R123, RZ, RZ, UR10 ;  /* 0x0000000aff7b7e24 */ /* 0x000fcc000f8e00ff */
[--C-:B------:R-:W-:Y:S01]  /*70f70*/  @!P1 IADD3 R122, P5, P4, R122, UR13, R24.reuse ;  /* 0x0000000d7a7a9c10 */ /* 0x100fe2000fcbe018 */
[----:B------:R-:W-:Y:S02]  /*70f80*/  IMAD.U32 R182, RZ, RZ, UR11 ;  /* 0x0000000bffb67e24 */ /* 0x000fe4000f8e00ff */
[----:B------:R-:W-:Y:S01]  /*70f90*/  IMAD.U32 R183, RZ, RZ, UR10 ;  /* 0x0000000affb77e24 */ /* 0x000fe2000f8e00ff */
[----:B------:R-:W-:Y:S02]  /*70fa0*/  @!P1 IADD3.X R123, R123, UR12, R29, P5, P4 ;  /* 0x0000000c7b7b9c10 */ /* 0x000fe4000afe841d */
[----:B------:R-:W-:-:S04]  /*70fb0*/  @!P2 IADD3 R182, P5, P4, R182, UR13, R24 ;  /* 0x0000000db6b6ac10 */ /* 0x000fc8000fcbe018 */
[----:B------:R-:W-:Y:S02]  /*70fc0*/  @!P2 IADD3.X R183, R183, UR12, R29, P5, P4 ;  /* 0x0000000cb7b7ac10 */ /* 0x000fe4000afe841d */
[----:B------:R-:W-:Y:S02]  /*70fd0*/  LOP3.LUT P1, RZ, R8, 0x2000, RZ, 0xc0, !PT ;  /* 0x0000200008ff7812 */ /* 0x000fe4000782c0ff */
[----:B0-----:R-:W-:-:S05]  /*70fe0*/  @!P0 IADD3 R16, P4, R166, R16, RZ ;  /* 0x00000010a6108210 */ /* 0x001fca0007f9e0ff */
[----:B------:R-:W-:Y:S01]  /*70ff0*/  @!P0 IMAD.X R17, R167, 0x1, R17, P4 ;  /* 0x00000001a7118824 */ /* 0x000fe200020e0611 */
[----:B------:R-:W-:Y:S01]  /*71000*/  ISETP.LT.OR P4, PT, R28, 0xaa, !P3 ;  /* 0x000000aa1c00780c */ /* 0x000fe20005f81670 */
[----:B------:R-:W-:Y:S02]  /*71010*/  IMAD.U32 R166, RZ, RZ, UR11 ;  /* 0x0000000bffa67e24 */ /* 0x000fe4000f8e00ff */
[----:B------:R-:W-:-:S10]  /*71020*/  IMAD.U32 R167, RZ, RZ, UR10 ;  /* 0x0000000affa77e24 */ /* 0x000fd4000f8e00ff */
[----:B------:R-:W-:-:S04]  /*71030*/  @!P4 IADD3 R166, P6, P5, R166, UR13, R24 ;  /* 0x0000000da6a6cc10 */ /* 0x000fc8000fdde018 */
[----:B------:R-:W-:Y:S02]  /*71040*/  @!P4 IADD3.X R167, R167, UR12, R29, P6, P5 ;  /* 0x0000000ca7a7cc10 */ /* 0x000fe4000b7ea41d */
[----:B------:R-:W-:Y:S01]  /*71050*/  ISETP.LT.OR P5, PT, R28, 0xb1, !P3 ;  /* 0x000000b11c00780c */ /* 0x000fe20005fa1670 */
[----:B------:R-:W-:Y:S01]  /*71060*/  IMAD.U32 R215, RZ, RZ, UR10 ;  /* 0x0000000affd77e24 */ /* 0x000fe2000f8e00ff */
[----:B------:R-:W-:-:S04]  /*71070*/  LOP3.LUT R2, R2, 0xfbffffff, RZ, 0xc0, !PT ;  /* 0xfbffffff02027812 */ /* 0x000fc800078ec0ff */
[----:B------:R-:W-:-:S04]  /*71080*/  @P4 LOP3.LUT R2, R2, 0x4000000, RZ, 0xfc, !PT ;  /* 0x0400000002024812 */ /* 0x000fc800078efcff */
[----:B------:R-:W-:Y:S01]  /*71090*/  LOP3.LUT R2, R2, 0xfdffffff, RZ, 0xc0, !PT ;  /* 0xfdffffff02027812 */ /* 0x000fe200078ec0ff */
[----:B------:R-:W-:-:S03]  /*710a0*/  IMAD.U32 R217, RZ, RZ, UR10 ;  /* 0x0000000affd97e24 */ /* 0x000fc6000f8e00ff */
[----:B------:R-:W-:Y:S01]  /*710b0*/  @P5 LOP3.LUT R2, R2, 0x2000000, RZ, 0xfc, !PT ;  /* 0x0200000002025812 */ /* 0x000fe200078efcff */
[----:B--2---:R-:W-:-:S05]  /*710c0*/  FMUL R15, R214, UR27 ;  /* 0x0000001bd60f7c20 */ /* 0x004fca0008400000 */
[----:B------:R-:W-:-:S05]  /*710d0*/  F2FP.SATFINITE.E4M3.F32.PACK_AB_MERGE_C R15, RZ, R15, RZ ;  /* 0x0000000fff0f723e */ /* 0x000fca00048070ff */
[----:B------:R3:W-:Y:S02]  /*710e0*/  @!P0 STG.E.U8 desc[UR30][R16.64+0xb1], R15 ;  /* 0x0000b10f10008986 */ /* 0x0007e4000c10111e */
[----:B---3--:R-:W-:-:S05]  /*710f0*/  FMUL R15, R216, UR27 ;  /* 0x0000001bd80f7c20 */ /* 0x008fca0008400000 */
[----:B------:R-:W-:-:S05]  /*71100*/  F2FP.SATFINITE.E4M3.F32.PACK_AB_MERGE_C R15, RZ, R15, RZ ;  /* 0x0000000fff0f723e */ /* 0x000fca00048070ff */
[----:B------:R4:W-:Y:S02]  /*71110*/  @!P1 STG.E.U8 desc[UR30][R120.64+0xb8], R15 ;  /* 0x0000b80f78009986 */ /* 0x0009e4000c10111e */
[----:B----4-:R-:W-:Y:S02]  /*71120*/  FMUL R15, R218, UR27 ;  /* 0x0000001bda0f7c20 */ /* 0x010fe40008400000 */
[----:B------:R-:W2:Y:S01]  /*71130*/  LDL.LU R218, [R1+0xb88] ;  /* 0x000b880001da7983 */ /* 0x000ea20000300800 */
[----:B------:R-:W-:-:S05]  /*71140*/  IMAD.U32 R214, RZ, RZ, UR11 ;  /* 0x0000000bffd67e24 */ /* 0x000fca000f8e00ff */
[----:B------:R-:W-:-:S04]  /*71150*/  @!P5 IADD3 R214, P2, P6, R214, UR13, R24 ;  /* 0x0000000dd6d6dc10 */ /* 0x000fc8000fe5e018 */
[----:B------:R-:W-:Y:S02]  /*71160*/  @!P5 IADD3.X R215, R215, UR12, R29, P2, P6 ;  /* 0x0000000cd7d7dc10 */ /* 0x000fe400097ec41d */
[----:B------:R-:W-:Y:S01]  /*71170*/  ISETP.LT.OR P6, PT, R28, 0xb2, !P3 ;  /* 0x000000b21c00780c */ /* 0x000fe20005fc1670 */
[----:B------:R-:W-:Y:S02]  /*71180*/  IMAD.U32 R120, RZ, RZ, UR11 ;  /* 0x0000000bff787e24 */ /* 0x000fe4000f8e00ff */
[----:B------:R-:W-:-:S10]  /*71190*/  IMAD.U32 R121, RZ, RZ, UR10 ;  /* 0x0000000aff797e24 */ /* 0x000fd4000f8e00ff */
[----:B------:R-:W-:-:S04]  /*711a0*/  @!P6 IADD3 R120, P1, P2, R120, UR13, R24 ;  /* 0x0000000d7878ec10 */ /* 0x000fc8000fa3e018 */
[----:B------:R-:W-:Y:S02]  /*711b0*/  @!P6 IADD3.X R121, R121, UR12, R29, P1, P2 ;  /* 0x0000000c7979ec10 */ /* 0x000fe40008fe441d */
[----:B------:R-:W-:Y:S02]  /*711c0*/  ISETP.LT.OR P1, PT, R28, 0xb9, !P3 ;  /* 0x000000b91c00780c */ /* 0x000fe40005f21670 */
[----:B------:R-:W-:Y:S01]  /*711d0*/  LOP3.LUT P0, RZ, R14, 0x2, RZ, 0xc0, !PT ;  /* 0x000000020eff7812 */ /* 0x000fe2000780c0ff */
[----:B------:R-:W-:Y:S01]  /*711e0*/  IMAD.U32 R216, RZ, RZ, UR11 ;  /* 0x0000000bffd87e24 */ /* 0x000fe2000f8e00ff */
[----:B------:R-:W-:Y:S02]  /*711f0*/  LOP3.LUT R2, R2, 0xf7ffffff, RZ, 0xc0, !PT ;  /* 0xf7ffffff02027812 */ /* 0x000fe400078ec0ff */
[----:B------:R-:W-:Y:S02]  /*71200*/  F2FP.SATFINITE.E4M3.F32.PACK_AB_MERGE_C R15, RZ, R15, RZ ;  /* 0x0000000fff0f723e */ /* 0x000fe400048070ff */
[----:B------:R-:W-:-:S05]  /*71210*/  @P6 LOP3.LUT R2, R2, 0x8000000, RZ, 0xfc, !PT ;  /* 0x0800000002026812 */ /* 0x000fca00078efcff */
[----:B------:R-:W-:Y:S02]  /*71220*/  @!P1 IADD3 R216, P2, P5, R216, UR13, R24 ;  /* 0x0000000dd8d89c10 */ /* 0x000fe4000fd5e018 */
[C---:B------:R-:W-:Y:S01]  /*71230*/  LOP3.LUT P6, RZ, R8.reuse, 0x20000, RZ, 0xc0, !PT ;  /* 0x0002000008ff7812 */ /* 0x040fe200078cc0ff */
[----:B------:R0:W-:Y:S01]  /*71240*/  @!P0 STG.E.U8 desc[UR30][R114.64+0xb9], R15 ;  /* 0x0000b90f72008986 */ /* 0x0001e2000c10111e */
[----:B------:R-:W-:Y:S02]  /*71250*/  @!P1 IADD3.X R217, R217, UR12, R29, P2, P5 ;  /* 0x0000000cd9d99c10 */ /* 0x000fe400097ea41d */
[----:B------:R-:W-:Y:S02]  /*71260*/  LOP3.LUT P5, RZ, R8, 0x8000, RZ, 0xc0, !PT ;  /* 0x0000800008ff7812 */ /* 0x000fe400078ac0ff */
[----:B------:R-:W-:Y:S02]  /*71270*/  ISETP.LT.OR P0, PT, R28, 0xba, !P3 ;  /* 0x000000ba1c00780c */ /* 0x000fe40005f01670 */
[----:B------:R-:W-:-:S02]  /*71280*/  LOP3.LUT P4, RZ, R4, 0x40000, RZ, 0xc0, !PT ;  /* 0x0004000004ff7812 */ /* 0x000fc4000788c0ff */
[----:B------:R-:W-:Y:S02]  /*71290*/  LOP3.LUT R2, R2, 0x7fffffff, RZ, 0xc0, !PT ;  /* 0x7fffffff02027812 */ /* 0x000fe400078ec0ff */
[----:B------:R-:W-:Y:S01]  /*712a0*/  LOP3.LUT R14, R14, 0xfffffffe, RZ, 0xc0, !PT ;  /* 0xfffffffe0e0e7812 */ /* 0x000fe200078ec0ff */
[----:B0-----:R-:W-:Y:S01]  /*712b0*/  IMAD.U32 R114, RZ, RZ, UR11 ;  /* 0x0000000bff727e24 */ /* 0x001fe2000f8e00ff */
[----:B------:R-:W-:Y:S01]  /*712c0*/  @P6 LOP3.LUT R2, R2, 0x80000000, RZ, 0xfc, !PT ;  /* 0x8000000002026812 */ /* 0x000fe200078efcff */
[----:B------:R-:W-:Y:S02]  /*712d0*/  IMAD.U32 R115, RZ, RZ, UR10 ;  /* 0x0000000aff737e24 */ /* 0x000fe4000f8e00ff */
[----:B------:R-:W-:Y:S02]  /*712e0*/  @P5 LOP3.LUT R14, R14, 0x1, RZ, 0xfc, !PT ;  /* 0x000000010e0e5812 */ /* 0x000fe400078efcff */
[----:B------:R-:W-:Y:S02]  /*712f0*/  @!P0 IADD3 R114, P6, P5, R114, UR13, R24 ;  /* 0x0000000d72728c10 */ /* 0x000fe4000fdde018 */
[----:B------:R-:W0:Y:S02]  /*71300*/  @!P4 LDC.64 R16, c[0x0][0x5c0] ;  /* 0x00017000ff10cb82 */ /* 0x000e240000000a00 */
[----:B------:R-:W-:-:S02]  /*71310*/  @!P0 IADD3.X R115, R115, UR12, R29, P6, P5 ;  /* 0x0000000c73738c10 */ /* 0x000fc4000b7ea41d */
[----:B------:R-:W-:Y:S01]  /*71320*/  LOP3.LUT P5, RZ, R14, 0x1, RZ, 0xc0, !PT ;  /* 0x000000010eff7812 */ /* 0x000fe200078ac0ff */
[----:B------:R-:W-:Y:S02]  /*71330*/  FMUL R14, R221, UR27 ;  /* 0x0000001bdd0e7c20 */ /* 0x000fe40008400000 */
[----:B------:R-:W3:Y:S01]  /*71340*/  LDL.LU R221, [R1+0xb8c] ;  /* 0x000b8c0001dd7983 */ /* 0x000ee20000300800 */
[----:B------:R-:W-:-:S03]  /*71350*/  LOP3.LUT R2, R2, 0xefffffff, RZ, 0xc0, !PT ;  /* 0xefffffff02027812 */ /* 0x000fc600078ec0ff */
[----:B------:R-:W4:Y:S01]  /*71360*/  LDL.LU R223, [R1+0xb90] ;  /* 0x000b900001df7983 */ /* 0x000f220000300800 */
[----:B------:R-:W-:Y:S02]  /*71370*/  @P1 LOP3.LUT R2, R2, 0x10000000, RZ, 0xfc, !PT ;  /* 0x1000000002021812 */ /* 0x000fe400078efcff */
[----:B------:R-:W-:Y:S02]  /*71380*/  LOP3.LUT P1, RZ, R4, 0x20000, RZ, 0xc0, !PT ;  /* 0x0002000004ff7812 */ /* 0x000fe4000782c0ff */
[----:B------:R-:W-:Y:S02]  /*71390*/  F2FP.SATFINITE.E4M3.F32.PACK_AB_MERGE_C R14, RZ, R14, RZ ;  /* 0x0000000eff0e723e */ /* 0x000fe400048070ff */
[----:B0-----:R-:W-:-:S05]  /*713a0*/  @!P4 IADD3 R16, P2, R184, R16, RZ ;  /* 0x00000010b810c210 */ /* 0x001fca0007f5e0ff */
[----:B------:R-:W-:-:S05]  /*713b0*/  @!P4 IMAD.X R17, R185, 0x1, R17, P2 ;  /* 0x00000001b911c824 */ /* 0x000fca00010e0611 */
[----:B------:R0:W-:Y:S02]  /*713c0*/  @!P4 STG.E.U8 desc[UR30][R16.64+0xb8], R14 ;  /* 0x0000b80e1000c986 */ /* 0x0001e4000c10111e */
[----:B0-----:R-:W0:Y:S01]  /*713d0*/  @!P1 LDC.64 R14, c[0x0][0x5c0] ;  /* 0x00017000ff0e9b82 */ /* 0x001e220000000a00 */
[----:B------:R-:W-:Y:S02]  /*713e0*/  FMUL R16, R220, UR27 ;  /* 0x0000001bdc107c20 */ /* 0x000fe40008400000 */
[----:B------:R-:W4:Y:S01]  /*713f0*/  LDL.LU R220, [R1+0xb94] ;  /* 0x000b940001dc7983 */ /* 0x000f220000300800 */
[C---:B------:R-:W-:Y:S02]  /*71400*/  LOP3.LUT P6, RZ, R2.reuse, 0x80000000, RZ, 0xc0, !PT ;  /* 0x8000000002ff7812 */ /* 0x040fe400078cc0ff */
[----:B------:R-:W-:-:S04]  /*71410*/  LOP3.LUT R2, R2, 0xdfffffff, RZ, 0xc0, !PT ;  /* 0xdfffffff02027812 */ /* 0x000fc800078ec0ff */
[----:B------:R-:W-:Y:S02]  /*71420*/  @P0 LOP3.LUT R2, R2, 0x20000000, RZ, 0xfc, !PT ;  /* 0x2000000002020812 */ /* 0x000fe400078efcff */
[----:B------:R-:W-:Y:S02]  /*71430*/  F2FP.SATFINITE.E4M3.F32.PACK_AB_MERGE_C R16, RZ, R16, RZ ;  /* 0x00000010ff10723e */ /* 0x000fe400048070ff */
[----:B0-----:R-:W-:-:S05]  /*71440*/  @!P1 IADD3 R14, P0, R139, R14, RZ ;  /* 0x0000000e8b0e9210 */ /* 0x001fca0007f1e0ff */
[----:B------:R-:W-:-:S05]  /*71450*/  @!P1 IMAD.X R15, R159, 0x1, R15, P0 ;  /* 0x000000019f0f9824 */ /* 0x000fca00000e060f */
[----:B------:R0:W-:Y:S02]  /*71460*/  @!P1 STG.E.U8 desc[UR30][R14.64+0xb9], R16 ;  /* 0x0000b9100e009986 */ /* 0x0001e4000c10111e */
[----:B0-----:R-:W-:-:S05]  /*71470*/  FMUL R14, R222, UR27 ;  /* 0x0000001bde0e7c20 */ /* 0x001fca0008400000 */
[----:B------:R-:W-:-:S05]  /*71480*/  F2FP.SATFINITE.E4M3.F32.PACK_AB_MERGE_C R14, RZ, R14, RZ ;  /* 0x0000000eff0e723e */ /* 0x000fca00048070ff */
[----:B------:R0:W-:Y:S02]  /*71490*/  @!P6 STG.E.U8 desc[UR30][R118.64], R14 ;  /* 0x0000000e7600e986 */ /* 0x0001e4000c10111e */
[----:B0-----:R-:W-:Y:S02]  /*714a0*/  FMUL R14, R219, UR27 ;  /* 0x0000001bdb0e7c20 */ /* 0x001fe40008400000 */
[----:B------:R-:W4:Y:S01]  /*714b0*/  LDL.LU R219, [R1+0xb98] ;  /* 0x000b980001db7983 */ /* 0x000f220000300800 */
[----:B------:R-:W-:Y:S02]  /*714c0*/  ISETP.LT.OR P6, PT, R28, 0x1, !P3 ;  /* 0x000000011c00780c */ /* 0x000fe40005fc1670 */
[----:B------:R-:W-:-:S05]  /*714d0*/  F2FP.SATFINITE.E4M3.F32.PACK_AB_MERGE_C R14, RZ, R14, RZ ;  /* 0x0000000eff0e723e */ /* 0x000fca00048070ff */
[----:B------:R0:W-:Y:S06]  /*714e0*/  @!P5 STG.E.U8 desc[UR30][R112.64+0x1], R14 ;  /* 0x0000010e7000d986 */ /* 0x0001ec000c10111e */
[----:B0-----:R-:W0:Y:S01]  /*714f0*/  @!P6 LDC.64 R14, c[0x0][0x5c0] ;  /* 0x00017000ff0eeb82 */ /* 0x001e220000000a00 */
[----:B--2---:R-:W-:Y:S02]  /*71500*/  FMUL R16, R218, UR27 ;  /* 0x0000001bda107c20 */ /* 0x004fe40008400000 */
[----:B------:R-:W2:Y:S01]  /*71510*/  LDL.LU R218, [R1+0xb9c] ;  /* 0x000b9c0001da7983 */ /* 0x000ea20000300800 */
[----:B------:R-:W-:-:S02]  /*71520*/  ISETP.LT.OR P1, PT, R28, 0x2, !P3 ;  /* 0x000000021c00780c */ /* 0x000fc40005f21670 */
[----:B0-----:R-:W-:Y:S01]  /*71530*/  @!P6 IADD3 R14, P0, R158, R14, RZ ;  /* 0x0000000e9e0ee210 */ /* 0x001fe20007f1e0ff */
[----:B------:R-:W2:Y:S01]  /*71540*/  LDL.LU R222, [R1+0xba0] ;  /* 0x000ba00001de7983 */ /* 0x000ea20000300800 */
[----:B------:R-:W-:-:S03]  /*71550*/  F2FP.SATFINITE.E4M3.F32.PACK_AB_MERGE_C R16, RZ, R16, RZ ;  /* 0x00000010ff10723e */ /* 0x000fc600048070ff */
[----:B------:R-:W-:-:S05]  /*71560*/  @!P6 IMAD.X R15, R160, 0x1, R15, P0 ;  /* 0x00000001a00fe824 */ /* 0x000fca00000e060f */
[----:B------:R0:W-:Y:S02]  /*71570*/  @!P6 STG.E.U8 desc[UR30][R14.64], R16 ;  /* 0x000000100e00e986 */ /* 0x0001e4000c10111e */
[----:B0-----:R-:W0:Y:S01]  /*71580*/  @!P1 LDC.64 R14, c[0x0][0x5c0] ;  /* 0x00017000ff0e9b82 */ /* 0x001e220000000a00 */
[----:B------:R-:W-:Y:S02]  /*71590*/  LOP3.LUT P2, RZ, R8, 0x4000, RZ, 0xc0, !PT ;  /* 0x0000400008ff7812 */ /* 0x000fe4000784c0ff */
[----:B0-----:R-:W-:-:S05]  /*715a0*/  @!P1 IADD3 R14, P0, R136, R14, RZ ;  /* 0x0000000e880e9210 */ /* 0x001fca0007f1e0ff */
[----:B------:R-:W-:Y:S02]  /*715b0*/  @!P1 IMAD.X R15, R138, 0x1, R15, P0 ;  /* 0x000000018a0f9824 */ /* 0x000fe400000e060f */
[----:B---3--:R-:W-:Y:S02]  /*715c0*/  FMUL R16, R221, UR27 ;  /* 0x0000001bdd107c20 */ /* 0x008fe40008400000 */
[----:B------:R-:W3:Y:S03]  /*715d0*/  LDL.LU R221, [R1+0xba4] ;  /* 0x000ba40001dd7983 */ /* 0x000ee60000300800 */
[----:B------:R-:W-:-:S05]  /*715e0*/  F2FP.SATFINITE.E4M3.F32.PACK_AB_MERGE_C R16, RZ, R16, RZ ;  /* 0x00000010ff10723e */ /* 0x000fca00048070ff */
[----:B------:R4:W-:Y:S02]  /*715f0*/  @!P1 STG.E.U8 desc[UR30][R14.64+0x1], R16 ;  /* 0x000001100e009986 */ /* 0x0009e4000c10111e */
[----:B----4-:R-:W-:-:S05]  /*71600*/  FMUL R14, R223, UR27 ;  /* 0x0000001bdf0e7c20 */ /* 0x010fca0008400000 */
[----:B------:R-:W-:-:S05]  /*71610*/  F2FP.SATFINITE.E4M3.F32.PACK_AB_MERGE_C R14, RZ, R14, RZ ;  /* 0x0000000eff0e723e */ /* 0x000fca00048070ff */
[----:B------:R0:W-:Y:S02]  /*71620*/  @!P2 STG.E.U8 desc[UR30][R116.64+0x8], R14 ;  /* 0x0000080e7400a986 */ /* 0x0001e4000c10111e */
[----:B0-----:R-:W-:Y:S02]  /*71630*/  FMUL R14, R220, UR27 ;  /* 0x0000001bdc0e7c20 */ /* 0x001fe40008400000 */
[----:B------:R-:W4:Y:S01]  /*71640*/  LDL.LU R220, [R1+0xba8] ;  /* 0x000ba80001dc7983 */ /* 0x000f220000300800 */
[----:B------:R-:W-:Y:S02]  /*71650*/  LOP3.LUT P4, RZ, R8, 0x1000, RZ, 0xc0, !PT ;  /* 0x0000100008ff7812 */ /* 0x000fe4000788c0ff */
[----:B------:R-:W-:Y:S02]  /*71660*/  ISETP.LT.OR P2, PT, R28, 0x9, !P3 ;  /* 0x000000091c00780c */ /* 0x000fe40005f41670 */
[----:B------:R-:W-:-:S09]  /*71670*/  F2FP.SATFINITE.E4M3.F32.PACK_AB_MERGE_C R14, RZ, R14, RZ ;  /* 0x0000000eff0e723e */ /* 0x000fd200048070ff */
[----:B------:R0:W-:Y:S02]  /*71680*/  @!P4 STG.E.U8 desc[UR30][R108.64+0x9], R14 ;  /* 0x0000090e6c00c986 */ /* 0x0001e4000c10111e */
[----:B0-----:R-:W0:Y:S01]  /*71690*/  @!P2 LDC.64 R14, c[0x0][0x5c0] ;  /* 0x00017000ff0eab82 */ /* 0x001e220000000a00 */
[----:B------:R-:W-:Y:S02]  /*716a0*/  FMUL R16, R219, UR27 ;  /* 0x0000001bdb107c20 */ /* 0x000fe40008400000 */
[----:B------:R-:W4:Y:S01]  /*716b0*/  LDL.LU R219, [R1+0xbac] ;  /* 0x000bac0001db7983 */ /* 0x000f220000300800 */
[----:B0-----:R-:W-:-:S03]  /*716c0*/  @!P2 IADD3 R14, P0, R186, R14, RZ ;  /* 0x0000000eba0ea210 */ /* 0x001fc60007f1e0ff */
[----:B------:R-:W4:Y:S01]  /*716d0*/  LDL.LU R223, [R1+0xbb0] ;  /* 0x000bb00001df7983 */ /* 0x000f220000300800 */
[----:B------:R-:W-:Y:S01]  /*716e0*/  F2FP.SATFINITE.E4M3.F32.PACK_AB_MERGE_C R16, RZ, R16, RZ ;  /* 0x00000010ff10723e */ /* 0x000fe200048070ff */
[----:B------:R-:W-:-:S05]  /*716f0*/  @!P2 IMAD.X R15, R187, 0x1, R15, P0 ;  /* 0x00000001bb0fa824 */ /* 0x000fca00000e060f */
[----:B------:R0:W-:Y:S01]  /*71700*/  @!P2 STG.E.U8 desc[UR30][R14.64+0x8], R16 ;  /* 0x000008100e00a986 */ /* 0x0001e2000c10111e */
[----:B------:R-:W-:-:S13]  /*71710*/  ISETP.LT.OR P1, PT, R28, 0xa, !P3 ;  /* 0x0000000a1c00780c */ /* 0x000fda0005f21670 */
[----:B0-----:R-:W0:Y:S01]  /*71720*/  @!P1 LDC.64 R14, c[0x0][0x5c0] ;  /* 0x00017000ff0e9b82 */ /* 0x001e220000000a00 */
[----:B--2---:R-:W-:Y:S02]  /*71730*/  FMUL R16, R218, UR27 ;  /* 0x0000001bda107c20 */ /* 0x004fe40008400000 */
[----:B------:R-:W2:Y:S01]  /*71740*/  LDL.LU R218, [R1+0xbb4] ;  /* 0x000bb40001da7983 */ /* 0x000ea20000300800 */
[----:B0-----:R-:W-:Y:S02]  /*71750*/  @!P1 IADD3 R14, P0, R162, R14, RZ ;  /* 0x0000000ea20e9210 */ /* 0x001fe40007f1e0ff */
[----:B------:R-:W-:-:S03]  /*71760*/  F2FP.SATFINITE.E4M3.F32.PACK_AB_MERGE_C R16, RZ, R16, RZ ;  /* 0x00000010ff10723e */ /* 0x000fc600048070ff */
[----:B------:R-:W-:Y:S01]  /*71770*/  @!P1 IMAD.X R15, R163, 0x1, R15, P0 ;  /* 0x00000001a30f9824 */ /* 0x000fe200000e060f */
[----:B------:R-:W-:-:S04]  /*71780*/  LOP3.LUT P5, RZ, R8, 0x800, RZ, 0xc0, !PT ;  /* 0x0000080008ff7812 */ /* 0x000fc800078ac0ff */
[----:B------:R0:W-:Y:S02]  /*71790*/  @!P1 STG.E.U8 desc[UR30][R14.64+0x9], R16 ;  /* 0x000009100e009986 */ /* 0x0001e4000c10111e */
[----:B0-----:R-:W-:-:S05]  /*717a0*/  FMUL R14, R222, UR27 ;  /* 0x0000001bde0e7c20 */ /* 0x001fca0008400000 */
[----:B------:R-:W-:-:S05]  /*717b0*/  F2FP.SATFINITE.E4M3.F32.PACK_AB_MERGE_C R14, RZ, R14, RZ ;  /* 0x0000000eff0e723e */ /* 0x000fca00048070ff */
[----:B------:R3:W-:Y:S01]  /*717c0*/  @!P5 STG.E.U8 desc[UR30][R110.64+0x10], R14 ;  /* 0x0000100e6e00d986 */ /* 0x0007e2000c10111e */
[----:B------:R-:W-:Y:S02]  /*717d0*/  LOP3.LUT P6, RZ, R8, 0x200, RZ, 0xc0, !PT ;  /* 0x0000020008ff7812 */ /* 0x000fe400078cc0ff */
[----:B------:R-:W-:Y:S01]  /*717e0*/  ISETP.LT.OR P5, PT, R28, 0x11, !P3 ;  /* 0x000000111c00780c */ /* 0x000fe20005fa1670 */
[----:B---3--:R-:W-:Y:S02]  /*717f0*/  FMUL R14, R221, UR27 ;  /* 0x0000001bdd0e7c20 */ /* 0x008fe40008400000 */
[----:B------:R-:W3:Y:S03]  /*71800*/  LDL.LU R221, [R1+0xbb8] ;  /* 0x000bb80001dd7983 */ /* 0x000ee60000300800 */
[----:B------:R-:W-:-:S05]  /*71810*/  F2FP.SATFINITE.E4M3.F32.PACK_AB_MERGE_C R14, RZ, R14, RZ ;  /* 0x0000000eff0e723e */ /* 0x000fca00048070ff */
[----:B------:R0:W-:Y:S02]  /*71820*/  @!P6 STG.E.U8 desc[UR30][R102.64+0x11], R14 ;  /* 0x0000110e6600e986 */ /* 0x0001e4000c10111e */
[----:B0-----:R-:W0:Y:S01]  /*71830*/  @!P5 LDC.64 R14, c[0x0][0x5c0] ;  /* 0x00017000ff0edb82 */ /* 0x001e220000000a00 */
[----:B----4-:R-:W-:Y:S02]  /*71840*/  FMUL R16, R220, UR27 ;  /* 0x0000001bdc107c20 */ /* 0x010fe40008400000 */
        /* <DEDUP_REMOVED lines=8> */
[----:B------:R-:W-:Y:S02]  /*718d0*/  FMUL R16, R219, UR27 ;  /* 0x0000001bdb107c20 */ /* 0x000fe40008400000 */
[----:B------:R-:W4:Y:S01]  /*718e0*/  LDL.LU R219, [R1+0xbc4] ;  /* 0x000bc40001db7983 */ /* 0x000f220000300800 */
[----:B0-----:R-:W-:Y:S02]  /*718f0*/  @!P1 IADD3 R14, P0, R156, R14, RZ ;  /* 0x0000000e9c0e9210 */ /* 0x001fe40007f1e0ff */
[----:B------:R-:W-:-:S03]  /*71900*/  F2FP.SATFINITE.E4M3.F32.PACK_AB_MERGE_C R16, RZ, R16, RZ ;  /* 0x00000010ff10723e */ /* 0x000fc600048070ff */
[----:B------:R-:W-:Y:S01]  /*71910*/  @!P1 IMAD.X R15, R189, 0x1, R15, P0 ;  /* 0x00000001bd0f9824 */ /* 0x000fe200000e060f */
[----:B------:R-:W-:-:S04]  /*71920*/  LOP3.LUT P4, RZ, R8, 0x80, RZ, 0xc0, !PT ;  /* 0x0000008008ff7812 */ /* 0x000fc8000788c0ff */
[----:B------:R0:W-:Y:S02]  /*71930*/  @!P1 STG.E.U8 desc[UR30][R14.64+0x11], R16 ;  /* 0x000011100e009986 */ /* 0x0001e4000c10111e */
[----:B0-----:R-:W-:-:S05]  /*71940*/  FMUL R14, R223, UR27 ;  /* 0x0000001bdf0e7c20 */ /* 0x001fca0008400000 */
[----:B------:R-:W-:-:S05]  /*71950*/  F2FP.SATFINITE.E4M3.F32.PACK_AB_MERGE_C R14, RZ, R14, RZ ;  /* 0x0000000eff0e723e */ /* 0x000fca00048070ff */
[----:B------:R2:W-:Y:S02]  /*71960*/  @!P4 STG.E.U8 desc[UR30][R106.64+0x18], R14 ;  /* 0x0000180e6a00c986 */ /* 0x0005e4000c10111e */
[----:B--2---:R-:W-:Y:S02]  /*71970*/  FMUL R14, R218, UR27 ;  /* 0x0000001bda0e7c20 */ /* 0x004fe40008400000 */
[----:B------:R-:W2:Y:S01]  /*71980*/  LDL.LU R218, [R1+0xbc8] ;  /* 0x000bc80001da7983 */ /* 0x000ea20000300800 */
[----:B------:R-:W-:Y:S02]  /*71990*/  LOP3.LUT P2, RZ, R8, 0x40, RZ, 0xc0, !PT ;  /* 0x0000004008ff7812 */ /* 0x000fe4000784c0ff */
[----:B------:R-:W-:Y:S02]  /*719a0*/  ISETP.LT.OR P4, PT, R28, 0x19, !P3 ;  /* 0x000000191c00780c */ /* 0x000fe40005f81670 */
[----:B------:R-:W-:-:S09]  /*719b0*/  F2FP.SATFINITE.E4M3.F32.PACK_AB_MERGE_C R14, RZ, R14, RZ ;  /* 0x0000000eff0e723e */ /* 0x000fd200048070ff */
[----:B------:R0:W-:Y:S02]  /*719c0*/  @!P2 STG.E.U8 desc[UR30][R98.64+0x19], R14 ;  /* 0x0000190e6200a986 */ /* 0x0001e4000c10111e */
[----:B0-----:R-:W0:Y:S01]  /*719d0*/  @!P4 LDC.64 R14, c[0x0][0x5c0] ;  /* 0x00017000ff0ecb82 */ /* 0x001e220000000a00 */
[----:B------:R-:W-:Y:S01]  /*719e0*/  ISETP.LT.OR P1, PT, R28, 0x1a, !P3 ;  /* 0x0000001a1c00780c */ /* 0x000fe20005f21670 */
[----:B---3--:R-:W-:Y:S02]  /*719f0*/  FMUL R16, R221, UR27 ;  /* 0x0000001bdd107c20 */ /* 0x008fe40008400000 */
[----:B------:R-:W3:Y:S01]  /*71a00*/  LDL.LU R221, [R1+0xbcc] ;  /* 0x000bcc0001dd7983 */ /* 0x000ee20000300800 */
[----:B0-----:R-:W-:-:S03]  /*71a10*/  @!P4 IADD3 R14, P0, R157, R14, RZ ;  /* 0x0000000e9d0ec210 */ /* 0x001fc60007f1e0ff */
[----:B------:R-:W3:Y:S01]  /*71a20*/  LDL.LU R223, [R1+0xbd0] ;  /* 0x000bd00001df7983 */ /* 0x000ee20000300800 */
[----:B------:R-:W-:Y:S01]  /*71a30*/  F2FP.SATFINITE.E4M3.F32.PACK_AB_MERGE_C R16, RZ, R16, RZ ;  /* 0x00000010ff10723e */ /* 0x000fe200048070ff */
[----:B------:R-:W-:-:S05]  /*71a40*/  @!P4 IMAD.X R15, R168, 0x1, R15, P0 ;  /* 0x00000001a80fc824 */ /* 0x000fca00000e060f */
[----:B------:R0:W-:Y:S02]  /*71a50*/  @!P4 STG.E.U8 desc[UR30][R14.64+0x18], R16 ;  /* 0x000018100e00c986 */ /* 0x0001e4000c10111e */
[----:B0-----:R-:W0:Y:S01]  /*71a60*/  @!P1 LDC.64 R14, c[0x0][0x5c0] ;  /* 0x00017000ff0e9b82 */ /* 0x001e220000000a00 */
[----:B----4-:R-:W-:Y:S02]  /*71a70*/  FMUL R16, R220, UR27 ;  /* 0x0000001bdc107c20 */ /* 0x010fe40008400000 */
        /* <DEDUP_REMOVED lines=9> */
[----:B0-----:R-:W-:Y:S02]  /*71b10*/  FMUL R14, R219, UR27 ;  /* 0x0000001bdb0e7c20 */ /* 0x001fe40008400000 */
[----:B------:R-:W4:Y:S01]  /*71b20*/  LDL.LU R219, [R1+0xbd8] ;  /* 0x000bd80001db7983 */ /* 0x000f220000300800 */
[----:B------:R-:W-:Y:S02]  /*71b30*/  LOP3.LUT P5, RZ, R8, 0x4, RZ, 0xc0, !PT ;  /* 0x0000000408ff7812 */ /* 0x000fe400078ac0ff */
[----:B------:R-:W-:Y:S02]  /*71b40*/  ISETP.LT.OR P6, PT, R28, 0x21, !P3 ;  /* 0x000000211c00780c */ /* 0x000fe40005fc1670 */
[----:B------:R-:W-:Y:S01]  /*71b50*/  F2FP.SATFINITE.E4M3.F32.PACK_AB_MERGE_C R14, RZ, R14, RZ ;  /* 0x0000000eff0e723e */ /* 0x000fe200048070ff */
[----:B--2---:R-:W-:-:S02]  /*71b60*/  FMUL R16, R218, UR27 ;  /* 0x0000001bda107c20 */ /* 0x004fc40008400000 */
[----:B------:R-:W2:Y:S06]  /*71b70*/  LDL.LU R218, [R1+0xbdc] ;  /* 0x000bdc0001da7983 */ /* 0x000eac0000300800 */
[----:B------:R0:W-:Y:S01]  /*71b80*/  @!P5 STG.E.U8 desc[UR30][R90.64+0x21], R14 ;  /* 0x0000210e5a00d986 */ /* 0x0001e2000c10111e */
[----:B------:R-:W-:Y:S02]  /*71b90*/  ISETP.LT.OR P1, PT, R28, 0x22, !P3 ;  /* 0x000000221c00780c */ /* 0x000fe40005f21670 */
[----:B------:R-:W-:Y:S01]  /*71ba0*/  F2FP.SATFINITE.E4M3.F32.PACK_AB_MERGE_C R16, RZ, R16, RZ ;  /* 0x00000010ff10723e */ /* 0x000fe200048070ff */
[----:B------:R-:W2:Y:S01]  /*71bb0*/  LDL.LU R222, [R1+0xbe0] ;  /* 0x000be00001de7983 */ /* 0x000ea20000300800 */
[----:B0-----:R-:W0:Y:S02]  /*71bc0*/  @!P6 LDC.64 R14, c[0x0][0x5c0] ;  /* 0x00017000ff0eeb82 */ /* 0x001e240000000a00 */
[----:B0-----:R-:W-:-:S05]  /*71bd0*/  @!P6 IADD3 R14, P0, R169, R14, RZ ;  /* 0x0000000ea90ee210 */ /* 0x001fca0007f1e0ff */
[----:B------:R-:W-:-:S05]  /*71be0*/  @!P6 IMAD.X R15, R191, 0x1, R15, P0 ;  /* 0x00000001bf0fe824 */ /* 0x000fca00000e060f */
[----:B------:R0:W-:Y:S02]  /*71bf0*/  @!P6 STG.E.U8 desc[UR30][R14.64+0x20], R16 ;  /* 0x000020100e00e986 */ /* 0x0001e4000c10111e */
[----:B0-----:R-:W0:Y:S01]  /*71c00*/  @!P1 LDC.64 R14, c[0x0][0x5c0] ;  /* 0x00017000ff0e9b82 */ /* 0x001e220000000a00 */
[----:B---3--:R-:W-:Y:S02]  /*71c10*/  FMUL R16, R221, UR27 ;  /* 0x0000001bdd107c20 */ /* 0x008fe40008400000 */
[----:B------:R-:W3:Y:S03]  /*71c20*/  LDL.LU R221, [R1+0xbe4] ;  /* 0x000be40001dd7983 */ /* 0x000ee60000300800 */
[----:B------:R-:W-:Y:S02]  /*71c30*/  F2FP.SATFINITE.E4M3.F32.PACK_AB_MERGE_C R16, RZ, R16, RZ ;  /* 0x00000010ff10723e */ /* 0x000fe400048070ff */
[----:B0-----:R-:W-:-:S02]  /*71c40*/  @!P1 IADD3 R14, P0, R152, R14, RZ ;  /* 0x0000000e980e9210 */ /* 0x001fc40007f1e0ff */
[----:B------:R-:W-:-:S03]  /*71c50*/  LOP3.LUT P2, RZ, R8, 0x2, RZ, 0xc0, !PT ;  /* 0x0000000208ff7812 */ /* 0x000fc6000784c0ff */
[----:B------:R-:W-:-:S05]  /*71c60*/  @!P1 IMAD.X R15, R153, 0x1, R15, P0 ;  /* 0x00000001990f9824 */ /* 0x000fca00000e060f */
[----:B------:R0:W-:Y:S02]  /*71c70*/  @!P1 STG.E.U8 desc[UR30][R14.64+0x21], R16 ;  /* 0x000021100e009986 */ /* 0x0001e4000c10111e */
[----:B0-----:R-:W-:-:S05]  /*71c80*/  FMUL R14, R223, UR27 ;  /* 0x0000001bdf0e7c20 */ /* 0x001fca0008400000 */
[----:B------:R-:W-:-:S05]  /*71c90*/  F2FP.SATFINITE.E4M3.F32.PACK_AB_MERGE_C R14, RZ, R14, RZ ;  /* 0x0000000eff0e723e */ /* 0x000fca00048070ff */
[----:B------:R4:W-:Y:S02]  /*71ca0*/  @!P2 STG.E.U8 desc[UR30][R94.64+0x28], R14 ;  /* 0x0000280e5e00a986 */ /* 0x0009e4000c10111e */
[----:B----4-:R-:W-:Y:S02]  /*71cb0*/  FMUL R14, R220, UR27 ;  /* 0x0000001bdc0e7c20 */ /* 0x010fe40008400000 */
        /* <DEDUP_REMOVED lines=67> */
[----:B------:R-:W-:Y:S01]  /*720f0*/  LOP3.LUT P6, RZ, R3, 0x2000000, RZ, 0xc0, !PT ;  /* 0x0200000003ff7812 */ /* 0x000fe200078cc0ff */
[----:B----4-:R-:W-:Y:S02]  /*72100*/  FMUL R16, R220, UR27 ;  /* 0x0000001bdc107c20 */ /* 0x010fe40008400000 */
[----:B------:R-:W4:Y:S01]  /*72110*/  LDL.LU R220, [R1+0xc14] ;  /* 0x000c140001dc7983 */ /* 0x000f220000300800 */
[----:B0-----:R-:W-:Y:S02]  /*72120*/  @!P1 IADD3 R14, P0, R150, R14, RZ ;  /* 0x0000000e960e9210 */ /* 0x001fe40007f1e0ff */
[----:B------:R-:W-:-:S03]  /*72130*/  F2FP.SATFINITE.E4M3.F32.PACK_AB_MERGE_C R16, RZ, R16, RZ ;  /* 0x00000010ff10723e */ /* 0x000fc600048070ff */
[----:B------:R-:W-:-:S05]  /*72140*/  @!P1 IMAD.X R15, R151, 0x1, R15, P0 ;  /* 0x00000001970f9824 */ /* 0x000fca00000e060f */
        /* <DEDUP_REMOVED lines=220> */
[----:B------:R-:W-:-:S03]  /*72f10*/  F2FP.SATFINITE.E4M3.F32.PACK_AB_MERGE_C R16, RZ, R16, RZ ;  /* 0x00000010ff10723e */ /* 0x000fc600048070ff */
[----:B------:R-:W2:Y:S01]  /*72f20*/  LDL.LU R222, [R1+0xca0] ;  /* 0x000ca00001de7983 */ /* 0x000ea20000300800 */
[----:B0-----:R-:W0:Y:S01]  /*72f30*/  @!P6 LDC.64 R14, c[0x0][0x5c0] ;  /* 0x00017000ff0eeb82 */ /* 0x001e220000000a00 */
[----:B------:R-:W-:Y:S02]  /*72f40*/  ISETP.LT.OR P5, PT, R28, 0x82, !P3 ;  /* 0x000000821c00780c */ /* 0x000fe40005fa1670 */
        /* <DEDUP_REMOVED lines=15> */
[----:B------:R-:W4:Y:S04]  /*73040*/  LDL.LU R220, [R1+0xca8] ;  /* 0x000ca80001dc7983 */ /* 0x000f280000300800 */
[----:B------:R-:W4:Y:S01]  /*73050*/  LDL.LU R223, [R1+0xcac] ;  /* 0x000cac0001df7983 */ /* 0x000f220000300800 */
[----:B------:R-:W-:Y:S02]  /*73060*/  LOP3.LUT P4, RZ, R3, 0x1, RZ, 0xc0, !PT ;  /* 0x0000000103ff7812 */ /* 0x000fe4000788c0ff */
[----:B------:R-:W-:-:S02]  /*73070*/  ISETP.LT.OR P2, PT, R28, 0x89, !P3 ;  /* 0x000000891c00780c */ /* 0x000fc40005f41670 */
[----:B------:R-:W-:-:S09]  /*73080*/  F2FP.SATFINITE.E4M3.F32.PACK_AB_MERGE_C R14, RZ, R14, RZ ;  /* 0x0000000eff0e723e */ /* 0x000fd200048070ff */
[----:B------:R0:W-:Y:S02]  /*73090*/  @!P4 STG.E.U8 desc[UR30][R36.64+0x89], R14 ;  /* 0x0000890e2400c986 */ /* 0x0001e4000c10111e */
[----:B0-----:R-:W0:Y:S01]  /*730a0*/  @!P2 LDC.64 R14, c[0x0][0x5c0] ;  /* 0x00017000ff0eab82 */ /* 0x001e220000000a00 */
[----:B------:R-:W-:Y:S02]  /*730b0*/  FMUL R16, R219, UR27 ;  /* 0x0000001bdb107c20 */ /* 0x000fe40008400000 */
[----:B------:R-:W4:Y:S01]  /*730c0*/  LDL.LU R219, [R1+0xcb0] ;  /* 0x000cb00001db7983 */ /* 0x000f220000300800 */
[----:B0-----:R-:W-:Y:S02]  /*730d0*/  @!P2 IADD3 R14, P0, R208, R14, RZ ;  /* 0x0000000ed00ea210 */ /* 0x001fe40007f1e0ff */
[----:B------:R-:W-:-:S03]  /*730e0*/  F2FP.SATFINITE.E4M3.F32.PACK_AB_MERGE_C R16, RZ, R16, RZ ;  /* 0x00000010ff10723e */ /* 0x000fc600048070ff */
        /* <DEDUP_REMOVED lines=10> */
[----:B------:R0:W-:Y:S01]  /*73190*/  @!P0 STG.E.U8 desc[UR30][R14.64+0x89], R16 ;  /* 0x000089100e008986 */ /* 0x0001e2000c10111e */
[----:B------:R-:W-:Y:S02]  /*731a0*/  LOP3.LUT P6, RZ, R4, 0x40000000, RZ, 0xc0, !PT ;  /* 0x4000000004ff7812 */ /* 0x000fe400078cc0ff */
[----:B------:R-:W-:Y:S01]  /*731b0*/  LOP3.LUT P2, RZ, R2, 0x40000000, RZ, 0xc0, !PT ;  /* 0x4000000002ff7812 */ /* 0x000fe2000784c0ff */
[----:B0-----:R-:W-:Y:S02]  /*731c0*/  FMUL R14, R222, UR27 ;  /* 0x0000001bde0e7c20 */ /* 0x001fe40008400000 */
[----:B------:R-:W2:Y:S03]  /*731d0*/  LDL.LU R222, [R1+0xcb8] ;  /* 0x000cb80001de7983 */ /* 0x000ea60000300800 */
[----:B------:R-:W-:-:S05]  /*731e0*/  F2FP.SATFINITE.E4M3.F32.PACK_AB_MERGE_C R14, RZ, R14, RZ ;  /* 0x0000000eff0e723e */ /* 0x000fca00048070ff */
[----:B------:R3:W-:Y:S01]  /*731f0*/  @!P1 STG.E.U8 desc[UR30][R62.64+0x90], R14 ;  /* 0x0000900e3e009986 */ /* 0x0007e2000c10111e */
[----:B------:R-:W-:Y:S01]  /*73200*/  ISETP.LT.OR P1, PT, R28, 0x92, !P3 ;  /* 0x000000921c00780c */ /* 0x000fe20005f21670 */
[----:B---3--:R-:W-:Y:S02]  /*73210*/  FMUL R14, R221, UR27 ;  /* 0x0000001bdd0e7c20 */ /* 0x008fe40008400000 */
[----:B------:R-:W3:Y:S03]  /*73220*/  LDL.LU R221, [R1+0xcbc] ;  /* 0x000cbc0001dd7983 */ /* 0x000ee60000300800 */
[----:B------:R-:W-:-:S05]  /*73230*/  F2FP.SATFINITE.E4M3.F32.PACK_AB_MERGE_C R14, RZ, R14, RZ ;  /* 0x0000000eff0e723e */ /* 0x000fca00048070ff */
[----:B------:R0:W-:Y:S02]  /*73240*/  @!P6 STG.E.U8 desc[UR30][R42.64+0x91], R14 ;  /* 0x0000910e2a00e986 */ /* 0x0001e4000c10111e */
[----:B0-----:R-:W0:Y:S02]  /*73250*/  @!P2 LDC.64 R14, c[0x0][0x5c0] ;  /* 0x00017000ff0eab82 */ /* 0x001e240000000a00 */
[----:B0-----:R-:W-:-:S05]  /*73260*/  @!P2 IADD3 R14, P0, R161, R14, RZ ;  /* 0x0000000ea10ea210 */ /* 0x001fca0007f1e0ff */
[----:B------:R-:W-:Y:S02]  /*73270*/  @!P2 IMAD.X R15, R171, 0x1, R15, P0 ;  /* 0x00000001ab0fa824 */ /* 0x000fe400000e060f */
[----:B----4-:R-:W-:Y:S02]  /*73280*/  FMUL R16, R220, UR27 ;  /* 0x0000001bdc107c20 */ /* 0x010fe40008400000 */
[----:B------:R-:W4:Y:S03]  /*73290*/  LDL.LU R220, [R1+0xcc0] ;  /* 0x000cc00001dc7983 */ /* 0x000f260000300800 */
[----:B------:R-:W-:-:S05]  /*732a0*/  F2FP.SATFINITE.E4M3.F32.PACK_AB_MERGE_C R16, RZ, R16, RZ ;  /* 0x00000010ff10723e */ /* 0x000fca00048070ff */
[----:B------:R0:W-:Y:S02]  /*732b0*/  @!P2 STG.E.U8 desc[UR30][R14.64+0x90], R16 ;  /* 0x000090100e00a986 */ /* 0x0001e4000c10111e */
[----:B0-----:R-:W0:Y:S01]  /*732c0*/  @!P1 LDC.64 R14, c[0x0][0x5c0] ;  /* 0x00017000ff0e9b82 */ /* 0x001e220000000a00 */
[----:B------:R-:W-:-:S05]  /*732d0*/  FMUL R16, R223, UR27 ;  /* 0x0000001bdf107c20 */ /* 0x000fca0008400000 */
[----:B------:R-:W-:Y:S02]  /*732e0*/  F2FP.SATFINITE.E4M3.F32.PACK_AB_MERGE_C R16, RZ, R16, RZ ;  /* 0x00000010ff10723e */ /* 0x000fe400048070ff */
[----:B0-----:R-:W-:-:S05]  /*732f0*/  @!P1 IADD3 R14, P0, R137, R14, RZ ;  /* 0x0000000e890e9210 */ /* 0x001fca0007f1e0ff */
[----:B------:R-:W-:-:S05]  /*73300*/  @!P1 IMAD.X R15, R155, 0x1, R15, P0 ;  /* 0x000000019b0f9824 */ /* 0x000fca00000e060f */
[----:B------:R0:W-:Y:S02]  /*73310*/  @!P1 STG.E.U8 desc[UR30][R14.64+0x91], R16 ;  /* 0x000091100e009986 */ /* 0x0001e4000c10111e */
[----:B0-----:R-:W-:Y:S02]  /*73320*/  FMUL R14, R219, UR27 ;  /* 0x0000001bdb0e7c20 */ /* 0x001fe40008400000 */
[----:B------:R-:W4:Y:S01]  /*73330*/  LDL.LU R219, [R1+0xcc4] ;  /* 0x000cc40001db7983 */ /* 0x000f220000300800 */
[----:B------:R-:W-:Y:S02]  /*73340*/  LOP3.LUT P4, RZ, R4, 0x20000000, RZ, 0xc0, !PT ;  /* 0x2000000004ff7812 */ /* 0x000fe4000788c0ff */
[----:B------:R-:W-:-:S11]  /*73350*/  F2FP.SATFINITE.E4M3.F32.PACK_AB_MERGE_C R14, RZ, R14, RZ ;  /* 0x0000000eff0e723e */ /* 0x000fd600048070ff */
        /* <DEDUP_REMOVED lines=8> */
[----:B------:R-:W-:Y:S02]  /*733e0*/  FMUL R16, R222, UR27 ;  /* 0x0000001bde107c20 */ /* 0x000fe40008400000 */
[----:B------:R-:W2:Y:S01]  /*733f0*/  LDL.LU R222, [R1+0xccc] ;  /* 0x000ccc0001de7983 */ /* 0x000ea20000300800 */
[----:B------:R-:W-:Y:S02]  /*73400*/  ISETP.LT.OR P1, PT, R28, 0x9a, !P3 ;  /* 0x0000009a1c00780c */ /* 0x000fe40005f21670 */
[----:B------:R-:W-:Y:S02]  /*73410*/  F2FP.SATFINITE.E4M3.F32.PACK_AB_MERGE_C R16, RZ, R16, RZ ;  /* 0x00000010ff10723e */ /* 0x000fe400048070ff */
[----:B0-----:R-:W-:-:S05]  /*73420*/  @!P4 IADD3 R14, P0, R210, R14, RZ ;  /* 0x0000000ed20ec210 */ /* 0x001fca0007f1e0ff */
[----:B------:R-:W-:-:S05]  /*73430*/  @!P4 IMAD.X R15, R211, 0x1, R15, P0 ;  /* 0x00000001d30fc824 */ /* 0x000fca00000e060f */
[----:B------:R0:W-:Y:S02]  /*73440*/  @!P4 STG.E.U8 desc[UR30][R14.64+0x98], R16 ;  /* 0x000098100e00c986 */ /* 0x0001e4000c10111e */
[----:B0-----:R-:W0:Y:S01]  /*73450*/  @!P1 LDC.64 R14, c[0x0][0x5c0] ;  /* 0x00017000ff0e9b82 */ /* 0x001e220000000a00 */
[----:B---3--:R-:W-:Y:S02]  /*73460*/  FMUL R16, R221, UR27 ;  /* 0x0000001bdd107c20 */ /* 0x008fe40008400000 */
[----:B------:R-:W3:Y:S03]  /*73470*/  LDL.LU R221, [R1+0xcd0] ;  /* 0x000cd00001dd7983 */ /* 0x000ee60000300800 */
[----:B------:R-:W-:Y:S02]  /*73480*/  F2FP.SATFINITE.E4M3.F32.PACK_AB_MERGE_C R16, RZ, R16, RZ ;  /* 0x00000010ff10723e */ /* 0x000fe400048070ff */
[----:B0-----:R-:W-:-:S05]  /*73490*/  @!P1 IADD3 R14, P0, R126, R14, RZ ;  /* 0x0000000e7e0e9210 */ /* 0x001fca0007f1e0ff */
[----:B------:R-:W-:-:S05]  /*734a0*/  @!P1 IMAD.X R15, R127, 0x1, R15, P0 ;  /* 0x000000017f0f9824 */ /* 0x000fca00000e060f */
[----:B------:R4:W-:Y:S01]  /*734b0*/  @!P1 STG.E.U8 desc[UR30][R14.64+0x99], R16 ;  /* 0x000099100e009986 */ /* 0x0009e2000c10111e */
[----:B------:R-:W-:Y:S01]  /*734c0*/  LOP3.LUT P6, RZ, R4, 0x8000000, RZ, 0xc0, !PT ;  /* 0x0800000004ff7812 */ /* 0x000fe200078cc0ff */
[----:B----4-:R-:W-:Y:S02]  /*734d0*/  FMUL R14, R220, UR27 ;  /* 0x0000001bdc0e7c20 */ /* 0x010fe40008400000 */
[----:B------:R-:W4:Y:S03]  /*734e0*/  LDL.LU R220, [R1+0xcd4] ;  /* 0x000cd40001dc7983 */ /* 0x000f260000300800 */
[----:B------:R-:W-:-:S07]  /*734f0*/  F2FP.SATFINITE.E4M3.F32.PACK_AB_MERGE_C R14, RZ, R14, RZ ;  /* 0x0000000eff0e723e */ /* 0x000fce00048070ff */
[----:B------:R0:W-:Y:S02]  /*73500*/  @!P6 STG.E.U8 desc[UR30][R78.64+0xa0], R14 ;  /* 0x0000a00e4e00e986 */ /* 0x0001e4000c10111e */
[----:B0-----:R-:W-:Y:S02]  /*73510*/  FMUL R14, R219, UR27 ;  /* 0x0000001bdb0e7c20 */ /* 0x001fe40008400000 */
[----:B------:R-:W4:Y:S04]  /*73520*/  LDL.LU R219, [R1+0xcd8] ;  /* 0x000cd80001db7983 */ /* 0x000f280000300800 */
[----:B------:R-:W4:Y:S01]  /*73530*/  LDL.LU R223, [R1+0xcdc] ;  /* 0x000cdc0001df7983 */ /* 0x000f220000300800 */
[----:B--2---:R-:W-:-:S03]  /*73540*/  FMUL R16, R218, UR27 ;  /* 0x0000001bda107c20 */ /* 0x004fc60008400000 */
[----:B------:R-:W2:Y:S01]  /*73550*/  LDL.LU R218, [R1+0xce0] ;  /* 0x000ce00001da7983 */ /* 0x000ea20000300800 */
[----:B------:R-:W-:Y:S02]  /*73560*/  LOP3.LUT P2, RZ, R4, 0x4000000, RZ, 0xc0, !PT ;  /* 0x0400000004ff7812 */ /* 0x000fe4000784c0ff */
[----:B------:R-:W-:Y:S02]  /*73570*/  ISETP.LT.OR P1, PT, R28, 0xa1, !P3 ;  /* 0x000000a11c00780c */ /* 0x000fe40005f21670 */
[----:B------:R-:W-:-:S09]  /*73580*/  F2FP.SATFINITE.E4M3.F32.PACK_AB_MERGE_C R14, RZ, R14, RZ ;  /* 0x0000000eff0e723e */ /* 0x000fd200048070ff */
[----:B------:R0:W-:Y:S02]  /*73590*/  @!P2 STG.E.U8 desc[UR30][R58.64+0xa1], R14 ;  /* 0x0000a10e3a00a986 */ /* 0x0001e4000c10111e */
[----:B0-----:R-:W0:Y:S01]  /*735a0*/  @!P1 LDC.64 R14, c[0x0][0x5c0] ;  /* 0x00017000ff0e9b82 */ /* 0x001e220000000a00 */
[----:B------:R-:W-:Y:S02]  /*735b0*/  ISETP.LT.OR P6, PT, R28, 0xa2, !P3 ;  /* 0x000000a21c00780c */ /* 0x000fe40005fc1670 */
[----:B------:R-:W-:Y:S02]  /*735c0*/  F2FP.SATFINITE.E4M3.F32.PACK_AB_MERGE_C R16, RZ, R16, RZ ;  /* 0x00000010ff10723e */ /* 0x000fe400048070ff */
[----:B0-----:R-:W-:-:S05]  /*735d0*/  @!P1 IADD3 R14, P2, R212, R14, RZ ;  /* 0x0000000ed40e9210 */ /* 0x001fca0007f5e0ff */
[----:B------:R-:W-:-:S05]  /*735e0*/  @!P1 IMAD.X R15, R213, 0x1, R15, P2 ;  /* 0x00000001d50f9824 */ /* 0x000fca00010e060f */
[----:B------:R0:W-:Y:S02]  /*735f0*/  @!P1 STG.E.U8 desc[UR30][R14.64+0xa0], R16 ;  /* 0x0000a0100e009986 */ /* 0x0001e4000c10111e */
[----:B0-----:R-:W0:Y:S01]  /*73600*/  @!P6 LDC.64 R14, c[0x0][0x5c0] ;  /* 0x00017000ff0eeb82 */ /* 0x001e220000000a00 */
[----:B------:R-:W-:Y:S02]  /*73610*/  FMUL R16, R222, UR27 ;  /* 0x0000001bde107c20 */ /* 0x000fe40008400000 */
[----:B------:R-:W2:Y:S03]  /*73620*/  LDL.LU R222, [R1+0xce4] ;  /* 0x000ce40001de7983 */ /* 0x000ea60000300800 */
[----:B------:R-:W-:Y:S02]  /*73630*/  F2FP.SATFINITE.E4M3.F32.PACK_AB_MERGE_C R16, RZ, R16, RZ ;  /* 0x00000010ff10723e */ /* 0x000fe400048070ff */
[----:B0-----:R-:W-:-:S05]  /*73640*/  @!P6 IADD3 R14, P1, R122, R14, RZ ;  /* 0x0000000e7a0ee210 */ /* 0x001fca0007f3e0ff */
[----:B------:R-:W-:-:S05]  /*73650*/  @!P6 IMAD.X R15, R123, 0x1, R15, P1 ;  /* 0x000000017b0fe824 */ /* 0x000fca00008e060f */
[----:B------:R3:W-:Y:S01]  /*73660*/  @!P6 STG.E.U8 desc[UR30][R14.64+0xa1], R16 ;  /* 0x0000a1100e00e986 */ /* 0x0007e2000c10111e */
[C---:B------:R-:W-:Y:S01]  /*73670*/  LOP3.LUT P5, RZ, R4.reuse, 0x2000000, RZ, 0xc0, !PT ;  /* 0x0200000004ff7812 */ /* 0x040fe200078ac0ff */
[----:B---3--:R-:W-:Y:S02]  /*73680*/  FMUL R14, R221, UR27 ;  /* 0x0000001bdd0e7c20 */ /* 0x008fe40008400000 */
[----:B------:R-:W3:Y:S03]  /*73690*/  LDL.LU R221, [R1+0xce8] ;  /* 0x000ce80001dd7983 */ /* 0x000ee60000300800 */
[----:B------:R-:W-:Y:S02]  /*736a0*/  F2FP.SATFINITE.E4M3.F32.PACK_AB_MERGE_C R14, RZ, R14, RZ ;  /* 0x0000000eff0e723e */ /* 0x000fe400048070ff */
[----:B------:R-:W-:-:S05]  /*736b0*/  LOP3.LUT P4, RZ, R4, 0x1000000, RZ, 0xc0, !PT ;  /* 0x0100000004ff7812 */ /* 0x000fca000788c0ff */
[----:B------:R4:W-:Y:S01]  /*736c0*/  @!P5 STG.E.U8 desc[UR30][R76.64+0xa8], R14 ;  /* 0x0000a80e4c00d986 */ /* 0x0009e2000c10111e */
[----:B------:R-:W-:Y:S01]  /*736d0*/  ISETP.LT.OR P5, PT, R28, 0xa9, !P3 ;  /* 0x000000a91c00780c */ /* 0x000fe20005fa1670 */
[----:B----4-:R-:W-:Y:S02]  /*736e0*/  FMUL R14, R220, UR27 ;  /* 0x0000001bdc0e7c20 */ /* 0x010fe40008400000 */
[----:B------:R-:W4:Y:S03]  /*736f0*/  LDL.LU R220, [R1+0xcec] ;  /* 0x000cec0001dc7983 */ /* 0x000f260000300800 */
[----:B------:R-:W-:-:S05]  /*73700*/  F2FP.SATFINITE.E4M3.F32.PACK_AB_MERGE_C R14, RZ, R14, RZ ;  /* 0x0000000eff0e723e */ /* 0x000fca00048070ff */
[----:B------:R0:W-:Y:S02]  /*73710*/  @!P4 STG.E.U8 desc[UR30][R68.64+0xa9], R14 ;  /* 0x0000a90e4400c986 */ /* 0x0001e4000c10111e */
[----:B0-----:R-:W0:Y:S02]  /*73720*/  @!P5 LDC.64 R14, c[0x0][0x5c0] ;  /* 0x00017000ff0edb82 */ /* 0x001e240000000a00 */
[----:B0-----:R-:W-:Y:S01]  /*73730*/  @!P5 IADD3 R14, P4, R182, R14, RZ ;  /* 0x0000000eb60ed210 */ /* 0x001fe20007f9e0ff */
[----:B------:R-:W-:Y:S02]  /*73740*/  FMUL R16, R219, UR27 ;  /* 0x0000001bdb107c20 */ /* 0x000fe40008400000 */
[----:B------:R-:W4:Y:S02]  /*73750*/  LDL.LU R219, [R1+0xcf0] ;  /* 0x000cf00001db7983 */ /* 0x000f240000300800 */
[----:B------:R-:W-:Y:S01]  /*73760*/  @!P5 IMAD.X R15, R183, 0x1, R15, P4 ;  /* 0x00000001b70fd824 */ /* 0x000fe200020e060f */
[----:B------:R-:W-:-:S02]  /*73770*/  LOP3.LUT P4, RZ, R2, 0x4000000, RZ, 0xc0, !PT ;  /* 0x0400000002ff7812 */ /* 0x000fc4000788c0ff */
[----:B------:R-:W-:-:S05]  /*73780*/  F2FP.SATFINITE.E4M3.F32.PACK_AB_MERGE_C R16, RZ, R16, RZ ;  /* 0x00000010ff10723e */ /* 0x000fca00048070ff */
[----:B------:R0:W-:Y:S06]  /*73790*/  @!P5 STG.E.U8 desc[UR30][R14.64+0xa8], R16 ;  /* 0x0000a8100e00d986 */ /* 0x0001ec000c10111e */
[----:B0-----:R-:W0:Y:S01]  /*737a0*/  @!P4 LDC.64 R14, c[0x0][0x5c0] ;  /* 0x00017000ff0ecb82 */ /* 0x001e220000000a00 */
[----:B------:R-:W-:-:S05]  /*737b0*/  FMUL R16, R223, UR27 ;  /* 0x0000001bdf107c20 */ /* 0x000fca0008400000 */
[----:B------:R-:W-:Y:S02]  /*737c0*/  F2FP.SATFINITE.E4M3.F32.PACK_AB_MERGE_C R16, RZ, R16, RZ ;  /* 0x00000010ff10723e */ /* 0x000fe400048070ff */
[----:B0-----:R-:W-:-:S05]  /*737d0*/  @!P4 IADD3 R14, P5, R166, R14, RZ ;  /* 0x0000000ea60ec210 */ /* 0x001fca0007fbe0ff */
[----:B------:R-:W-:-:S05]  /*737e0*/  @!P4 IMAD.X R15, R167, 0x1, R15, P5 ;  /* 0x00000001a70fc824 */ /* 0x000fca00028e060f */
[----:B------:R2:W-:Y:S02]  /*737f0*/  @!P4 STG.E.U8 desc[UR30][R14.64+0xa9], R16 ;  /* 0x0000a9100e00c986 */ /* 0x0005e4000c10111e */
[----:B--2---:R-:W-:Y:S02]  /*73800*/  FMUL R14, R218, UR27 ;  /* 0x0000001bda0e7c20 */ /* 0x004fe40008400000 */
[----:B------:R-:W2:Y:S01]  /*73810*/  LDL.LU R218, [R1+0xcf4] ;  /* 0x000cf40001da7983 */ /* 0x000ea20000300800 */
[C---:B------:R-:W-:Y:S02]  /*73820*/  LOP3.LUT P2, RZ, R4.reuse, 0x800000, RZ, 0xc0, !PT ;  /* 0x0080000004ff7812 */ /* 0x040fe4000784c0ff */
[----:B------:R-:W-:Y:S01]  /*73830*/  F2FP.SATFINITE.E4M3.F32.PACK_AB_MERGE_C R14, RZ, R14, RZ ;  /* 0x0000000eff0e723e */ /* 0x000fe200048070ff */
[----:B------:R-:W2:Y:S01]  /*73840*/  LDL.LU R223, [R1+0xcf8] ;  /* 0x000cf80001df7983 */ /* 0x000ea20000300800 */
[----:B------:R-:W-:Y:S02]  /*73850*/  LOP3.LUT P4, RZ, R4, 0x400000, RZ, 0xc0, !PT ;  /* 0x0040000004ff7812 */ /* 0x000fe4000788c0ff */
[----:B------:R-:W-:-:S07]  /*73860*/  LOP3.LUT P5, RZ, R2, 0x2000000, RZ, 0xc0, !PT ;  /* 0x0200000002ff7812 */ /* 0x000fce00078ac0ff */
[----:B------:R0:W-:Y:S01]  /*73870*/  @!P2 STG.E.U8 desc[UR30][R96.64+0xb0], R14 ;  /* 0x0000b00e6000a986 */ /* 0x0001e2000c10111e */
[----:B------:R-:W-:Y:S01]  /*73880*/  LOP3.LUT P6, RZ, R2, 0x8000000, RZ, 0xc0, !PT ;  /* 0x0800000002ff7812 */ /* 0x000fe200078cc0ff */
[----:B0-----:R-:W-:Y:S01]  /*73890*/  FMUL R14, R222, UR27 ;  /* 0x0000001bde0e7c20 */ /* 0x001fe20008400000 */
[----:B------:R-:W-:Y:S01]  /*738a0*/  LOP3.LUT P1, RZ, R2, 0x10000000, RZ, 0xc0, !PT ;  /* 0x1000000002ff7812 */ /* 0x000fe2000782c0ff */
[----:B------:R-:W2:Y:S03]  /*738b0*/  LDL.LU R222, [R1+0xcfc] ;  /* 0x000cfc0001de7983 */ /* 0x000ea60000300800 */
[----:B------:R-:W-:-:S05]  /*738c0*/  F2FP.SATFINITE.E4M3.F32.PACK_AB_MERGE_C R14, RZ, R14, RZ ;  /* 0x0000000eff0e723e */ /* 0x000fca00048070ff */
[----:B------:R0:W-:Y:S02]  /*738d0*/  @!P4 STG.E.U8 desc[UR30][R74.64+0xb1], R14 ;  /* 0x0000b10e4a00c986 */ /* 0x0001e4000c10111e */
[----:B0-----:R-:W0:Y:S01]  /*738e0*/  @!P5 LDC.64 R14, c[0x0][0x5c0] ;  /* 0x00017000ff0edb82 */ /* 0x001e220000000a00 */
[----:B---3--:R-:W-:Y:S01]  /*738f0*/  FMUL R16, R221, UR27 ;  /* 0x0000001bdd107c20 */ /* 0x008fe20008400000 */
[----:B0-----:R-:W-:Y:S01]  /*73900*/  @!P5 IADD3 R14, P4, R214, R14, RZ ;  /* 0x0000000ed60ed210 */ /* 0x001fe20007f9e0ff */
[----:B------:R-:W3:Y:S03]  /*73910*/  LDL.LU R221, [R1+0xd00] ;  /* 0x000d000001dd7983 */ /* 0x000ee60000300800 */
[----:B------:R-:W-:Y:S01]  /*73920*/  F2FP.SATFINITE.E4M3.F32.PACK_AB_MERGE_C R16, RZ, R16, RZ ;  /* 0x00000010ff10723e */ /* 0x000fe200048070ff */
[----:B------:R-:W-:-:S05]  /*73930*/  @!P5 IMAD.X R15, R215, 0x1, R15, P4 ;  /* 0x00000001d70fd824 */ /* 0x000fca00020e060f */
[----:B------:R0:W-:Y:S02]  /*73940*/  @!P5 STG.E.U8 desc[UR30][R14.64+0xb0], R16 ;  /* 0x0000b0100e00d986 */ /* 0x0001e4000c10111e */
[----:B0-----:R-:W0:Y:S01]  /*73950*/  @!P6 LDC.64 R14, c[0x0][0x5c0] ;  /* 0x00017000ff0eeb82 */ /* 0x001e220000000a00 */
[----:B----4-:R-:W-:Y:S01]  /*73960*/  FMUL R16, R220, UR27 ;  /* 0x0000001bdc107c20 */ /* 0x010fe20008400000 */
[----:B------:R-:W-:Y:S01]  /*73970*/  LOP3.LUT P0, RZ, R2, 0x20000000, RZ, 0xc0, !PT ;  /* 0x2000000002ff7812 */ /* 0x000fe2000780c0ff */
[----:B------:R-:W4:Y:S03]  /*73980*/  LDL.LU R220, [R1+0xd04] ;  /* 0x000d040001dc7983 */ /* 0x000f260000300800 */
[----:B------:R-:W-:Y:S02]  /*73990*/  F2FP.SATFINITE.E4M3.F32.PACK_AB_MERGE_C R16, RZ, R16, RZ ;  /* 0x00000010ff10723e */ /* 0x000fe400048070ff */
[----:B0-----:R-:W-:-:S05]  /*739a0*/  @!P6 IADD3 R14, P4, R120, R14, RZ ;  /* 0x0000000e780ee210 */ /* 0x001fca0007f9e0ff */
[----:B------:R-:W-:Y:S01]  /*739b0*/  @!P6 IMAD.X R15, R121, 0x1, R15, P4 ;  /* 0x00000001790fe824 */ /* 0x000fe200020e060f */
[----:B------:R-:W-:-:S04]  /*739c0*/  LOP3.LUT P4, RZ, R4, 0x200000, RZ, 0xc0, !PT ;  /* 0x0020000004ff7812 */ /* 0x000fc8000788c0ff */
[----:B------:R0:W-:Y:S02]  /*739d0*/  @!P6 STG.E.U8 desc[UR30][R14.64+0xb1], R16 ;  /* 0x0000b1100e00e986 */ /* 0x0001e4000c10111e */
[----:B0-----:R-:W-:Y:S02]  /*739e0*/  FMUL R14, R219, UR27 ;  /* 0x0000001bdb0e7c20 */ /* 0x001fe40008400000 */
[----:B------:R-:W4:Y:S03]  /*739f0*/  LDL.LU R219, [R1+0xd08] ;  /* 0x000d080001db7983 */ /* 0x000f260000300800 */
[----:B------:R-:W-:-:S05]  /*73a00*/  F2FP.SATFINITE.E4M3.F32.PACK_AB_MERGE_C R14, RZ, R14, RZ ;  /* 0x0000000eff0e723e */ /* 0x000fca00048070ff */
[----:B------:R0:W-:Y:S02]  /*73a10*/  @!P4 STG.E.U8 desc[UR30][R18.64+0xb8], R14 ;  /* 0x0000b80e1200c986 */ /* 0x0001e4000c10111e */
[----:B0-----:R-:W0:Y:S02]  /*73a20*/  @!P1 LDC.64 R14, c[0x0][0x5c0] ;  /* 0x00017000ff0e9b82 */ /* 0x001e240000000a00 */
[----:B0-----:R-:W-:-:S05]  /*73a30*/  @!P1 IADD3 R20, P4, R216, R14, RZ ;  /* 0x0000000ed8149210 */ /* 0x001fca0007f9e0ff */
[----:B------:R-:W-:Y:S02]  /*73a40*/  @!P1 IMAD.X R21, R217, 0x1, R15, P4 ;  /* 0x00000001d9159824 */ /* 0x000fe400020e060f */
[----:B------:R-:W0:Y:S02]  /*73a50*/  @!P0 LDC.64 R14, c[0x0][0x5c0] ;  /* 0x00017000ff0e8b82 */ /* 0x000e240000000a00 */
[----:B0-----:R-:W-:Y:S01]  /*73a60*/  @!P0 IADD3 R22, P4, R114, R14, RZ ;  /* 0x0000000e72168210 */ /* 0x001fe20007f9e0ff */
[----:B--2---:R-:W-:Y:S02]  /*73a70*/  FMUL R14, R218, UR27 ;  /* 0x0000001bda0e7c20 */ /* 0x004fe40008400000 */
[----:B------:R-:W2:Y:S02]  /*73a80*/  LDL.LU R218, [R1+0xd0c] ;  /* 0x000d0c0001da7983 */ /* 0x000ea40000300800 */
[----:B------:R-:W-:Y:S01]  /*73a90*/  @!P0 IMAD.X R23, R115, 0x1, R15, P4 ;  /* 0x0000000173178824 */ /* 0x000fe200020e060f */
[----:B------:R-:W-:-:S02]  /*73aa0*/  ISETP.GE.AND P4, PT, R11, 0x181, PT ;  /* 0x000001810b00780c */ /* 0x000fc40003f86270 */
[----:B------:R-:W-:Y:S02]  /*73ab0*/  LOP3.LUT P5, RZ, R4, 0x100000, RZ, 0xc0, !PT ;  /* 0x0010000004ff7812 */ /* 0x000fe400078ac0ff */
[----:B------:R-:W-:Y:S02]  /*73ac0*/  ISETP.LT.OR P6, PT, R28, 0x1, !P4 ;  /* 0x000000011c00780c */ /* 0x000fe400067c1670 */
[----:B------:R-:W-:-:S09]  /*73ad0*/  F2FP.SATFINITE.E4M3.F32.PACK_AB_MERGE_C R14, RZ, R14, RZ ;  /* 0x0000000eff0e723e */ /* 0x000fd200048070ff */
[----:B------:R0:W-:Y:S02]  /*73ae0*/  @!P5 STG.E.U8 desc[UR30][R104.64+0xb9], R14 ;  /* 0x0000b90e6800d986 */ /* 0x0001e4000c10111e */
[----:B0-----:R-:W0:Y:S01]  /*73af0*/  @!P6 LDC.64 R14, c[0x0][0x5c0] ;  /* 0x00017000ff0eeb82 */ /* 0x001e220000000a00 */
[----:B------:R-:W-:Y:S02]  /*73b00*/  @!P6 IMAD.MOV.U32 R16, RZ, RZ, R24 ;  /* 0x000000ffff10e224 */ /* 0x000fe400078e0018 */
[----:B------:R-:W-:Y:S02]  /*73b10*/  @!P6 IMAD.MOV.U32 R17, RZ, RZ, R29 ;  /* 0x000000ffff11e224 */ /* 0x000fe400078e001d */
[----:B------:R-:W-:-:S04]  /*73b20*/  @!P6 IMAD.WIDE.U32 R16, R12, 0x180, R16 ;  /* 0x000001800c10e825 */ /* 0x000fc800078e0010 */
[----:B------:R-:W-:Y:S01]  /*73b30*/  @!P6 IMAD R19, R13, 0x180, RZ ;  /* 0x000001800d13e824 */ /* 0x000fe200078e02ff */
[----:B0-----:R-:W-:-:S04]  /*73b40*/  @!P6 IADD3 R18, P5, R16, R14, RZ ;  /* 0x0000000e1012e210 */ /* 0x001fc80007fbe0ff */
[----:B------:R-:W-:Y:S02]  /*73b50*/  @!P6 IADD3.X R19, R15, R17, R19, P5, !PT ;  /* 0x000000110f13e210 */ /* 0x000fe40002ffe413 */
[----:B------:R-:W-:Y:S01]  /*73b60*/  ISETP.LT.OR P5, PT, R28, 0x2, !P4 ;  /* 0x000000021c00780c */ /* 0x000fe200067a1670 */
[----:B------:R-:W-:-:S12]  /*73b70*/  FMUL R14, R223, UR27 ;  /* 0x0000001bdf0e7c20 */ /* 0x000fd80008400000 */
[----:B------:R-:W0:Y:S01]  /*73b80*/  @!P5 LDC.64 R16, c[0x0][0x5c0] ;  /* 0x00017000ff10db82 */ /* 0x000e220000000a00 */
[----:B------:R-:W-:Y:S01]  /*73b90*/  F2FP.SATFINITE.E4M3.F32.PACK_AB_MERGE_C R14, RZ, R14, RZ ;  /* 0x0000000eff0e723e */ /* 0x000fe200048070ff */
[----:B------:R-:W-:-:S04]  /*73ba0*/  @!P5 IMAD.MOV.U32 R15, RZ, RZ, R29 ;  /* 0x000000ffff0fd224 */ /* 0x000fc800078e001d */
[----:B------:R1:W-:Y:S02]  /*73bb0*/  @!P1 STG.E.U8 desc[UR30][R20.64+0xb8], R14 ;  /* 0x0000b80e14009986 */ /* 0x0003e4000c10111e */
[----:B-1----:R-:W-:-:S04]  /*73bc0*/  @!P5 IMAD.MOV.U32 R14, RZ, RZ, R24 ;  /* 0x000000ffff0ed224 */ /* 0x002fc800078e0018 */
[----:B------:R-:W-:-:S03]  /*73bd0*/  @!P5 IMAD.WIDE.U32 R14, R12, 0x180, R14 ;  /* 0x000001800c0ed825 */ /* 0x000fc600078e000e */
[----:B0-----:R-:W-:Y:S01]  /*73be0*/  @!P5 IADD3 R14, P1, R14, R16, RZ ;  /* 0x000000100e0ed210 */ /* 0x001fe20007f3e0ff */
[----:B------:R-:W-:-:S05]  /*73bf0*/  FMUL R16, R222, UR27 ;  /* 0x0000001bde107c20 */ /* 0x000fca0008400000 */
[----:B------:R-:W-:-:S05]  /*73c00*/  F2FP.SATFINITE.E4M3.F32.PACK_AB_MERGE_C R16, RZ, R16, RZ ;  /* 0x00000010ff10723e */ /* 0x000fca00048070ff */
[----:B------:R3:W-:Y:S01]  /*73c10*/  @!P0 STG.E.U8 desc[UR30][R22.64+0xb9], R16 ;  /* 0x0000b91016008986 */ /* 0x0007e2000c10111e */
[----:B------:R-:W-:Y:S02]  /*73c20*/  @!P5 IMAD R20, R13, 0x180, RZ ;  /* 0x000001800d14d824 */ /* 0x000fe400078e02ff */
[----:B---3--:R-:W-:-:S05]  /*73c30*/  FMUL R16, R221, UR27 ;  /* 0x0000001bdd107c20 */ /* 0x008fca0008400000 */
[----:B------:R-:W-:-:S05]  /*73c40*/  F2FP.SATFINITE.E4M3.F32.PACK_AB_MERGE_C R16, RZ, R16, RZ ;  /* 0x00000010ff10723e */ /* 0x000fca00048070ff */
[----:B------:R4:W-:Y:S01]  /*73c50*/  @!P6 STG.E.U8 desc[UR30][R18.64], R16 ;  /* 0x000000101200e986 */ /* 0x0009e2000c10111e */
[----:B------:R-:W-:Y:S01]  /*73c60*/  @!P5 IADD3.X R15, R17, R15, R20, P1, !PT ;  /* 0x0000000f110fd210 */ /* 0x000fe20000ffe414 */
[----:B----4-:R-:W-:-:S05]  /*73c70*/  FMUL R16, R220, UR27 ;  /* 0x0000001bdc107c20 */ /* 0x010fca0008400000 */
[----:B------:R-:W-:-:S05]  /*73c80*/  F2FP.SATFINITE.E4M3.F32.PACK_AB_MERGE_C R16, RZ, R16, RZ ;  /* 0x00000010ff10723e */ /* 0x000fca00048070ff */
[----:B------:R0:W-:Y:S01]  /*73c90*/  @!P5 STG.E.U8 desc[UR30][R14.64+0x1], R16 ;  /* 0x000001100e00d986 */ /* 0x0001e2000c10111e */
[----:B------:R-:W-:-:S04]  /*73ca0*/  ISETP.GE.AND P5, PT, R11, 0x189, PT ;  /* 0x000001890b00780c */ /* 0x000fc80003fa6270 */
[----:B------:R-:W-:Y:S01]  /*73cb0*/  ISETP.LT.OR P6, PT, R28, 0x1, !P5 ;  /* 0x000000011c00780c */ /* 0x000fe20006fc1670 */
[----:B------:R-:W-:Y:S01]  /*73cc0*/  BSSY B1, `(.L_x_41) ;  /* 0x0000017000017945 */ /* 0x000fe20003800000 */
[C---:B------:R-:W-:Y:S02]  /*73cd0*/  LOP3.LUT P2, RZ, R2.reuse, 0x1000000, RZ, 0xc0, !PT ;  /* 0x0100000002ff7812 */ /* 0x040fe4000784c0ff */
[C---:B------:R-:W-:Y:S02]  /*73ce0*/  LOP3.LUT P1, RZ, R2.reuse, 0x800000, RZ, 0xc0, !PT ;  /* 0x0080000002ff7812 */ /* 0x040fe4000782c0ff */
[----:B------:R-:W-:Y:S01]  /*73cf0*/  LOP3.LUT P0, RZ, R2, 0x400000, RZ, 0xc0, !PT ;  /* 0x0040000002ff7812 */ /* 0x000fe2000780c0ff */
[----:B0-----:R-:W-:-:S05]  /*73d00*/  FMUL R15, R219, UR27 ;  /* 0x0000001bdb0f7c20 */ /* 0x001fca0008400000 */
[----:B------:R-:W-:Y:S01]  /*73d10*/  F2FP.SATFINITE.E4M3.F32.PACK_AB_MERGE_C R18, RZ, R15, RZ ;  /* 0x0000000fff12723e */ /* 0x000fe200048070ff */
[----:B--2---:R-:W-:-:S05]  /*73d20*/  FMUL R14, R218, UR27 ;  /* 0x0000001bda0e7c20 */ /* 0x004fca0008400000 */
[----:B------:R-:W-:Y:S01]  /*73d30*/  F2FP.SATFINITE.E4M3.F32.PACK_AB_MERGE_C R17, RZ, R14, RZ ;  /* 0x0000000eff11723e */ /* 0x000fe200048070ff */
[----:B------:R-:W-:Y:S06]  /*73d40*/  @P6 BRA `(.L_x_42) ;  /* 0x0000000000386947 */ /* 0x000fec0003800000 */
[----:B------:R-:W-:Y:S01]  /*73d50*/  IMAD.MOV.U32 R14, RZ, RZ, R24 ;  /* 0x000000ffff0e7224 */ /* 0x000fe200078e0018 */
[----:B------:R-:W-:Y:S01]  /*73d60*/  ULDC.64 UR14, c[0x0][0x5c0] ;  /* 0x00017000000e7ab9 */ /* 0x000fe20000000a00 */
[----:B------:R-:W-:Y:S01]  /*73d70*/  IMAD.MOV.U32 R15, RZ, RZ, R29 ;  /* 0x000000ffff0f7224 */ /* 0x000fe200078e001d */
[----:B------:R-:W-:Y:S01]  /*73d80*/  LOP3.LUT R2, R2, 0xffbfffff, RZ, 0xc0, !PT ;  /* 0xffbfffff02027812 */ /* 0x000fe200078ec0ff */
[----:B------:R-:W-:Y:S02]  /*73d90*/  IMAD R16, R13, 0x180, RZ ;  /* 0x000001800d107824 */ /* 0x000fe400078e02ff */
[----:B------:R-:W-:Y:S01]  /*73da0*/  IMAD.WIDE.U32 R14, R12, 0x180, R14 ;  /* 0x000001800c0e7825 */ /* 0x000fe200078e000e */
[----:B------:R-:W-:-:S03]  /*73db0*/  @P0 LOP3.LUT R2, R2, 0x400000, RZ, 0xfc, !PT ;  /* 0x0040000002020812 */ /* 0x000fc600078efcff */
[----:B------:R-:W-:Y:S02]  /*73dc0*/  IMAD.U32 R11, RZ, RZ, UR14 ;  /* 0x0000000eff0b7e24 */ /* 0x000fe4000f8e00ff */
[----:B------:R-:W-:Y:S02]  /*73dd0*/  IMAD.IADD R16, R15, 0x1, R16 ;  /* 0x000000010f107824 */ /* 0x000fe400078e0210 */
[----:B------:R-:W-:Y:S01]  /*73de0*/  IMAD.U32 R15, RZ, RZ, UR15 ;  /* 0x0000000fff0f7e24 */ /* 0x000fe2000f8e00ff */
[----:B------:R-:W-:-:S04]  /*73df0*/  IADD3 R14, P0, P6, R14, UR11, R11 ;  /* 0x0000000b0e0e7c10 */ /* 0x000fc8000fe1e00b */
[----:B------:R-:W-:Y:S02]  /*73e00*/  IADD3.X R15, R16, UR10, R15, P0, P6 ;  /* 0x0000000a100f7c10 */ /* 0x000fe400087ec40f */
[----:B------:R-:W-:-:S03]  /*73e10*/  LOP3.LUT P0, RZ, R2, 0x400000, RZ, 0xc0, !PT ;  /* 0x0040000002ff7812 */ /* 0x000fc6000780c0ff */
[----:B------:R0:W-:Y:S10]  /*73e20*/  STG.E.U8 desc[UR30][R14.64], R18 ;  /* 0x000000120e007986 */ /* 0x0001f4000c10111e */
.L_x_42:
[----:B------:R-:W-:Y:S05]  /*73e30*/  BSYNC B1 ;  /* 0x0000000000017941 */ /* 0x000fea0003800000 */
.L_x_41:
[----:B------:R-:W-:Y:S01]  /*73e40*/  ISETP.LT.OR P6, PT, R28, 0x2, !P5 ;  /* 0x000000021c00780c */ /* 0x000fe20006fc1670 */
[----:B------:R-:W-:-:S12]  /*73e50*/  BSSY B1, `(.L_x_43) ;  /* 0x0000010000017945 */ /* 0x000fd80003800000 */
[----:B------:R-:W-:Y:S05]  /*73e60*/  @P6 BRA `(.L_x_44) ;  /* 0x0000000000386947 */ /* 0x000fea0003800000 */
[----:B0-----:R-:W-:Y:S01]  /*73e70*/  IMAD.MOV.U32 R14, RZ, RZ, R24 ;  /* 0x000000ffff0e7224 */ /* 0x001fe200078e0018 */
        /* <DEDUP_REMOVED lines=13> */
.L_x_44:
[----:B------:R-:W-:Y:S05]  /*73f50*/  BSYNC B1 ;  /* 0x0000000000017941 */ /* 0x000fea0003800000 */
.L_x_43:
[----:B------:R-:W2:Y:S04]  /*73f60*/  LDL.LU R23, [R1+0xd10] ;  /* 0x000d100001177983 */ /* 0x000ea80000300800 */
[----:B------:R-:W3:Y:S04]  /*73f70*/  LDL.LU R22, [R1+0xd14] ;  /* 0x000d140001167983 */ /* 0x000ee80000300800 */
[----:B------:R-:W4:Y:S04]  /*73f80*/  LDL.LU R21, [R1+0xd18] ;  /* 0x000d180001157983 */ /* 0x000f280000300800 */
[----:B------:R-:W5:Y:S01]  /*73f90*/  LDL.LU R20, [R1+0xd1c] ;  /* 0x000d1c0001147983 */ /* 0x000f620000300800 */
[----:B------:R-:W-:Y:S01]  /*73fa0*/  LOP3.LUT R2, R2, 0xff7fffff, RZ, 0xc0, !PT ;  /* 0xff7fffff02027812 */ /* 0x000fe200078ec0ff */
[----:B------:R-:W-:Y:S03]  /*73fb0*/  BSSY B1, `(.L_x_45) ;  /* 0x0000030000017945 */ /* 0x000fe60003800000 */
[----:B------:R-:W-:-:S04]  /*73fc0*/  @P1 LOP3.LUT R2, R2, 0x800000, RZ, 0xfc, !PT ;  /* 0x0080000002021812 */ /* 0x000fc800078efcff */
[----:B------:R-:W-:-:S04]  /*73fd0*/  LOP3.LUT R2, R2, 0xffbfffff, RZ, 0xc0, !PT ;  /* 0xffbfffff02027812 */ /* 0x000fc800078ec0ff */
[----:B------:R-:W-:Y:S02]  /*73fe0*/  @P0 LOP3.LUT R2, R2, 0x400000, RZ, 0xfc, !PT ;  /* 0x0040000002020812 */ /* 0x000fe400078efcff */
[----:B------:R-:W-:-:S13]  /*73ff0*/  ISETP.LT.OR P0, PT, R28, 0x9, !P4 ;  /* 0x000000091c00780c */ /* 0x000fda0006701670 */
[----:B01----:R-:W0:Y:S01]  /*74000*/  @!P0 LDC.64 R14, c[0x0][0x5c0] ;  /* 0x00017000ff0e8b82 */ /* 0x003e220000000a00 */
[----:B------:R-:W-:Y:S02]  /*74010*/  @!P0 IMAD.MOV.U32 R16, RZ, RZ, R24 ;  /* 0x000000ffff108224 */ /* 0x000fe400078e0018 */
[----:B------:R-:W-:Y:S02]  /*74020*/  @!P0 IMAD.MOV.U32 R17, RZ, RZ, R29 ;  /* 0x000000ffff118224 */ /* 0x000fe400078e001d */
[----:B------:R-:W-:Y:S02]  /*74030*/  @!P0 IMAD R11, R13, 0x180, RZ ;  /* 0x000001800d0b8824 */ /* 0x000fe400078e02ff */
[----:B------:R-:W-:-:S03]  /*74040*/  @!P0 IMAD.WIDE.U32 R16, R12, 0x180, R16 ;  /* 0x000001800c108825 */ /* 0x000fc600078e0010 */
[----:B0-----:R-:W-:-:S04]  /*74050*/  @!P0 IADD3 R18, P6, R16, R14, RZ ;  /* 0x0000000e10128210 */ /* 0x001fc80007fde0ff */
[----:B------:R-:W-:Y:S02]  /*74060*/  @!P0 IADD3.X R19, R15, R17, R11, P6, !PT ;  /* 0x000000110f138210 */ /* 0x000fe400037fe40b */
[----:B------:R-:W-:-:S13]  /*74070*/  ISETP.LT.OR P6, PT, R28, 0xa, !P4 ;  /* 0x0000000a1c00780c */ /* 0x000fda00067c1670 */
[----:B------:R-:W0:Y:S01]  /*74080*/  @!P6 LDC.64 R16, c[0x0][0x5c0] ;  /* 0x00017000ff10eb82 */ /* 0x000e220000000a00 */
[----:B------:R-:W-:Y:S02]  /*74090*/  @!P6 IMAD.MOV.U32 R14, RZ, RZ, R24 ;  /* 0x000000ffff0ee224 */ /* 0x000fe400078e0018 */
[----:B------:R-:W-:Y:S02]  /*740a0*/  @!P6 IMAD.MOV.U32 R15, RZ, RZ, R29 ;  /* 0x000000ffff0fe224 */ /* 0x000fe400078e001d */
[----:B------:R-:W-:Y:S02]  /*740b0*/  @!P6 IMAD R11, R13, 0x180, RZ ;  /* 0x000001800d0be824 */ /* 0x000fe400078e02ff */
[----:B------:R-:W-:-:S03]  /*740c0*/  @!P6 IMAD.WIDE.U32 R14, R12, 0x180, R14 ;  /* 0x000001800c0ee825 */ /* 0x000fc600078e000e */
[----:B0-----:R-:W-:-:S04]  /*740d0*/  @!P6 IADD3 R14, P1, R14, R16, RZ ;  /* 0x000000100e0ee210 */ /* 0x001fc80007f3e0ff */
[----:B------:R-:W-:Y:S02]  /*740e0*/  @!P6 IADD3.X R15, R17, R15, R11, P1, !PT ;  /* 0x0000000f110fe210 */ /* 0x000fe40000ffe40b */
[----:B------:R-:W-:Y:S01]  /*740f0*/  LOP3.LUT P1, RZ, R2, 0x800000, RZ, 0xc0, !PT ;  /* 0x0080000002ff7812 */ /* 0x000fe2000782c0ff */
[----:B--2---:R-:W-:-:S05]  /*74100*/  FMUL R11, R23, UR27 ;  /* 0x0000001b170b7c20 */ /* 0x004fca0008400000 */
[----:B------:R-:W-:-:S05]  /*74110*/  F2FP.SATFINITE.E4M3.F32.PACK_AB_MERGE_C R11, RZ, R11, RZ ;  /* 0x0000000bff0b723e */ /* 0x000fca00048070ff */
[----:B------:R3:W-:Y:S01]  /*74120*/  @!P0 STG.E.U8 desc[UR30][R18.64+0x8], R11 ;  /* 0x0000080b12008986 */ /* 0x0007e2000c10111e */
[----:B------:R-:W-:Y:S01]  /*74130*/  LOP3.LUT P0, RZ, R2, 0x400000, RZ, 0xc0, !PT ;  /* 0x0040000002ff7812 */ /* 0x000fe2000780c0ff */
[----:B---3--:R-:W-:-:S05]  /*74140*/  FMUL R11, R22, UR27 ;  /* 0x0000001b160b7c20 */ /* 0x008fca0008400000 */
[----:B------:R-:W-:-:S05]  /*74150*/  F2FP.SATFINITE.E4M3.F32.PACK_AB_MERGE_C R11, RZ, R11, RZ ;  /* 0x0000000bff0b723e */ /* 0x000fca00048070ff */
[----:B------:R4:W-:Y:S01]  /*74160*/  @!P6 STG.E.U8 desc[UR30][R14.64+0x9], R11 ;  /* 0x0000090b0e00e986 */ /* 0x0009e2000c10111e */
[----:B------:R-:W-:Y:S01]  /*74170*/  ISETP.LT.OR P6, PT, R28, 0x9, !P5 ;  /* 0x000000091c00780c */ /* 0x000fe20006fc1670 */
[----:B----4-:R-:W-:Y:S01]  /*74180*/  FMUL R14, R21, UR27 ;  /* 0x0000001b150e7c20 */ /* 0x010fe20008400000 */
[----:B-----5:R-:W-:-:S04]  /*74190*/  FMUL R11, R20, UR27 ;  /* 0x0000001b140b7c20 */ /* 0x020fc80008400000 */
[----:B------:R-:W-:Y:S02]  /*741a0*/  F2FP.SATFINITE.E4M3.F32.PACK_AB_MERGE_C R17, RZ, R14, RZ ;  /* 0x0000000eff11723e */ /* 0x000fe400048070ff */
[----:B------:R-:W-:-:S05]  /*741b0*/  F2FP.SATFINITE.E4M3.F32.PACK_AB_MERGE_C R16, RZ, R11, RZ ;  /* 0x0000000bff10723e */ /* 0x000fca00048070ff */
[----:B------:R-:W-:Y:S05]  /*741c0*/  @P6 BRA `(.L_x_46) ;  /* 0x0000000000386947 */ /* 0x000fea0003800000 */
[----:B------:R-:W-:Y:S01]  /*741d0*/  IMAD.MOV.U32 R14, RZ, RZ, R24 ;  /* 0x000000ffff0e7224 */ /* 0x000fe200078e0018 */
[----:B------:R-:W-:Y:S01]  /*741e0*/  ULDC.64 UR14, c[0x0][0x5c0] ;  /* 0x00017000000e7ab9 */ /* 0x000fe20000000a00 */
[----:B------:R-:W-:Y:S01]  /*741f0*/  IMAD.MOV.U32 R15, RZ, RZ, R29 ;  /* 0x000000ffff0f7224 */ /* 0x000fe200078e001d */
[----:B------:R-:W-:Y:S01]  /*74200*/  LOP3.LUT R2, R2, 0xffbfffff, RZ, 0xc0, !PT ;  /* 0xffbfffff02027812 */ /* 0x000fe200078ec0ff */
[----:B------:R-:W-:Y:S02]  /*74210*/  IMAD.U32 R11, RZ, RZ, UR14 ;  /* 0x0000000eff0b7e24 */ /* 0x000fe4000f8e00ff */
[----:B------:R-:W-:Y:S01]  /*74220*/  IMAD.WIDE.U32 R14, R12, 0x180, R14 ;  /* 0x000001800c0e7825 */ /* 0x000fe200078e000e */
[----:B------:R-:W-:-:S03]  /*74230*/  @P0 LOP3.LUT R2, R2, 0x400000, RZ, 0xfc, !PT ;  /* 0x0040000002020812 */ /* 0x000fc600078efcff */
[----:B------:R-:W-:Y:S01]  /*74240*/  IMAD R18, R13, 0x180, RZ ;  /* 0x000001800d127824 */ /* 0x000fe200078e02ff */
[----:B------:R-:W-:Y:S01]  /*74250*/  IADD3 R14, P0, P6, R14, UR11, R11 ;  /* 0x0000000b0e0e7c10 */ /* 0x000fe2000fe1e00b */
[----:B------:R-:W-:Y:S02]  /*74260*/  IMAD.U32 R11, RZ, RZ, UR15 ;  /* 0x0000000fff0b7e24 */ /* 0x000fe4000f8e00ff */
[----:B------:R-:W-:-:S05]  /*74270*/  IMAD.IADD R15, R15, 0x1, R18 ;  /* 0x000000010f0f7824 */ /* 0x000fca00078e0212 */
[----:B------:R-:W-:Y:S02]  /*74280*/  IADD3.X R15, R15, UR10, R11, P0, P6 ;  /* 0x0000000a0f0f7c10 */ /* 0x000fe400087ec40b */
[----:B------:R-:W-:-:S03]  /*74290*/  LOP3.LUT P0, RZ, R2, 0x400000, RZ, 0xc0, !PT ;  /* 0x0040000002ff7812 */ /* 0x000fc6000780c0ff */
[----:B------:R0:W-:Y:S10]  /*742a0*/  STG.E.U8 desc[UR30][R14.64+0x8], R17 ;  /* 0x000008110e007986 */ /* 0x0001f4000c10111e */
.L_x_46:
[----:B------:R-:W-:Y:S05]  /*742b0*/  BSYNC B1 ;  /* 0x0000000000017941 */ /* 0x000fea0003800000 */
.L_x_45:
[----:B------:R-:W-:Y:S01]  /*742c0*/  ISETP.LT.OR P6, PT, R28, 0xa, !P5 ;  /* 0x0000000a1c00780c */ /* 0x000fe20006fc1670 */
[----:B------:R-:W-:-:S12]  /*742d0*/  BSSY B1, `(.L_x_47) ;  /* 0x0000010000017945 */ /* 0x000fd80003800000 */
[----:B------:R-:W-:Y:S05]  /*742e0*/  @P6 BRA `(.L_x_48) ;  /* 0x0000000000386947 */ /* 0x000fea0003800000 */
[----:B0-----:R-:W-:Y:S01]  /*742f0*/  IMAD.MOV.U32 R14, RZ, RZ, R24 ;  /* 0x000000ffff0e7224 */ /* 0x001fe200078e0018 */
        /* <DEDUP_REMOVED lines=13> */
.L_x_48:
[----:B------:R-:W-:Y:S05]  /*743d0*/  BSYNC B1 ;  /* 0x0000000000017941 */ /* 0x000fea0003800000 */
.L_x_47:
        /* <DEDUP_REMOVED lines=53> */
.L_x_50:
[----:B------:R-:W-:Y:S05]  /*74730*/  BSYNC B1 ;  /* 0x0000000000017941 */ /* 0x000fea0003800000 */
.L_x_49:
        /* <DEDUP_REMOVED lines=17> */
.L_x_52:
[----:B------:R-:W-:Y:S05]  /*74850*/  BSYNC B1 ;  /* 0x0000000000017941 */ /* 0x000fea0003800000 */
.L_x_51:
        /* <DEDUP_REMOVED lines=53> */
.L_x_54:
[----:B------:R-:W-:Y:S05]  /*74bb0*/  BSYNC B1 ;  /* 0x0000000000017941 */ /* 0x000fea0003800000 */
.L_x_53:
        /* <DEDUP_REMOVED lines=17> */
.L_x_56:
[----:B------:R-:W-:Y:S05]  /*74cd0*/  BSYNC B1 ;  /* 0x0000000000017941 */ /* 0x000fea0003800000 */
.L_x_55:
        /* <DEDUP_REMOVED lines=53> */
.L_x_58:
[----:B------:R-:W-:Y:S05]  /*75030*/  BSYNC B1 ;  /* 0x0000000000017941 */ /* 0x000fea0003800000 */
.L_x_57:
        /* <DEDUP_REMOVED lines=17> */
.L_x_60:
[----:B------:R-:W-:Y:S05]  /*75150*/  BSYNC B1 ;  /* 0x0000000000017941 */ /* 0x000fea0003800000 */
.L_x_59:
        /* <DEDUP_REMOVED lines=53> */
.L_x_62:
[----:B------:R-:W-:Y:S05]  /*754b0*/  BSYNC B1 ;  /* 0x0000000000017941 */ /* 0x000fea0003800000 */
.L_x_61:
        /* <DEDUP_REMOVED lines=17> */
.L_x_64:
[----:B------:R-:W-:Y:S05]  /*755d0*/  BSYNC B1 ;  /* 0x0000000000017941 */ /* 0x000fea0003800000 */
.L_x_63:
        /* <DEDUP_REMOVED lines=53> */
.L_x_66:
[----:B------:R-:W-:Y:S05]  /*75930*/  BSYNC B1 ;  /* 0x0000000000017941 */ /* 0x000fea0003800000 */
.L_x_65:
        /* <DEDUP_REMOVED lines=17> */
.L_x_68:
[----:B------:R-:W-:Y:S05]  /*75a50*/  BSYNC B1 ;  /* 0x0000000000017941 */ /* 0x000fea0003800000 */
.L_x_67:
        /* <DEDUP_REMOVED lines=53> */
.L_x_70:
[----:B------:R-:W-:Y:S05]  /*75db0*/  BSYNC B1 ;  /* 0x0000000000017941 */ /* 0x000fea0003800000 */
.L_x_69:
        /* <DEDUP_REMOVED lines=17> */
.L_x_72:
[----:B------:R-:W-:Y:S05]  /*75ed0*/  BSYNC B1 ;  /* 0x0000000000017941 */ /* 0x000fea0003800000 */
.L_x_71:
        /* <DEDUP_REMOVED lines=53> */
.L_x_74:
[----:B------:R-:W-:Y:S05]  /*76230*/  BSYNC B1 ;  /* 0x0000000000017941 */ /* 0x000fea0003800000 */
.L_x_73:
        /* <DEDUP_REMOVED lines=17> */
.L_x_76:
[----:B------:R-:W-:Y:S05]  /*76350*/  BSYNC B1 ;  /* 0x0000000000017941 */ /* 0x000fea0003800000 */
.L_x_75:
        /* <DEDUP_REMOVED lines=53> */
.L_x_78:
[----:B------:R-:W-:Y:S05]  /*766b0*/  BSYNC B1 ;  /* 0x0000000000017941 */ /* 0x000fea0003800000 */
.L_x_77:
        /* <DEDUP_REMOVED lines=17> */
.L_x_80:
[----:B------:R-:W-:Y:S05]  /*767d0*/  BSYNC B1 ;  /* 0x0000000000017941 */ /* 0x000fea0003800000 */
.L_x_79:
        /* <DEDUP_REMOVED lines=53> */
.L_x_82:
[----:B------:R-:W-:Y:S05]  /*76b30*/  BSYNC B1 ;  /* 0x0000000000017941 */ /* 0x000fea0003800000 */
.L_x_81:
        /* <DEDUP_REMOVED lines=17> */
.L_x_84:
[----:B------:R-:W-:Y:S05]  /*76c50*/  BSYNC B1 ;  /* 0x0000000000017941 */ /* 0x000fea0003800000 */
.L_x_83:
        /* <DEDUP_REMOVED lines=53> */
.L_x_86:
[----:B------:R-:W-:Y:S05]  /*76fb0*/  BSYNC B1 ;  /* 0x0000000000017941 */ /* 0x000fea0003800000 */
.L_x_85:
        /* <DEDUP_REMOVED lines=17> */
.L_x_88:
[----:B------:R-:W-:Y:S05]  /*770d0*/  BSYNC B1 ;  /* 0x0000000000017941 */ /* 0x000fea0003800000 */
.L_x_87:
        /* <DEDUP_REMOVED lines=53> */
.L_x_90:
[----:B------:R-:W-:Y:S05]  /*77430*/  BSYNC B1 ;  /* 0x0000000000017941 */ /* 0x000fea0003800000 */
.L_x_89:
        /* <DEDUP_REMOVED lines=17> */
.L_x_92:
[----:B------:R-:W-:Y:S05]  /*77550*/  BSYNC B1 ;  /* 0x0000000000017941 */ /* 0x000fea0003800000 */
.L_x_91:
        /* <DEDUP_REMOVED lines=53> */
.L_x_94:
[----:B------:R-:W-:Y:S05]  /*778b0*/  BSYNC B1 ;  /* 0x0000000000017941 */ /* 0x000fea0003800000 */
.L_x_93:
        /* <DEDUP_REMOVED lines=17> */
.L_x_96:
[----:B------:R-:W-:Y:S05]  /*779d0*/  BSYNC B1 ;  /* 0x0000000000017941 */ /* 0x000fea0003800000 */
.L_x_95:
        /* <DEDUP_REMOVED lines=53> */
.L_x_98:
[----:B------:R-:W-:Y:S05]  /*77d30*/  BSYNC B1 ;  /* 0x0000000000017941 */ /* 0x000fea0003800000 */
.L_x_97:
        /* <DEDUP_REMOVED lines=17> */
.L_x_100:
[----:B------:R-:W-:Y:S05]  /*77e50*/  BSYNC B1 ;  /* 0x0000000000017941 */ /* 0x000fea0003800000 */
.L_x_99:
        /* <DEDUP_REMOVED lines=53> */
.L_x_102:
[----:B------:R-:W-:Y:S05]  /*781b0*/  BSYNC B1 ;  /* 0x0000000000017941 */ /* 0x000fea0003800000 */
.L_x_101:
        /* <DEDUP_REMOVED lines=17> */
.L_x_104:
[----:B------:R-:W-:Y:S05]  /*782d0*/  BSYNC B1 ;  /* 0x0000000000017941 */ /* 0x000fea0003800000 */
.L_x_103:
        /* <DEDUP_REMOVED lines=53> */
.L_x_106:
[----:B------:R-:W-:Y:S05]  /*78630*/  BSYNC B1 ;  /* 0x0000000000017941 */ /* 0x000fea0003800000 */
.L_x_105:
        /* <DEDUP_REMOVED lines=17> */
.L_x_108:
[----:B------:R-:W-:Y:S05]  /*78750*/  BSYNC B1 ;  /* 0x0000000000017941 */ /* 0x000fea0003800000 */
.L_x_107:
        /* <DEDUP_REMOVED lines=53> */
.L_x_110:
[----:B------:R-:W-:Y:S05]  /*78ab0*/  BSYNC B1 ;  /* 0x0000000000017941 */ /* 0x000fea0003800000 */
.L_x_109:
        /* <DEDUP_REMOVED lines=17> */
.L_x_112:
[----:B------:R-:W-:Y:S05]  /*78bd0*/  BSYNC B1 ;  /* 0x0000000000017941 */ /* 0x000fea0003800000 */
.L_x_111:
        /* <DEDUP_REMOVED lines=53> */
.L_x_114:
[----:B------:R-:W-:Y:S05]  /*78f30*/  BSYNC B1 ;  /* 0x0000000000017941 */ /* 0x000fea0003800000 */
.L_x_113:
        /* <DEDUP_REMOVED lines=17> */
.L_x_116:
[----:B------:R-:W-:Y:S05]  /*79050*/  BSYNC B1 ;  /* 0x0000000000017941 */ /* 0x000fea0003800000 */
.L_x_115:
        /* <DEDUP_REMOVED lines=53> */
.L_x_118:
[----:B------:R-:W-:Y:S05]  /*793b0*/  BSYNC B1 ;  /* 0x0000000000017941 */ /* 0x000fea0003800000 */
.L_x_117:
        /* <DEDUP_REMOVED lines=17> */
.L_x_120:
[----:B------:R-:W-:Y:S05]  /*794d0*/  BSYNC B1 ;  /* 0x0000000000017941 */ /* 0x000fea0003800000 */
.L_x_119:
        /* <DEDUP_REMOVED lines=53> */
.L_x_122:
[----:B------:R-:W-:Y:S05]  /*79830*/  BSYNC B1 ;  /* 0x0000000000017941 */ /* 0x000fea0003800000 */
.L_x_121:
        /* <DEDUP_REMOVED lines=17> */
.L_x_124:
[----:B------:R-:W-:Y:S05]  /*79950*/  BSYNC B1 ;  /* 0x0000000000017941 */ /* 0x000fea0003800000 */
.L_x_123:
        /* <DEDUP_REMOVED lines=53> */
.L_x_126:
[----:B------:R-:W-:Y:S05]  /*79cb0*/  BSYNC B1 ;  /* 0x0000000000017941 */ /* 0x000fea0003800000 */
.L_x_125:
        /* <DEDUP_REMOVED lines=17> */
.L_x_128:
[----:B------:R-:W-:Y:S05]  /*79dd0*/  BSYNC B1 ;  /* 0x0000000000017941 */ /* 0x000fea0003800000 */
.L_x_127:
        /* <DEDUP_REMOVED lines=53> */
.L_x_130:
[----:B------:R-:W-:Y:S05]  /*7a130*/  BSYNC B1 ;  /* 0x0000000000017941 */ /* 0x000fea0003800000 */
.L_x_129:
        /* <DEDUP_REMOVED lines=17> */
.L_x_132:
[----:B------:R-:W-:Y:S05]  /*7a250*/  BSYNC B1 ;  /* 0x0000000000017941 */ /* 0x000fea0003800000 */
.L_x_131:
        /* <DEDUP_REMOVED lines=53> */
.L_x_134:
[----:B------:R-:W-:Y:S05]  /*7a5b0*/  BSYNC B1 ;  /* 0x0000000000017941 */ /* 0x000fea0003800000 */
.L_x_133:
        /* <DEDUP_REMOVED lines=17> */
.L_x_136:
[----:B------:R-:W-:Y:S05]  /*7a6d0*/  BSYNC B1 ;  /* 0x0000000000017941 */ /* 0x000fea0003800000 */
.L_x_135:
[----:B------:R-:W-:Y:S01]  /*7a6e0*/  LOP3.LUT R9, R9, 0xff7fffff, RZ, 0xc0, !PT ;  /* 0xff7fffff09097812 */ /* 0x000fe200078ec0ff */
[----:B------:R2:W-:Y:S01]  /*7a6f0*/  STL [R1+0x14a8], R10 ;  /* 0x0014a80a01007387 */ /* 0x0005e20000100800 */
[----:B------:R-:W-:Y:S02]  /*7a700*/  LOP3.LUT R2, R2, 0xfffdffff, RZ, 0xc0, !PT ;  /* 0xfffdffff02027812 */ /* 0x000fe400078ec0ff */
[----:B------:R-:W-:Y:S01]  /*7a710*/  @P4 LOP3.LUT R9, R9, 0x800000, RZ, 0xfc, !PT ;  /* 0x0080000009094812 */ /* 0x000fe200078efcff */
[----:B------:R-:W-:Y:S01]  /*7a720*/  STL.64 [R1+0x14a0], R12 ;  /* 0x0014a00c01007387 */ /* 0x000fe20000100a00 */
[----:B------:R-:W-:Y:S02]  /*7a730*/  ISETP.LT.OR P4, PT, R28, 0xc1, !P0 ;  /* 0x000000c11c00780c */ /* 0x000fe40004781670 */
[----:B------:R-:W-:Y:S02]  /*7a740*/  @P1 LOP3.LUT R2, R2, 0x20000, RZ, 0xfc, !PT ;  /* 0x0002000002021812 */ /* 0x000fe400078efcff */
[----:B------:R-:W-:-:S02]  /*7a750*/  LOP3.LUT R0, R0, 0xfffffffd, RZ, 0xc0, !PT ;  /* 0xfffffffd00007812 */ /* 0x000fc400078ec0ff */
[----:B------:R-:W-:Y:S02]  /*7a760*/  LOP3.LUT R7, R7, 0xff7fffff, RZ, 0xc0, !PT ;  /* 0xff7fffff07077812 */ /* 0x000fe400078ec0ff */
[----:B------:R-:W-:Y:S02]  /*7a770*/  LOP3.LUT R6, R6, 0xffffffdf, RZ, 0xc0, !PT ;  /* 0xffffffdf06067812 */ /* 0x000fe400078ec0ff */
[----:B------:R-:W-:Y:S02]  /*7a780*/  LOP3.LUT R9, R9, 0xffbfffff, RZ, 0xc0, !PT ;  /* 0xffbfffff09097812 */ /* 0x000fe400078ec0ff */
[----:B------:R-:W-:Y:S01]  /*7a790*/  LOP3.LUT R2, R2, 0xfffeffff, RZ, 0xc0, !PT ;  /* 0xfffeffff02027812 */ /* 0x000fe200078ec0ff */
[----:B01----:R-:W0:Y:S01]  /*7a7a0*/  @!P4 LDC.64 R14, c[0x0][0x5c0] ;  /* 0x00017000ff0ecb82 */ /* 0x003e220000000a00 */
[----:B------:R-:W-:Y:S02]  /*7a7b0*/  @P4 LOP3.LUT R0, R0, 0x2, RZ, 0xfc, !PT ;  /* 0x0000000200004812 */ /* 0x000fe400078efcff */
[----:B------:R-:W-:-:S02]  /*7a7c0*/  @P5 LOP3.LUT R9, R9, 0x400000, RZ, 0xfc, !PT ;  /* 0x0040000009095812 */ /* 0x000fc400078efcff */
[----:B------:R-:W-:Y:S02]  /*7a7d0*/  LOP3.LUT R0, R0, 0xfffffff7, RZ, 0xc0, !PT ;  /* 0xfffffff700007812 */ /* 0x000fe400078ec0ff */
[----:B------:R-:W-:Y:S02]  /*7a7e0*/  ISETP.LT.OR P5, PT, R28, 0x111, !P0 ;  /* 0x000001111c00780c */ /* 0x000fe400047a1670 */
[----:B------:R-:W-:Y:S02]  /*7a7f0*/  LOP3.LUT R5, R5, 0xfffffffd, RZ, 0xc0, !PT ;  /* 0xfffffffd05057812 */ /* 0x000fe400078ec0ff */
[----:B------:R-:W-:Y:S02]  /*7a800*/  LOP3.LUT R8, R8, 0x7fffffff, RZ, 0xc0, !PT ;  /* 0x7fffffff08087812 */ /* 0x000fe400078ec0ff */
[----:B------:R-:W-:-:S07]  /*7a810*/  LOP3.LUT R3, R3, 0x7fffffff, RZ, 0xc0, !PT ;  /* 0x7fffffff03037812 */ /* 0x000fce00078ec0ff */
[----:B------:R-:W-:Y:S02]  /*7a820*/  @P5 LOP3.LUT R5, R5, 0x2, RZ, 0xfc, !PT ;  /* 0x0000000205055812 */ /* 0x000fe400078efcff */
[----:B0-----:R-:W-:Y:S02]  /*7a830*/  @!P4 IADD3 R18, P1, P6, R24, UR11, R14 ;  /* 0x0000000b1812cc10 */ /* 0x001fe4000fe3e00e */
[----:B------:R-:W-:Y:S02]  /*7a840*/  LOP3.LUT R5, R5, 0xfffffffb, RZ, 0xc0, !PT ;  /* 0xfffffffb05057812 */ /* 0x000fe400078ec0ff */
[----:B------:R-:W-:Y:S02]  /*7a850*/  @!P4 IADD3.X R19, R29, UR10, R15, P1, P6 ;  /* 0x0000000a1d13cc10 */ /* 0x000fe40008fec40f */
[----:B------:R-:W-:-:S13]  /*7a860*/  ISETP.LT.OR P4, PT, R28, 0xc2, !P0 ;  /* 0x000000c21c00780c */ /* 0x000fda0004781670 */
[----:B------:R-:W0:Y:S01]  /*7a870*/  @!P4 LDC.64 R14, c[0x0][0x5c0] ;  /* 0x00017000ff0ecb82 */ /* 0x000e220000000a00 */
[----:B------:R-:W-:-:S04]  /*7a880*/  @P4 LOP3.LUT R0, R0, 0x8, RZ, 0xfc, !PT ;  /* 0x0000000800004812 */ /* 0x000fc800078efcff */
[----:B------:R-:W-:Y:S02]  /*7a890*/  LOP3.LUT R0, R0, 0xffffffef, RZ, 0xc0, !PT ;  /* 0xffffffef00007812 */ /* 0x000fe400078ec0ff */
        /* <DEDUP_REMOVED lines=70> */
[----:B------:R-:W-:Y:S02]  /*7ad00*/  @P4 LOP3.LUT R0, R0, 0x8000, RZ, 0xfc, !PT ;  /* 0x0000800000004812 */ /* 0x000fe400078efcff */
        /* <DEDUP_REMOVED lines=152> */
[----:B------:R-:W-:-:S04]  /*7b690*/  LOP3.LUT R5, R5, 0xffbfffff, RZ, 0xc0, !PT ;  /* 0xffbfffff05057812 */ /* 0x000fc800078ec0ff */
[----:B------:R-:W-:-:S04]  /*7b6a0*/  @P5 LOP3.LUT R5, R5, 0x400000, RZ, 0xfc, !PT ;  /* 0x0040000005055812 */ /* 0x000fc800078efcff */
[----:B------:R-:W-:Y:S02]  /*7b6b0*/  LOP3.LUT R5, R5, 0xfffffdff, RZ, 0xc0, !PT ;  /* 0xfffffdff05057812 */ /* 0x000fe400078ec0ff */
[----:B0-----:R-:W-:-:S04]  /*7b6c0*/  @!P4 IADD3 R96, P1, P6, R24, UR11, R14 ;  /* 0x0000000b1860cc10 */ /* 0x001fc8000fe3e00e */
[----:B------:R-:W-:Y:S02]  /*7b6d0*/  @!P4 IADD3.X R97, R29, UR10, R15, P1, P6 ;  /* 0x0000000a1d61cc10 */ /* 0x000fe40008fec40f */
[----:B------:R-:W0:Y:S01]  /*7b6e0*/  @!P5 LDC.64 R14, c[0x0][0x5c0] ;  /* 0x00017000ff0edb82 */ /* 0x000e220000000a00 */
[----:B------:R-:W-:Y:S02]  /*7b6f0*/  LOP3.LUT P4, RZ, R0, 0x80000, RZ, 0xc0, !PT ;  /* 0x0008000000ff7812 */ /* 0x000fe4000788c0ff */
        /* <DEDUP_REMOVED lines=38> */
[----:B------:R-:W-:Y:S02]  /*7b960*/  ISETP.LT.OR P1, PT, R28, 0x17a, !P0 ;  /* 0x0000017a1c00780c */ /* 0x000fe40004721670 */
[----:B------:R-:W-:-:S11]  /*7b970*/  LOP3.LUT P5, RZ, R0, 0x8000000, RZ, 0xc0, !PT ;  /* 0x0800000000ff7812 */ /* 0x000fd600078ac0ff */
        /* <DEDUP_REMOVED lines=22> */
[----:B------:R-:W-:Y:S01]  /*7bae0*/  @!P1 IADD3.X R123, R29, UR8, R15, P0, P6 ;  /* 0x000000081d7b9c10 */ /* 0x000fe200087ec40f */
[----:B------:R-:W-:Y:S01]  /*7baf0*/  STL [R1+0x1678], R122 ;  /* 0x0016787a01007387 */ /* 0x000fe20000100800 */
[----:B------:R-:W-:-:S03]  /*7bb00*/  ISETP.LT.OR P1, PT, R28, 0xca, !P4 ;  /* 0x000000ca1c00780c */ /* 0x000fc60006721670 */
[----:B------:R-:W-:Y:S10]  /*7bb10*/  STL [R1+0x1674], R123 ;  /* 0x0016747b01007387 */ /* 0x000ff40000100800 */
[----:B------:R-:W0:Y:S01]  /*7bb20*/  @!P1 LDC.64 R14, c[0x0][0x5c0] ;  /* 0x00017000ff0e9b82 */ /* 0x000e220000000a00 */
[----:B------:R-:W-:-:S02]  /*7bb30*/  @P1 LOP3.LUT R5, R5, 0x1, RZ, 0xfc, !PT ;  /* 0x0000000105051812 */ /* 0x000fc400078efcff */
[----:B0-----:R-:W-:-:S04]  /*7bb40*/  @!P1 IADD3 R120, P0, P6, R24, UR9, R14 ;  /* 0x0000000918789c10 */ /* 0x001fc8000fe1e00e */
[----:B------:R-:W-:Y:S01]  /*7bb50*/  @!P1 IADD3.X R121, R29, UR8, R15, P0, P6 ;  /* 0x000000081d799c10 */ /* 0x000fe200087ec40f */
[----:B------:R-:W-:Y:S01]  /*7bb60*/  STL [R1+0x1680], R120 ;  /* 0x0016807801007387 */ /* 0x000fe20000100800 */
[----:B------:R-:W-:-:S03]  /*7bb70*/  ISETP.LT.OR P1, PT, R28, 0xd1, !P4 ;  /* 0x000000d11c00780c */ /* 0x000fc60006721670 */
[----:B------:R-:W-:Y:S10]  /*7bb80*/  STL [R1+0x167c], R121 ;  /* 0x00167c7901007387 */ /* 0x000ff40000100800 */
        /* <DEDUP_REMOVED lines=333> */
[C---:B------:R-:W-:Y:S02]  /*7d060*/  ISETP.LT.OR P1, PT, R28.reuse, 0x179, !P4 ;  /* 0x000001791c00780c */ /* 0x040fe40006721670 */
[----:B------:R-:W-:Y:S01]  /*7d070*/  ISETP.LT.OR P4, PT, R28, 0x17a, !P4 ;  /* 0x0000017a1c00780c */ /* 0x000fe20006781670 */
[----:B------:R-:W-:Y:S10]  /*7d080*/  STL [R1+0x1524], R205 ;  /* 0x001524cd01007387 */ /* 0x000ff40000100800 */
[----:B------:R-:W0:Y:S01]  /*7d090*/  @!P1 LDC.64 R14, c[0x0][0x5c0] ;  /* 0x00017000ff0e9b82 */ /* 0x000e220000000a00 */
[----:B------:R-:W-:-:S04]  /*7d0a0*/  @P1 LOP3.LUT R7, R7, 0x8000, RZ, 0xfc, !PT ;  /* 0x0000800007071812 */ /* 0x000fc800078efcff */
[----:B------:R-:W-:-:S04]  /*7d0b0*/  LOP3.LUT R7, R7, 0xffffbfff, RZ, 0xc0, !PT ;  /* 0xffffbfff07077812 */ /* 0x000fc800078ec0ff */
[----:B------:R-:W-:-:S04]  /*7d0c0*/  @P4 LOP3.LUT R7, R7, 0x4000, RZ, 0xfc, !PT ;  /* 0x0000400007074812 */ /* 0x000fc800078efcff */
[----:B------:R-:W-:Y:S02]  /*7d0d0*/  LOP3.LUT R7, R7, 0xffffdfff, RZ, 0xc0, !PT ;  /* 0xffffdfff07077812 */ /* 0x000fe400078ec0ff */
[----:B0-----:R-:W-:-:S04]  /*7d0e0*/  @!P1 IADD3 R210, P0, P6, R24, UR9, R14 ;  /* 0x0000000918d29c10 */ /* 0x001fc8000fe1e00e */
[----:B------:R-:W-:Y:S01]  /*7d0f0*/  @!P1 IADD3.X R211, R29, UR8, R15, P0, P6 ;  /* 0x000000081dd39c10 */ /* 0x000fe200087ec40f */
[----:B------:R-:W-:Y:S01]  /*7d100*/  STL [R1+0x151c], R210 ;  /* 0x00151cd201007387 */ /* 0x000fe20000100800 */
[----:B------:R-:W0:Y:S01]  /*7d110*/  @!P4 LDC.64 R14, c[0x0][0x5c0] ;  /* 0x00017000ff0ecb82 */ /* 0x000e220000000a00 */
[----:B------:R-:W-:Y:S02]  /*7d120*/  LOP3.LUT R4, R4, 0x7fffffff, RZ, 0xc0, !PT ;  /* 0x7fffffff04047812 */ /* 0x000fe400078ec0ff */
[----:B------:R-:W-:Y:S01]  /*7d130*/  STL [R1+0x1518], R211 ;  /* 0x001518d301007387 */ /* 0x000fe20000100800 */
[----:B------:R-:W-:Y:S02]  /*7d140*/  LOP3.LUT R0, R0, 0xfffffffb, RZ, 0xc0, !PT ;  /* 0xfffffffb00007812 */ /* 0x000fe400078ec0ff */
[----:B------:R-:W-:Y:S02]  /*7d150*/  LOP3.LUT P1, RZ, R2, 0x20000, RZ, 0xc0, !PT ;  /* 0x0002000002ff7812 */ /* 0x000fe4000782c0ff */
        /* <DEDUP_REMOVED lines=101> */
[----:B------:R-:W2:Y:S01]  /*7d7b0*/  @!P4 LDC.64 R14, c[0x0][0x5c0] ;  /* 0x00017000ff0ecb82 */ /* 0x000ea20000000a00 */
[----:B------:R-:W-:-:S04]  /*7d7c0*/  @P4 LOP3.LUT R7, R7, 0x2, RZ, 0xfc, !PT ;  /* 0x0000000207074812 */ /* 0x000fc800078efcff */
[----:B------:R-:W-:Y:S02]  /*7d7d0*/  LOP3.LUT R7, R7, 0xfffffffe, RZ, 0xc0, !PT ;  /* 0xfffffffe07077812 */ /* 0x000fe400078ec0ff */
[----:B--2---:R-:W-:-:S04]  /*7d7e0*/  @!P4 IADD3 R10, P0, P6, R24, UR13, R14 ;  /* 0x0000000d180acc10 */ /* 0x004fc8000fe1e00e */
[----:B------:R-:W-:-:S05]  /*7d7f0*/  @!P4 IADD3.X R11, R29, UR12, R15, P0, P6 ;  /* 0x0000000c1d0bcc10 */ /* 0x000fca00087ec40f */
[----:B------:R0:W-:Y:S01]  /*7d800*/  @!P4 STL.64 [R1], R10 ;  /* 0x0000000a0100c387 */ /* 0x0001e20000100a00 */
[----:B------:R-:W-:-:S13]  /*7d810*/  ISETP.LT.OR P4, PT, R28, 0xf2, !P5 ;  /* 0x000000f21c00780c */ /* 0x000fda0006f81670 */
[----:B------:R-:W1:Y:S01]  /*7d820*/  @!P4 LDC.64 R14, c[0x0][0x5c0] ;  /* 0x00017000ff0ecb82 */ /* 0x000e620000000a00 */
[----:B------:R-:W-:Y:S02]  /*7d830*/  @P4 LOP3.LUT R7, R7, 0x1, RZ, 0xfc, !PT ;  /* 0x0000000107074812 */ /* 0x000fe400078efcff */
[----:B-1----:R-:W-:-:S04]  /*7d840*/  @!P4 IADD3 R236, P0, P6, R24, UR13, R14 ;  /* 0x0000000d18eccc10 */ /* 0x002fc8000fe1e00e */
[----:B------:R-:W-:Y:S02]  /*7d850*/  @!P4 IADD3.X R237, R29, UR12, R15, P0, P6 ;  /* 0x0000000c1dedcc10 */ /* 0x000fe400087ec40f */
[----:B------:R-:W-:-:S13]  /*7d860*/  ISETP.LT.OR P4, PT, R28, 0xf9, !P5 ;  /* 0x000000f91c00780c */ /* 0x000fda0006f81670 */
[----:B------:R-:W0:Y:S01]  /*7d870*/  @!P4 LDC.64 R14, c[0x0][0x5c0] ;  /* 0x00017000ff0ecb82 */ /* 0x000e220000000a00 */
[----:B------:R-:W-:-:S04]  /*7d880*/  @P4 LOP3.LUT R8, R8, 0x80000000, RZ, 0xfc, !PT ;  /* 0x8000000008084812 */ /* 0x000fc800078efcff */
[----:B------:R-:W-:Y:S02]  /*7d890*/  LOP3.LUT R8, R8, 0xbfffffff, RZ, 0xc0, !PT ;  /* 0xbfffffff08087812 */ /* 0x000fe400078ec0ff */
[----:B0-----:R-:W-:-:S04]  /*7d8a0*/  @!P4 IADD3 R10, P0, P6, R24, UR13, R14 ;  /* 0x0000000d180acc10 */ /* 0x001fc8000fe1e00e */
[----:B------:R-:W-:-:S05]  /*7d8b0*/  @!P4 IADD3.X R11, R29, UR12, R15, P0, P6 ;  /* 0x0000000c1d0bcc10 */ /* 0x000fca00087ec40f */
[----:B------:R0:W-:Y:S01]  /*7d8c0*/  @!P4 STL.64 [R1+0x10], R10 ;  /* 0x0000100a0100c387 */ /* 0x0001e20000100a00 */
        /* <DEDUP_REMOVED lines=212> */
[----:B------:R-:W-:Y:S02]  /*7e610*/  @P4 LOP3.LUT R8, R8, 0x1, RZ, 0xfc, !PT ;  /* 0x0000000108084812 */ /* 0x000fe400078efcff */
[----:B0-----:R-:W-:-:S04]  /*7e620*/  @!P4 IADD3 R10, P0, P6, R24, UR13, R14 ;  /* 0x0000000d180acc10 */ /* 0x001fc8000fe1e00e */
[----:B------:R-:W-:-:S05]  /*7e630*/  @!P4 IADD3.X R11, R29, UR12, R15, P0, P6 ;  /* 0x0000000c1d0bcc10 */ /* 0x000fca00087ec40f */
[----:B------:R0:W-:Y:S01]  /*7e640*/  @!P4 STL.64 [R1+0x100], R10 ;  /* 0x0001000a0100c387 */ /* 0x0001e20000100a00 */
[----:B------:R-:W-:-:S03]  /*7e650*/  ISETP.LT.OR P4, PT, R28, 0x179, !P5 ;  /* 0x000001791c00780c */ /* 0x000fc60006f81670 */
[----:B------:R-:W2:Y:S01]  /*7e660*/  LDL.LU R221, [R1+0xe80] ;  /* 0x000e800001dd7983 */ /* 0x000ea20000300800 */
[----:B------:R-:W-:-:S03]  /*7e670*/  ISETP.LT.OR P5, PT, R28, 0x17a, !P5 ;  /* 0x0000017a1c00780c */ /* 0x000fc60006fa1670 */
[----:B------:R-:W3:Y:S06]  /*7e680*/  LDL.LU R223, [R1+0xe84] ;  /* 0x000e840001df7983 */ /* 0x000eec0000300800 */
[----:B------:R-:W0:Y:S01]  /*7e690*/  @!P4 LDC.64 R14, c[0x0][0x5c0] ;  /* 0x00017000ff0ecb82 */ /* 0x000e220000000a00 */
[----:B------:R-:W-:Y:S02]  /*7e6a0*/  @P4 LOP3.LUT R3, R3, 0x80000000, RZ, 0xfc, !PT ;  /* 0x8000000003034812 */ /* 0x000fe400078efcff */
[----:B0-----:R-:W-:-:S04]  /*7e6b0*/  @!P4 IADD3 R10, P0, P6, R24, UR13, R14 ;  /* 0x0000000d180acc10 */ /* 0x001fc8000fe1e00e */
[----:B------:R-:W-:Y:S02]  /*7e6c0*/  @!P4 IADD3.X R11, R29, UR12, R15, P0, P6 ;  /* 0x0000000c1d0bcc10 */ /* 0x000fe400087ec40f */
[----:B------:R-:W0:Y:S03]  /*7e6d0*/  @!P5 LDC.64 R14, c[0x0][0x5c0] ;  /* 0x00017000ff0edb82 */ /* 0x000e260000000a00 */
[----:B------:R1:W-:Y:S01]  /*7e6e0*/  @!P4 STL.64 [R1+0x110], R10 ;  /* 0x0001100a0100c387 */ /* 0x0003e20000100a00 */
[----:B------:R-:W-:Y:S02]  /*7e6f0*/  ISETP.LT.OR P4, PT, R28, 0xc1, !P2 ;  /* 0x000000c11c00780c */ /* 0x000fe40005781670 */
[----:B------:R-:W-:Y:S01]  /*7e700*/  LOP3.LUT R3, R3, 0xdfffffff, RZ, 0xc0, !PT ;  /* 0xdfffffff03037812 */ /* 0x000fe200078ec0ff */
[----:B-1----:R-:W-:Y:S01]  /*7e710*/  IMAD.U32 R11, RZ, RZ, UR11 ;  /* 0x0000000bff0b7e24 */ /* 0x002fe2000f8e00ff */
[----:B------:R-:W4:Y:S01]  /*7e720*/  LDL.LU R10, [R1+0xe88] ;  /* 0x000e8800010a7983 */ /* 0x000f220000300800 */
[----:B0-----:R-:W-:Y:S01]  /*7e730*/  @!P5 IADD3 R12, P0, P6, R24, UR13, R14 ;  /* 0x0000000d180cdc10 */ /* 0x001fe2000fe1e00e */
[----:B------:R-:W-:-:S03]  /*7e740*/  IMAD.U32 R14, RZ, RZ, UR10 ;  /* 0x0000000aff0e7e24 */ /* 0x000fc6000f8e00ff */
[----:B------:R-:W-:-:S04]  /*7e750*/  @!P5 IADD3.X R13, R29, UR12, R15, P0, P6 ;  /* 0x0000000c1d0ddc10 */ /* 0x000fc800087ec40f */
[----:B------:R-:W-:Y:S02]  /*7e760*/  @!P4 IADD3 R120, P0, P6, R11, UR9, R24 ;  /* 0x000000090b78cc10 */ /* 0x000fe4000fe1e018 */
[----:B------:R-:W-:Y:S02]  /*7e770*/  @P4 LOP3.LUT R3, R3, 0x20000000, RZ, 0xfc, !PT ;  /* 0x2000000003034812 */ /* 0x000fe400078efcff */
[----:B------:R-:W-:Y:S02]  /*7e780*/  @!P4 IADD3.X R121, R14, UR8, R29, P0, P6 ;  /* 0x000000080e79cc10 */ /* 0x000fe400087ec41d */
[----:B------:R-:W-:Y:S02]  /*7e790*/  ISETP.LT.OR P4, PT, R28, 0xc2, !P2 ;  /* 0x000000c21c00780c */ /* 0x000fe40005781670 */
[----:B------:R-:W-:-:S11]  /*7e7a0*/  LOP3.LUT R3, R3, 0xefffffff, RZ, 0xc0, !PT ;  /* 0xefffffff03037812 */ /* 0x000fd600078ec0ff */
        /* <DEDUP_REMOVED lines=78> */
[----:B------:R-:W-:Y:S01]  /*7ec90*/  ISETP.LT.OR P4, PT, R28, 0x102, !P2 ;  /* 0x000001021c00780c */ /* 0x000fe20005781670 */
[----:B------:R-:W-:Y:S01]  /*7eca0*/  IMAD.U32 R14, RZ, RZ, UR11 ;  /* 0x0000000bff0e7e24 */ /* 0x000fe2000f8e00ff */
[----:B------:R-:W-:Y:S01]  /*7ecb0*/  LOP3.LUT R3, R3, 0xffffefff, RZ, 0xc0, !PT ;  /* 0xffffefff03037812 */ /* 0x000fe200078ec0ff */
[----:B------:R-:W-:-:S10]  /*7ecc0*/  IMAD.U32 R11, RZ, RZ, UR10 ;  /* 0x0000000aff0b7e24 */ /* 0x000fd4000f8e00ff */
        /* <DEDUP_REMOVED lines=63> */
[----:B------:R-:W-:-:S13]  /*7f0c0*/  ISETP.LT.OR P4, PT, R28, 0x139, !P2 ;  /* 0x000001391c00780c */ /* 0x000fda0005781670 */
        /* <DEDUP_REMOVED lines=98> */
[----:B------:R-:W-:-:S04]  /*7f6f0*/  @!P4 IADD3 R220, P0, P2, R14, UR13, R24 ;  /* 0x0000000d0edccc10 */ /* 0x000fc8000fa1e018 */
[----:B------:R-:W-:Y:S02]  /*7f700*/  @!P4 IADD3.X R222, R11, UR12, R29, P0, P2 ;  /* 0x0000000c0bdecc10 */ /* 0x000fe400087e441d */
[----:B------:R-:W-:-:S13]  /*7f710*/  ISETP.LT.OR P0, PT, R28, 0xc1, !P1 ;  /* 0x000000c11c00780c */ /* 0x000fda0004f01670 */
[----:B------:R-:W0:Y:S01]  /*7f720*/  @!P0 LDC.64 R14, c[0x0][0x5c0] ;  /* 0x00017000ff0e8b82 */ /* 0x000e220000000a00 */
[----:B--2---:R-:W-:Y:S01]  /*7f730*/  FMUL R11, R221, UR27 ;  /* 0x0000001bdd0b7c20 */ /* 0x004fe20008400000 */
[----:B------:R-:W-:Y:S04]  /*7f740*/  STL [R1+0x14b0], R12 ;  /* 0x0014b00c01007387 */ /* 0x000fe80000100800 */
[----:B------:R-:W-:Y:S01]  /*7f750*/  F2FP.SATFINITE.E4M3.F32.PACK_AB_MERGE_C R11, RZ, R11, RZ ;  /* 0x0000000bff0b723e */ /* 0x000fe200048070ff */
[----:B------:R-:W-:Y:S04]  /*7f760*/  STL [R1+0x14ac], R13 ;  /* 0x0014ac0d01007387 */ /* 0x000fe80000100800 */
[----:B------:R-:W2:Y:S01]  /*7f770*/  LDL.LU R230, [R1+0xe8c] ;  /* 0x000e8c0001e67983 */ /* 0x000ea20000300800 */
[----:B------:R-:W-:-:S02]  /*7f780*/  ISETP.LT.OR P6, PT, R28, 0xca, !P3 ;  /* 0x000000ca1c00780c */ /* 0x000fc40005fc1670 */
[----:B------:R-:W-:Y:S01]  /*7f790*/  LOP3.LUT R4, R4, 0xffffefff, RZ, 0xc0, !PT ;  /* 0xffffefff04047812 */ /* 0x000fe200078ec0ff */
[----:B------:R-:W2:Y:S01]  /*7f7a0*/  LDL.LU R231, [R1+0xe90] ;  /* 0x000e900001e77983 */ /* 0x000ea20000300800 */
[----:B0-----:R-:W-:-:S05]  /*7f7b0*/  @!P0 IADD3 R14, P2, R24, R14, RZ ;  /* 0x0000000e180e8210 */ /* 0x001fca0007f5e0ff */
[----:B------:R-:W-:-:S05]  /*7f7c0*/  @!P0 IMAD.X R15, R29, 0x1, R15, P2 ;  /* 0x000000011d0f8824 */ /* 0x000fca00010e060f */
[----:B------:R0:W-:Y:S01]  /*7f7d0*/  @!P0 STG.E.U8 desc[UR30][R14.64+0xc0], R11 ;  /* 0x0000c00b0e008986 */ /* 0x0001e2000c10111e */
[----:B------:R-:W-:-:S13]  /*7f7e0*/  ISETP.LT.OR P0, PT, R28, 0xc2, !P1 ;  /* 0x000000c21c00780c */ /* 0x000fda0004f01670 */
[----:B0-----:R-:W0:Y:S01]  /*7f7f0*/  @!P0 LDC.64 R14, c[0x0][0x5c0] ;  /* 0x00017000ff0e8b82 */ /* 0x001e220000000a00 */
[----:B---3--:R-:W-:-:S05]  /*7f800*/  FMUL R11, R223, UR27 ;  /* 0x0000001bdf0b7c20 */ /* 0x008fca0008400000 */
[----:B------:R-:W-:Y:S02]  /*7f810*/  F2FP.SATFINITE.E4M3.F32.PACK_AB_MERGE_C R11, RZ, R11, RZ ;  /* 0x0000000bff0b723e */ /* 0x000fe400048070ff */
[----:B------:R-:W-:Y:S02]  /*7f820*/  @P4 LOP3.LUT R4, R4, 0x1000, RZ, 0xfc, !PT ;  /* 0x0000100004044812 */ /* 0x000fe400078efcff */
[----:B0-----:R-:W-:-:S05]  /*7f830*/  @!P0 IADD3 R14, P2, R24, R14, RZ ;  /* 0x0000000e180e8210 */ /* 0x001fca0007f5e0ff */
[----:B------:R-:W-:-:S05]  /*7f840*/  @!P0 IMAD.X R15, R29, 0x1, R15, P2 ;  /* 0x000000011d0f8824 */ /* 0x000fca00010e060f */
[----:B------:R0:W-:Y:S01]  /*7f850*/  @!P0 STG.E.U8 desc[UR30][R14.64+0xc1], R11 ;  /* 0x0000c10b0e008986 */ /* 0x0001e2000c10111e */
[----:B------:R-:W-:Y:S01]  /*7f860*/  LOP3.LUT R4, R4, 0xfffff7ff, RZ, 0xc0, !PT ;  /* 0xfffff7ff04047812 */ /* 0x000fe200078ec0ff */
[----:B0-----:R-:W-:Y:S02]  /*7f870*/  IMAD.U32 R14, RZ, RZ, UR11 ;  /* 0x0000000bff0e7e24 */ /* 0x001fe4000f8e00ff */
[----:B------:R-:W-:-:S03]  /*7f880*/  IMAD.U32 R11, RZ, RZ, UR10 ;  /* 0x0000000aff0b7e24 */ /* 0x000fc6000f8e00ff */
[----:B------:R-:W-:Y:S02]  /*7f890*/  @!P6 IADD3 R223, P0, P2, R14, UR13, R24 ;  /* 0x0000000d0edfec10 */ /* 0x000fe4000fa1e018 */
[----:B------:R-:W-:Y:S02]  /*7f8a0*/  @P6 LOP3.LUT R4, R4, 0x800, RZ, 0xfc, !PT ;  /* 0x0000080004046812 */ /* 0x000fe400078efcff */
[----:B------:R-:W-:Y:S02]  /*7f8b0*/  @!P6 IADD3.X R221, R11, UR12, R29, P0, P2 ;  /* 0x0000000c0bddec10 */ /* 0x000fe400087e441d */
[----:B------:R-:W-:-:S13]  /*7f8c0*/  ISETP.LT.OR P6, PT, R28, 0xd1, !P3 ;  /* 0x000000d11c00780c */ /* 0x000fda0005fc1670 */
[----:B------:R-:W-:-:S04]  /*7f8d0*/  @!P6 IADD3 R224, P0, P2, R14, UR13, R24 ;  /* 0x0000000d0ee0ec10 */ /* 0x000fc8000fa1e018 */
[----:B------:R-:W-:Y:S01]  /*7f8e0*/  @!P6 IADD3.X R226, R11, UR12, R29, P0, P2 ;  /* 0x0000000c0be2ec10 */ /* 0x000fe200087e441d */
[----:B----4-:R-:W-:Y:S02]  /*7f8f0*/  FMUL R11, R10, UR27 ;  /* 0x0000001b0a0b7c20 */ /* 0x010fe40008400000 */
[----:B------:R-:W3:Y:S01]  /*7f900*/  LDL.LU R10, [R1+0xe94] ;  /* 0x000e9400010a7983 */ /* 0x000ee20000300800 */
[----:B------:R-:W-:Y:S02]  /*7f910*/  LOP3.LUT R9, R9, 0xfeffffff, RZ, 0xc0, !PT ;  /* 0xfeffffff09097812 */ /* 0x000fe400078ec0ff */
[----:B------:R-:W-:Y:S01]  /*7f920*/  F2FP.SATFINITE.E4M3.F32.PACK_AB_MERGE_C R11, RZ, R11, RZ ;  /* 0x0000000bff0b723e */ /* 0x000fe200048070ff */
[----:B------:R-:W4:Y:S01]  /*7f930*/  LDL.LU R234, [R1+0xe98] ;  /* 0x000e980001ea7983 */ /* 0x000f220000300800 */
[----:B------:R-:W-:Y:S02]  /*7f940*/  @P5 LOP3.LUT R9, R9, 0x1000000, RZ, 0xfc, !PT ;  /* 0x0100000009095812 */ /* 0x000fe400078efcff */
[----:B------:R-:W-:Y:S01]  /*7f950*/  LOP3.LUT P5, RZ, R0, 0x2, RZ, 0xc0, !PT ;  /* 0x0000000200ff7812 */ /* 0x000fe200078ac0ff */
[----:B------:R-:W4:-:S12]  /*7f960*/  LDL.LU R12, [R1+0xe9c] ;  /* 0x000e9c00010c7983 */ /* 0x000f180000300800 */
[----:B------:R0:W-:Y:S01]  /*7f970*/  @!P5 STG.E.U8 desc[UR30][R18.64+0xc0], R11 ;  /* 0x0000c00b1200d986 */ /* 0x0001e2000c10111e */
[----:B------:R-:W-:Y:S02]  /*7f980*/  ISETP.LT.OR P5, PT, R28, 0xd2, !P3 ;  /* 0x000000d21c00780c */ /* 0x000fe40005fa1670 */
[----:B------:R-:W-:Y:S01]  /*7f990*/  LOP3.LUT P4, RZ, R0, 0x8, RZ, 0xc0, !PT ;  /* 0x0000000800ff7812 */ /* 0x000fe2000788c0ff */
[----:B0-----:R-:W-:-:S10]  /*7f9a0*/  IMAD.U32 R11, RZ, RZ, UR10 ;  /* 0x0000000aff0b7e24 */ /* 0x001fd4000f8e00ff */
[----:B------:R-:W-:-:S04]  /*7f9b0*/  @!P5 IADD3 R227, P0, P2, R14, UR13, R24 ;  /* 0x0000000d0ee3dc10 */ /* 0x000fc8000fa1e018 */
[----:B------:R-:W-:Y:S01]  /*7f9c0*/  @!P5 IADD3.X R225, R11, UR12, R29, P0, P2 ;  /* 0x0000000c0be1dc10 */ /* 0x000fe200087e441d */
[----:B--2---:R-:W-:-:S05]  /*7f9d0*/  FMUL R11, R230, UR27 ;  /* 0x0000001be60b7c20 */ /* 0x004fca0008400000 */
[----:B------:R-:W-:-:S05]  /*7f9e0*/  F2FP.SATFINITE.E4M3.F32.PACK_AB_MERGE_C R11, RZ, R11, RZ ;  /* 0x0000000bff0b723e */ /* 0x000fca00048070ff */
[----:B------:R0:W-:Y:S01]  /*7f9f0*/  @!P4 STG.E.U8 desc[UR30][R16.64+0xc1], R11 ;  /* 0x0000c10b1000c986 */ /* 0x0001e2000c10111e */
[----:B------:R-:W-:Y:S01]  /*7fa00*/  ISETP.LT.OR P4, PT, R28, 0xd9, !P3 ;  /* 0x000000d91c00780c */ /* 0x000fe20005f81670 */
[----:B0-----:R-:W-:-:S12]  /*7fa10*/  IMAD.U32 R11, RZ, RZ, UR10 ;  /* 0x0000000aff0b7e24 */ /* 0x001fd8000f8e00ff */
[----:B------:R-:W-:-:S04]  /*7fa20*/  @!P4 IADD3 R228, P0, P2, R14, UR13, R24 ;  /* 0x0000000d0ee4cc10 */ /* 0x000fc8000fa1e018 */
[----:B------:R-:W-:Y:S02]  /*7fa30*/  @!P4 IADD3.X R230, R11, UR12, R29, P0, P2 ;  /* 0x0000000c0be6cc10 */ /* 0x000fe400087e441d */
[----:B------:R-:W-:-:S13]  /*7fa40*/  ISETP.LT.OR P0, PT, R28, 0xc9, !P1 ;  /* 0x000000c91c00780c */ /* 0x000fda0004f01670 */
[----:B------:R-:W0:Y:S01]  /*7fa50*/  @!P0 LDC.64 R14, c[0x0][0x5c0] ;  /* 0x00017000ff0e8b82 */ /* 0x000e220000000a00 */
[----:B------:R-:W-:-:S05]  /*7fa60*/  FMUL R11, R231, UR27 ;  /* 0x0000001be70b7c20 */ /* 0x000fca0008400000 */
[----:B------:R-:W-:Y:S02]  /*7fa70*/  F2FP.SATFINITE.E4M3.F32.PACK_AB_MERGE_C R11, RZ, R11, RZ ;  /* 0x0000000bff0b723e */ /* 0x000fe400048070ff */
[----:B0-----:R-:W-:-:S05]  /*7fa80*/  @!P0 IADD3 R14, P2, R24, R14, RZ ;  /* 0x0000000e180e8210 */ /* 0x001fca0007f5e0ff */
[----:B------:R-:W-:-:S05]  /*7fa90*/  @!P0 IMAD.X R15, R29, 0x1, R15, P2 ;  /* 0x000000011d0f8824 */ /* 0x000fca00010e060f */
[----:B------:R3:W-:Y:S02]  /*7faa0*/  @!P0 STG.E.U8 desc[UR30][R14.64+0xc8], R11 ;  /* 0x0000c80b0e008986 */ /* 0x0007e4000c10111e */
[----:B---3--:R-:W-:Y:S02]  /*7fab0*/  FMUL R11, R10, UR27 ;  /* 0x0000001b0a0b7c20 */ /* 0x008fe40008400000 */
[----:B------:R-:W2:Y:S04]  /*7fac0*/  LDL.LU R10, [R1+0xea0] ;  /* 0x000ea000010a7983 */ /* 0x000ea80000300800 */
[----:B------:R-:W3:Y:S01]  /*7fad0*/  LDL.LU R13, [R1+0xea4] ;  /* 0x000ea400010d7983 */ /* 0x000ee20000300800 */
[----:B------:R-:W-:-:S13]  /*7fae0*/  ISETP.LT.OR P0, PT, R28, 0xca, !P1 ;  /* 0x000000ca1c00780c */ /* 0x000fda0004f01670 */
[----:B------:R-:W0:Y:S01]  /*7faf0*/  @!P0 LDC.64 R14, c[0x0][0x5c0] ;  /* 0x00017000ff0e8b82 */ /* 0x000e220000000a00 */
[----:B------:R-:W-:-:S04]  /*7fb00*/  LOP3.LUT R4, R4, 0xfffffbff, RZ, 0xc0, !PT ;  /* 0xfffffbff04047812 */ /* 0x000fc800078ec0ff */
[----:B------:R-:W-:-:S04]  /*7fb10*/  @P6 LOP3.LUT R4, R4, 0x400, RZ, 0xfc, !PT ;  /* 0x0000040004046812 */ /* 0x000fc800078efcff */
[----:B------:R-:W-:Y:S02]  /*7fb20*/  LOP3.LUT R4, R4, 0xfffffdff, RZ, 0xc0, !PT ;  /* 0xfffffdff04047812 */ /* 0x000fe400078ec0ff */
[----:B------:R-:W-:Y:S02]  /*7fb30*/  ISETP.LT.OR P6, PT, R28, 0xda, !P3 ;  /* 0x000000da1c00780c */ /* 0x000fe40005fc1670 */
[----:B------:R-:W-:Y:S02]  /*7fb40*/  @P5 LOP3.LUT R4, R4, 0x200, RZ, 0xfc, !PT ;  /* 0x0000020004045812 */ /* 0x000fe400078efcff */
[----:B------:R-:W-:Y:S02]  /*7fb50*/  F2FP.SATFINITE.E4M3.F32.PACK_AB_MERGE_C R11, RZ, R11, RZ ;  /* 0x0000000bff0b723e */ /* 0x000fe400048070ff */
[----:B0-----:R-:W-:Y:S02]  /*7fb60*/  @!P0 IADD3 R14, P2, R24, R14, RZ ;  /* 0x0000000e180e8210 */ /* 0x001fe40007f5e0ff */
[----:B------:R-:W-:-:S03]  /*7fb70*/  LOP3.LUT R4, R4, 0xfffffeff, RZ, 0xc0, !PT ;  /* 0xfffffeff04047812 */ /* 0x000fc600078ec0ff */
[----:B------:R-:W-:Y:S01]  /*7fb80*/  @!P0 IMAD.X R15, R29, 0x1, R15, P2 ;  /* 0x000000011d0f8824 */ /* 0x000fe200010e060f */
[----:B------:R-:W-:-:S04]  /*7fb90*/  @P4 LOP3.LUT R4, R4, 0x100, RZ, 0xfc, !PT ;  /* 0x0000010004044812 */ /* 0x000fc800078efcff */
[----:B------:R0:W-:Y:S01]  /*7fba0*/  @!P0 STG.E.U8 desc[UR30][R14.64+0xc9], R11 ;  /* 0x0000c90b0e008986 */ /* 0x0001e2000c10111e */
[----:B------:R-:W-:Y:S01]  /*7fbb0*/  LOP3.LUT R4, R4, 0xffffff7f, RZ, 0xc0, !PT ;  /* 0xffffff7f04047812 */ /* 0x000fe200078ec0ff */
[----:B0-----:R-:W-:Y:S02]  /*7fbc0*/  IMAD.U32 R14, RZ, RZ, UR11 ;  /* 0x0000000bff0e7e24 */ /* 0x001fe4000f8e00ff */
[----:B------:R-:W-:-:S03]  /*7fbd0*/  IMAD.U32 R11, RZ, RZ, UR10 ;  /* 0x0000000aff0b7e24 */ /* 0x000fc6000f8e00ff */
[----:B------:R-:W-:Y:S02]  /*7fbe0*/  @!P6 IADD3 R231, P0, P2, R14, UR13, R24 ;  /* 0x0000000d0ee7ec10 */ /* 0x000fe4000fa1e018 */
[----:B------:R-:W-:Y:S02]  /*7fbf0*/  @P6 LOP3.LUT R4, R4, 0x80, RZ, 0xfc, !PT ;  /* 0x0000008004046812 */ /* 0x000fe400078efcff */
[----:B------:R-:W-:Y:S02]  /*7fc00*/  @!P6 IADD3.X R229, R11, UR12, R29, P0, P2 ;  /* 0x0000000c0be5ec10 */ /* 0x000fe400087e441d */
[----:B------:R-:W-:Y:S02]  /*7fc10*/  ISETP.LT.OR P6, PT, R28, 0xe1, !P3 ;  /* 0x000000e11c00780c */ /* 0x000fe40005fc1670 */
[----:B------:R-:W-:-:S11]  /*7fc20*/  LOP3.LUT P5, RZ, R0, 0x10, RZ, 0xc0, !PT ;  /* 0x0000001000ff7812 */ /* 0x000fd600078ac0ff */
[----:B------:R-:W-:-:S04]  /*7fc30*/  @!P6 IADD3 R232, P0, P2, R14, UR13, R24 ;  /* 0x0000000d0ee8ec10 */ /* 0x000fc8000fa1e018 */
[----:B------:R-:W-:Y:S01]  /*7fc40*/  @!P6 IADD3.X R233, R11, UR12, R29, P0, P2 ;  /* 0x0000000c0be9ec10 */ /* 0x000fe200087e441d */
[----:B----4-:R-:W-:-:S05]  /*7fc50*/  FMUL R11, R234, UR27 ;  /* 0x0000001bea0b7c20 */ /* 0x010fca0008400000 */
[----:B------:R-:W-:-:S05]  /*7fc60*/  F2FP.SATFINITE.E4M3.F32.PACK_AB_MERGE_C R11, RZ, R11, RZ ;  /* 0x0000000bff0b723e */ /* 0x000fca00048070ff */
[----:B------:R0:W-:Y:S01]  /*7fc70*/  @!P5 STG.E.U8 desc[UR30][R22.64+0xc8], R11 ;  /* 0x0000c80b1600d986 */ /* 0x0001e2000c10111e */
[----:B------:R-:W-:Y:S01]  /*7fc80*/  ISETP.LT.OR P5, PT, R28, 0xe2, !P3 ;  /* 0x000000e21c00780c */ /* 0x000fe20005fa1670 */
[----:B0-----:R-:W-:-:S12]  /*7fc90*/  IMAD.U32 R11, RZ, RZ, UR10 ;  /* 0x0000000aff0b7e24 */ /* 0x001fd8000f8e00ff */
[----:B------:R-:W-:-:S04]  /*7fca0*/  @!P5 IADD3 R234, P0, P2, R14, UR13, R24 ;  /* 0x0000000d0eeadc10 */ /* 0x000fc8000fa1e018 */
[----:B------:R-:W-:Y:S01]  /*7fcb0*/  @!P5 IADD3.X R235, R11, UR12, R29, P0, P2 ;  /* 0x0000000c0bebdc10 */ /* 0x000fe200087e441d */
[----:B------:R-:W-:Y:S02]  /*7fcc0*/  FMUL R11, R12, UR27 ;  /* 0x0000001b0c0b7c20 */ /* 0x000fe40008400000 */
[----:B------:R-:W4:Y:S01]  /*7fcd0*/  LDL.LU R12, [R1+0xea8] ;  /* 0x000ea800010c7983 */ /* 0x000f220000300800 */
[----:B------:R-:W-:Y:S02]  /*7fce0*/  LOP3.LUT P4, RZ, R0, 0x20, RZ, 0xc0, !PT ;  /* 0x0000002000ff7812 */ /* 0x000fe4000788c0ff */
[----:B------:R-:W-:-:S11]  /*7fcf0*/  F2FP.SATFINITE.E4M3.F32.PACK_AB_MERGE_C R11, RZ, R11, RZ ;  /* 0x0000000bff0b723e */ /* 0x000fd600048070ff */
[----:B------:R0:W-:Y:S01]  /*7fd00*/  @!P4 STG.E.U8 desc[UR30][R20.64+0xc9], R11 ;  /* 0x0000c90b1400c986 */ /* 0x0001e2000c10111e */
[----:B------:R-:W-:Y:S01]  /*7fd10*/  ISETP.LT.OR P4, PT, R28, 0xe9, !P3 ;  /* 0x000000e91c00780c */ /* 0x000fe20005f81670 */
[----:B0-----:R-:W-:-:S12]  /*7fd20*/  IMAD.U32 R11, RZ, RZ, UR10 ;  /* 0x0000000aff0b7e24 */ /* 0x001fd8000f8e00ff */
[----:B------:R-:W-:-:S04]  /*7fd30*/  @!P4 IADD3 R14, P0, P2, R14, UR13, R24 ;  /* 0x0000000d0e0ecc10 */ /* 0x000fc8000fa1e018 */
[----:B------:R-:W-:Y:S01]  /*7fd40*/  @!P4 IADD3.X R11, R11, UR12, R29, P0, P2 ;  /* 0x0000000c0b0bcc10 */ /* 0x000fe200087e441d */
[----:B------:R0:W-:Y:S04]  /*7fd50*/  @!P4 STL [R1+0x378], R14 ;  /* 0x0003780e0100c387 */ /* 0x0001e80000100800 */
[----:B------:R2:W-:Y:S01]  /*7fd60*/  @!P4 STL [R1+0x394], R11 ;  /* 0x0003940b0100c387 */ /* 0x0005e20000100800 */
[----:B------:R-:W-:-:S13]  /*7fd70*/  ISETP.LT.OR P0, PT, R28, 0xd1, !P1 ;  /* 0x000000d11c00780c */ /* 0x000fda0004f01670 */
[----:B0-----:R-:W0:Y:S01]  /*7fd80*/  @!P0 LDC.64 R14, c[0x0][0x5c0] ;  /* 0x00017000ff0e8b82 */ /* 0x001e220000000a00 */
[----:B--2---:R-:W-:Y:S02]  /*7fd90*/  FMUL R11, R10, UR27 ;  /* 0x0000001b0a0b7c20 */ /* 0x004fe40008400000 */
[----:B------:R-:W2:Y:S01]  /*7fda0*/  LDL.LU R10, [R1+0xeac] ;  /* 0x000eac00010a7983 */ /* 0x000ea20000300800 */
[----:B0-----:R-:W-:Y:S02]  /*7fdb0*/  @!P0 IADD3 R14, P2, R24, R14, RZ ;  /* 0x0000000e180e8210 */ /* 0x001fe40007f5e0ff */
[----:B------:R-:W-:-:S03]  /*7fdc0*/  F2FP.SATFINITE.E4M3.F32.PACK_AB_MERGE_C R11, RZ, R11, RZ ;  /* 0x0000000bff0b723e */ /* 0x000fc600048070ff */
[----:B------:R-:W-:-:S05]  /*7fdd0*/  @!P0 IMAD.X R15, R29, 0x1, R15, P2 ;  /* 0x000000011d0f8824 */ /* 0x000fca00010e060f */
[----:B------:R3:W-:Y:S02]  /*7fde0*/  @!P0 STG.E.U8 desc[UR30][R14.64+0xd0], R11 ;  /* 0x0000d00b0e008986 */ /* 0x0007e4000c10111e */
[----:B---3--:R-:W-:Y:S02]  /*7fdf0*/  FMUL R11, R13, UR27 ;  /* 0x0000001b0d0b7c20 */ /* 0x008fe40008400000 */
[----:B------:R-:W3:Y:S01]  /*7fe00*/  LDL.LU R13, [R1+0xeb0] ;  /* 0x000eb000010d7983 */ /* 0x000ee20000300800 */
[----:B------:R-:W-:-:S13]  /*7fe10*/  ISETP.LT.OR P0, PT, R28, 0xd2, !P1 ;  /* 0x000000d21c00780c */ /* 0x000fda0004f01670 */
[----:B------:R-:W0:Y:S01]  /*7fe20*/  @!P0 LDC.64 R14, c[0x0][0x5c0] ;  /* 0x00017000ff0e8b82 */ /* 0x000e220000000a00 */
[----:B------:R-:W-:-:S04]  /*7fe30*/  LOP3.LUT R4, R4, 0xffffffbf, RZ, 0xc0, !PT ;  /* 0xffffffbf04047812 */ /* 0x000fc800078ec0ff */
[----:B------:R-:W-:Y:S02]  /*7fe40*/  @P6 LOP3.LUT R4, R4, 0x40, RZ, 0xfc, !PT ;  /* 0x0000004004046812 */ /* 0x000fe400078efcff */
[----:B------:R-:W-:Y:S02]  /*7fe50*/  ISETP.LT.OR P6, PT, R28, 0xea, !P3 ;  /* 0x000000ea1c00780c */ /* 0x000fe40005fc1670 */
[----:B------:R-:W-:Y:S02]  /*7fe60*/  LOP3.LUT R4, R4, 0xffffffdf, RZ, 0xc0, !PT ;  /* 0xffffffdf04047812 */ /* 0x000fe400078ec0ff */
[----:B------:R-:W-:Y:S02]  /*7fe70*/  F2FP.SATFINITE.E4M3.F32.PACK_AB_MERGE_C R11, RZ, R11, RZ ;  /* 0x0000000bff0b723e */ /* 0x000fe400048070ff */
[----:B------:R-:W-:Y:S02]  /*7fe80*/  @P5 LOP3.LUT R4, R4, 0x20, RZ, 0xfc, !PT ;  /* 0x0000002004045812 */ /* 0x000fe400078efcff */
[----:B0-----:R-:W-:-:S05]  /*7fe90*/  @!P0 IADD3 R14, P2, R24, R14, RZ ;  /* 0x0000000e180e8210 */ /* 0x001fca0007f5e0ff */
[----:B------:R-:W-:Y:S01]  /*7fea0*/  @!P0 IMAD.X R15, R29, 0x1, R15, P2 ;  /* 0x000000011d0f8824 */ /* 0x000fe200010e060f */
[----:B------:R-:W-:-:S04]  /*7feb0*/  LOP3.LUT R4, R4, 0xffffffef, RZ, 0xc0, !PT ;  /* 0xffffffef04047812 */ /* 0x000fc800078ec0ff */
[----:B------:R0:W-:Y:S01]  /*7fec0*/  @!P0 STG.E.U8 desc[UR30][R14.64+0xd1], R11 ;  /* 0x0000d10b0e008986 */ /* 0x0001e2000c10111e */
[----:B------:R-:W-:Y:S01]  /*7fed0*/  @P4 LOP3.LUT R4, R4, 0x10, RZ, 0xfc, !PT ;  /* 0x0000001004044812 */ /* 0x000fe200078efcff */
[----:B0-----:R-:W-:Y:S02]  /*7fee0*/  IMAD.U32 R14, RZ, RZ, UR11 ;  /* 0x0000000bff0e7e24 */ /* 0x001fe4000f8e00ff */
[----:B------:R-:W-:-:S03]  /*7fef0*/  IMAD.U32 R11, RZ, RZ, UR10 ;  /* 0x0000000aff0b7e24 */ /* 0x000fc6000f8e00ff */
[----:B------:R-:W-:Y:S02]  /*7ff00*/  @!P6 IADD3 R14, P0, P2, R14, UR13, R24 ;  /* 0x0000000d0e0eec10 */ /* 0x000fe4000fa1e018 */
[----:B------:R-:W-:Y:S02]  /*7ff10*/  LOP3.LUT R4, R4, 0xfffffff7, RZ, 0xc0, !PT ;  /* 0xfffffff704047812 */ /* 0x000fe400078ec0ff */
[----:B------:R-:W-:Y:S01]  /*7ff20*/  @!P6 IADD3.X R11, R11, UR12, R29, P0, P2 ;  /* 0x0000000c0b0bec10 */ /* 0x000fe200087e441d */
[----:B------:R0:W-:Y:S01]  /*7ff30*/  @!P6 STL [R1+0x2d0], R14 ;  /* 0x0002d00e0100e387 */ /* 0x0001e20000100800 */
[----:B------:R-:W-:-:S03]  /*7ff40*/  @P6 LOP3.LUT R4, R4, 0x8, RZ, 0xfc, !PT ;  /* 0x0000000804046812 */ /* 0x000fc600078efcff */
[----:B------:R1:W-:Y:S01]  /*7ff50*/  @!P6 STL [R1+0x2ec], R11 ;  /* 0x0002ec0b0100e387 */ /* 0x0003e20000100800 */
[----:B------:R-:W-:Y:S01]  /*7ff60*/  ISETP.LT.OR P6, PT, R28, 0xf1, !P3 ;  /* 0x000000f11c00780c */ /* 0x000fe20005fc1670 */
[----:B0-----:R-:W-:Y:S02]  /*7ff70*/  IMAD.U32 R14, RZ, RZ, UR11 ;  /* 0x0000000bff0e7e24 */ /* 0x001fe4000f8e00ff */
[----:B-1----:R-:W-:-:S10]  /*7ff80*/  IMAD.U32 R11, RZ, RZ, UR10 ;  /* 0x0000000aff0b7e24 */ /* 0x002fd4000f8e00ff */
[----:B------:R-:W-:-:S04]  /*7ff90*/  @!P6 IADD3 R15, P0, P2, R14, UR13, R24 ;  /* 0x0000000d0e0fec10 */ /* 0x000fc8000fa1e018 */
[----:B------:R-:W-:Y:S01]  /*7ffa0*/  @!P6 IADD3.X R14, R11, UR12, R29, P0, P2 ;  /* 0x0000000c0b0eec10 */ /* 0x000fe200087e441d */
[----:B------:R-:W-:Y:S01]  /*7ffb0*/  @!P6 STL [R1+0x33c], R15 ;  /* 0x00033c0f0100e387 */ /* 0x000fe20000100800 */
[----:B----4-:R-:W-:-:S03]  /*7ffc0*/  FMUL R11, R12, UR27 ;  /* 0x0000001b0c0b7c20 */ /* 0x010fc60008400000 */
[----:B------:R-:W4:Y:S01]  /*7ffd0*/  LDL.LU R12, [R1+0xeb4] ;  /* 0x000eb400010c7983 */ /* 0x000f220000300800 */
[----:B------:R-:W-:Y:S02]  /*7ffe0*/  LOP3.LUT P5, RZ, R0, 0x40, RZ, 0xc0, !PT ;  /* 0x0000004000ff7812 */ /* 0x000fe400078ac0ff */
[----:B------:R-:W-:Y:S01]  /*7fff0*/  F2FP.SATFINITE.E4M3.F32.PACK_AB_MERGE_C R11, RZ, R11, RZ ;  /* 0x0000000bff0b723e */ /* 0x000fe200048070ff */
[----:B------:R0:W-:Y:S10]  /*80000*/  @!P6 STL [R1+0x35c], R14 ;  /* 0x00035c0e0100e387 */ /* 0x0001f40000100800 */
[----:B------:R1:W-:Y:S01]  /*80010*/  @!P5 STG.E.U8 desc[UR30][R30.64+0xd0], R11 ;  /* 0x0000d00b1e00d986 */ /* 0x0003e2000c10111e */
[----:B------:R-:W-:Y:S01]  /*80020*/  ISETP.LT.OR P5, PT, R28, 0xf2, !P3 ;  /* 0x000000f21c00780c */ /* 0x000fe20005fa1670 */
[----:B0-----:R-:W-:-:S02]  /*80030*/  IMAD.U32 R14, RZ, RZ, UR11 ;  /* 0x0000000bff0e7e24 */ /* 0x001fc4000f8e00ff */
[----:B-1----:R-:W-:-:S10]  /*80040*/  IMAD.U32 R11, RZ, RZ, UR10 ;  /* 0x0000000aff0b7e24 */ /* 0x002fd4000f8e00ff */
[----:B------:R-:W-:-:S04]  /*80050*/  @!P5 IADD3 R15, P0, P2, R14, UR13, R24 ;  /* 0x0000000d0e0fdc10 */ /* 0x000fc8000fa1e018 */
[----:B------:R-:W-:Y:S01]  /*80060*/  @!P5 IADD3.X R14, R11, UR12, R29, P0, P2 ;  /* 0x0000000c0b0edc10 */ /* 0x000fe200087e441d */
[----:B------:R-:W-:Y:S04]  /*80070*/  @!P5 STL [R1+0x314], R15 ;  /* 0x0003140f0100d387 */ /* 0x000fe80000100800 */
[----:B------:R0:W-:Y:S01]  /*80080*/  @!P5 STL [R1+0x338], R14 ;  /* 0x0003380e0100d387 */ /* 0x0001e20000100800 */
[----:B------:R-:W-:Y:S01]  /*80090*/  LOP3.LUT P4, RZ, R0, 0x80, RZ, 0xc0, !PT ;  /* 0x0000008000ff7812 */ /* 0x000fe2000788c0ff */
[----:B0-----:R-:W-:Y:S02]  /*800a0*/  IMAD.U32 R14, RZ, RZ, UR11 ;  /* 0x0000000bff0e7e24 */ /* 0x001fe4000f8e00ff */
[----:B--2---:R-:W-:Y:S02]  /*800b0*/  FMUL R11, R10, UR27 ;  /* 0x0000001b0a0b7c20 */ /* 0x004fe40008400000 */
[----:B------:R-:W2:Y:S03]  /*800c0*/  LDL.LU R10, [R1+0xeb8] ;  /* 0x000eb800010a7983 */ /* 0x000ea60000300800 */
[----:B------:R-:W-:-:S05]  /*800d0*/  F2FP.SATFINITE.E4M3.F32.PACK_AB_MERGE_C R11, RZ, R11, RZ ;  /* 0x0000000bff0b723e */ /* 0x000fca00048070ff */
[----:B------:R0:W-:Y:S01]  /*800e0*/  @!P4 STG.E.U8 desc[UR30][R26.64+0xd1], R11 ;  /* 0x0000d10b1a00c986 */ /* 0x0001e2000c10111e */
[----:B------:R-:W-:Y:S01]  /*800f0*/  ISETP.LT.OR P4, PT, R28, 0xf9, !P3 ;  /* 0x000000f91c00780c */ /* 0x000fe20005f81670 */
[----:B0-----:R-:W-:-:S12]  /*80100*/  IMAD.U32 R11, RZ, RZ, UR10 ;  /* 0x0000000aff0b7e24 */ /* 0x001fd8000f8e00ff */
[----:B------:R-:W-:-:S04]  /*80110*/  @!P4 IADD3 R14, P0, P2, R14, UR13, R24 ;  /* 0x0000000d0e0ecc10 */ /* 0x000fc8000fa1e018 */
[----:B------:R-:W-:Y:S01]  /*80120*/  @!P4 IADD3.X R11, R11, UR12, R29, P0, P2 ;  /* 0x0000000c0b0bcc10 */ /* 0x000fe200087e441d */
[----:B------:R-:W-:Y:S04]  /*80130*/  @!P4 STL [R1+0x374], R14 ;  /* 0x0003740e0100c387 */ /* 0x000fe80000100800 */
[----:B------:R3:W-:Y:S02]  /*80140*/  @!P4 STL [R1+0x390], R11 ;  /* 0x0003900b0100c387 */ /* 0x0007e40000100800 */
[----:B---3--:R-:W-:Y:S02]  /*80150*/  FMUL R11, R13, UR27 ;  /* 0x0000001b0d0b7c20 */ /* 0x008fe40008400000 */
[----:B------:R-:W3:Y:S01]  /*80160*/  LDL.LU R13, [R1+0xebc] ;  /* 0x000ebc00010d7983 */ /* 0x000ee20000300800 */
[----:B------:R-:W-:-:S13]  /*80170*/  ISETP.LT.OR P0, PT, R28, 0xd9, !P1 ;  /* 0x000000d91c00780c */ /* 0x000fda0004f01670 */
[----:B------:R-:W0:Y:S01]  /*80180*/  @!P0 LDC.64 R14, c[0x0][0x5c0] ;  /* 0x00017000ff0e8b82 */ /* 0x000e220000000a00 */
[----:B------:R-:W-:Y:S02]  /*80190*/  F2FP.SATFINITE.E4M3.F32.PACK_AB_MERGE_C R11, RZ, R11, RZ ;  /* 0x0000000bff0b723e */ /* 0x000fe400048070ff */
[----:B0-----:R-:W-:-:S05]  /*801a0*/  @!P0 IADD3 R14, P2, R24, R14, RZ ;  /* 0x0000000e180e8210 */ /* 0x001fca0007f5e0ff */
[----:B------:R-:W-:-:S05]  /*801b0*/  @!P0 IMAD.X R15, R29, 0x1, R15, P2 ;  /* 0x000000011d0f8824 */ /* 0x000fca00010e060f */
[----:B------:R0:W-:Y:S01]  /*801c0*/  @!P0 STG.E.U8 desc[UR30][R14.64+0xd8], R11 ;  /* 0x0000d80b0e008986 */ /* 0x0001e2000c10111e */
[----:B------:R-:W-:-:S13]  /*801d0*/  ISETP.LT.OR P0, PT, R28, 0xda, !P1 ;  /* 0x000000da1c00780c */ /* 0x000fda0004f01670 */
[----:B0-----:R-:W0:Y:S01]  /*801e0*/  @!P0 LDC.64 R14, c[0x0][0x5c0] ;  /* 0x00017000ff0e8b82 */ /* 0x001e220000000a00 */
[----:B------:R-:W-:-:S04]  /*801f0*/  LOP3.LUT R4, R4, 0xfffffffb, RZ, 0xc0, !PT ;  /* 0xfffffffb04047812 */ /* 0x000fc800078ec0ff */
[----:B------:R-:W-:Y:S02]  /*80200*/  @P6 LOP3.LUT R4, R4, 0x4, RZ, 0xfc, !PT ;  /* 0x0000000404046812 */ /* 0x000fe400078efcff */
[----:B------:R-:W-:Y:S01]  /*80210*/  ISETP.LT.OR P6, PT, R28, 0xfa, !P3 ;  /* 0x000000fa1c00780c */ /* 0x000fe20005fc1670 */
[----:B----4-:R-:W-:Y:S02]  /*80220*/  FMUL R11, R12, UR27 ;  /* 0x0000001b0c0b7c20 */ /* 0x010fe40008400000 */
[----:B------:R-:W4:Y:S01]  /*80230*/  LDL.LU R12, [R1+0xec0] ;  /* 0x000ec000010c7983 */ /* 0x000f220000300800 */
[----:B0-----:R-:W-:Y:S02]  /*80240*/  @!P0 IADD3 R14, P2, R24, R14, RZ ;  /* 0x0000000e180e8210 */ /* 0x001fe40007f5e0ff */
[----:B------:R-:W-:-:S03]  /*80250*/  F2FP.SATFINITE.E4M3.F32.PACK_AB_MERGE_C R11, RZ, R11, RZ ;  /* 0x0000000bff0b723e */ /* 0x000fc600048070ff */
[----:B------:R-:W-:Y:S01]  /*80260*/  @!P0 IMAD.X R15, R29, 0x1, R15, P2 ;  /* 0x000000011d0f8824 */ /* 0x000fe200010e060f */
[----:B------:R-:W-:-:S04]  /*80270*/  LOP3.LUT R4, R4, 0xfffffffd, RZ, 0xc0, !PT ;  /* 0xfffffffd04047812 */ /* 0x000fc800078ec0ff */
[----:B------:R0:W-:Y:S01]  /*80280*/  @!P0 STG.E.U8 desc[UR30][R14.64+0xd9], R11 ;  /* 0x0000d90b0e008986 */ /* 0x0001e2000c10111e */
[----:B------:R-:W-:-:S04]  /*80290*/  @P5 LOP3.LUT R4, R4, 0x2, RZ, 0xfc, !PT ;  /* 0x0000000204045812 */ /* 0x000fc800078efcff */
[----:B------:R-:W-:Y:S01]  /*802a0*/  LOP3.LUT R4, R4, 0xfffffffe, RZ, 0xc0, !PT ;  /* 0xfffffffe04047812 */ /* 0x000fe200078ec0ff */
[----:B0-----:R-:W-:Y:S02]  /*802b0*/  IMAD.U32 R14, RZ, RZ, UR11 ;  /* 0x0000000bff0e7e24 */ /* 0x001fe4000f8e00ff */
[----:B------:R-:W-:-:S03]  /*802c0*/  IMAD.U32 R11, RZ, RZ, UR10 ;  /* 0x0000000aff0b7e24 */ /* 0x000fc6000f8e00ff */
[----:B------:R-:W-:Y:S02]  /*802d0*/  @!P6 IADD3 R14, P0, P2, R14, UR13, R24 ;  /* 0x0000000d0e0eec10 */ /* 0x000fe4000fa1e018 */
[----:B------:R-:W-:Y:S02]  /*802e0*/  @P4 LOP3.LUT R4, R4, 0x1, RZ, 0xfc, !PT ;  /* 0x0000000104044812 */ /* 0x000fe400078efcff */
[C---:B------:R-:W-:Y:S02]  /*802f0*/  LOP3.LUT P5, RZ, R0.reuse, 0x100, RZ, 0xc0, !PT ;  /* 0x0000010000ff7812 */ /* 0x040fe400078ac0ff */
[C---:B------:R-:W-:Y:S02]  /*80300*/  LOP3.LUT P4, RZ, R0.reuse, 0x200, RZ, 0xc0, !PT ;  /* 0x0000020000ff7812 */ /* 0x040fe4000788c0ff */
[----:B------:R-:W-:Y:S02]  /*80310*/  @!P6 IADD3.X R11, R11, UR12, R29, P0, P2 ;  /* 0x0000000c0b0bec10 */ /* 0x000fe400087e441d */
[----:B------:R-:W-:Y:S01]  /*80320*/  LOP3.LUT R0, R0, 0x7fffffff, RZ, 0xc0, !PT ;  /* 0x7fffffff00007812 */ /* 0x000fe200078ec0ff */
[----:B------:R0:W-:Y:S03]  /*80330*/  @!P6 STL [R1+0x2cc], R14 ;  /* 0x0002cc0e0100e387 */ /* 0x0001e60000100800 */
[----:B------:R-:W-:Y:S01]  /*80340*/  @P6 LOP3.LUT R0, R0, 0x80000000, RZ, 0xfc, !PT ;  /* 0x8000000000006812 */ /* 0x000fe200078efcff */
[----:B------:R1:W-:Y:S01]  /*80350*/  @!P6 STL [R1+0x2e8], R11 ;  /* 0x0002e80b0100e387 */ /* 0x0003e20000100800 */
[----:B------:R-:W-:Y:S01]  /*80360*/  ISETP.LT.OR P6, PT, R28, 0x101, !P3 ;  /* 0x000001011c00780c */ /* 0x000fe20005fc1670 */
[----:B0-----:R-:W-:-:S02]  /*80370*/  IMAD.U32 R14, RZ, RZ, UR11 ;  /* 0x0000000bff0e7e24 */ /* 0x001fc4000f8e00ff */
[----:B-1----:R-:W-:-:S10]  /*80380*/  IMAD.U32 R11, RZ, RZ, UR10 ;  /* 0x0000000aff0b7e24 */ /* 0x002fd4000f8e00ff */
[----:B------:R-:W-:-:S04]  /*80390*/  @!P6 IADD3 R15, P0, P2, R14, UR13, R24 ;  /* 0x0000000d0e0fec10 */ /* 0x000fc8000fa1e018 */
[----:B------:R-:W-:Y:S01]  /*803a0*/  @!P6 IADD3.X R14, R11, UR12, R29, P0, P2 ;  /* 0x0000000c0b0eec10 */ /* 0x000fe200087e441d */
[----:B------:R-:W-:Y:S01]  /*803b0*/  @!P6 STL [R1+0x334], R15 ;  /* 0x0003340f0100e387 */ /* 0x000fe20000100800 */
[----:B--2---:R-:W-:-:S03]  /*803c0*/  FMUL R11, R10, UR27 ;  /* 0x0000001b0a0b7c20 */ /* 0x004fc60008400000 */
[----:B------:R-:W2:Y:S02]  /*803d0*/  LDL.LU R10, [R1+0xec4] ;  /* 0x000ec400010a7983 */ /* 0x000ea40000300800 */
[----:B------:R-:W-:-:S05]  /*803e0*/  F2FP.SATFINITE.E4M3.F32.PACK_AB_MERGE_C R11, RZ, R11, RZ ;  /* 0x0000000bff0b723e */ /* 0x000fca00048070ff */
[----:B------:R-:W-:Y:S01]  /*803f0*/  @!P5 STG.E.U8 desc[UR30][R34.64+0xd8], R11 ;  /* 0x0000d80b2200d986 */ /* 0x000fe2000c10111e */
[----:B------:R-:W-:-:S03]  /*80400*/  ISETP.LT.OR P5, PT, R28, 0x102, !P3 ;  /* 0x000001021c00780c */ /* 0x000fc60005fa1670 */
[----:B------:R0:W-:Y:S02]  /*80410*/  @!P6 STL [R1+0x358], R14 ;  /* 0x0003580e0100e387 */ /* 0x0001e40000100800 */
[----:B0-----:R-:W-:Y:S02]  /*80420*/  IMAD.U32 R14, RZ, RZ, UR11 ;  /* 0x0000000bff0e7e24 */ /* 0x001fe4000f8e00ff */
[----:B------:R-:W-:-:S06]  /*80430*/  IMAD.U32 R11, RZ, RZ, UR10 ;  /* 0x0000000aff0b7e24 */ /* 0x000fcc000f8e00ff */
[----:B------:R-:W-:-:S04]  /*80440*/  @!P5 IADD3 R15, P0, P2, R14, UR13, R24 ;  /* 0x0000000d0e0fdc10 */ /* 0x000fc8000fa1e018 */
[----:B------:R-:W-:Y:S01]  /*80450*/  @!P5 IADD3.X R14, R11, UR12, R29, P0, P2 ;  /* 0x0000000c0b0edc10 */ /* 0x000fe200087e441d */
[----:B------:R-:W-:Y:S04]  /*80460*/  @!P5 STL [R1+0x310], R15 ;  /* 0x0003100f0100d387 */ /* 0x000fe80000100800 */
[----:B------:R0:W-:Y:S01]  /*80470*/  @!P5 STL [R1+0x330], R14 ;  /* 0x0003300e0100d387 */ /* 0x0001e20000100800 */
[----:B---3--:R-:W-:-:S03]  /*80480*/  FMUL R11, R13, UR27 ;  /* 0x0000001b0d0b7c20 */ /* 0x008fc60008400000 */
[----:B------:R-:W3:Y:S02]  /*80490*/  LDL.LU R13, [R1+0xec8] ;  /* 0x000ec800010d7983 */ /* 0x000ee40000300800 */
[----:B------:R-:W-:-:S05]  /*804a0*/  F2FP.SATFINITE.E4M3.F32.PACK_AB_MERGE_C R11, RZ, R11, RZ ;  /* 0x0000000bff0b723e */ /* 0x000fca00048070ff */
[----:B------:R1:W-:Y:S01]  /*804b0*/  @!P4 STG.E.U8 desc[UR30][R32.64+0xd9], R11 ;  /* 0x0000d90b2000c986 */ /* 0x0003e2000c10111e */
[----:B------:R-:W-:Y:S01]  /*804c0*/  ISETP.LT.OR P4, PT, R28, 0x109, !P3 ;  /* 0x000001091c00780c */ /* 0x000fe20005f81670 */
[----:B0-----:R-:W-:Y:S02]  /*804d0*/  IMAD.U32 R14, RZ, RZ, UR11 ;  /* 0x0000000bff0e7e24 */ /* 0x001fe4000f8e00ff */
[----:B-1----:R-:W-:-:S10]  /*804e0*/  IMAD.U32 R11, RZ, RZ, UR10 ;  /* 0x0000000aff0b7e24 */ /* 0x002fd4000f8e00ff */
[----:B------:R-:W-:-:S04]  /*804f0*/  @!P4 IADD3 R14, P0, P2, R14, UR13, R24 ;  /* 0x0000000d0e0ecc10 */ /* 0x000fc8000fa1e018 */
[----:B------:R-:W-:Y:S01]  /*80500*/  @!P4 IADD3.X R11, R11, UR12, R29, P0, P2 ;  /* 0x0000000c0b0bcc10 */ /* 0x000fe200087e441d */
[----:B------:R0:W-:Y:S01]  /*80510*/  @!P4 STL [R1+0x370], R14 ;  /* 0x0003700e0100c387 */ /* 0x0001e20000100800 */
[----:B------:R-:W-:-:S03]  /*80520*/  ISETP.LT.OR P0, PT, R28, 0xe1, !P1 ;  /* 0x000000e11c00780c */ /* 0x000fc60004f01670 */
[----:B------:R4:W-:Y:S10]  /*80530*/  @!P4 STL [R1+0x38c], R11 ;  /* 0x00038c0b0100c387 */ /* 0x0009f40000100800 */
[----:B0-----:R-:W0:Y:S01]  /*80540*/  @!P0 LDC.64 R14, c[0x0][0x5c0] ;  /* 0x00017000ff0e8b82 */ /* 0x001e220000000a00 */
[----:B----4-:R-:W-:-:S02]  /*80550*/  FMUL R11, R12, UR27 ;  /* 0x0000001b0c0b7c20 */ /* 0x010fc40008400000 */
[----:B------:R-:W4:Y:S01]  /*80560*/  LDL.LU R12, [R1+0xecc] ;  /* 0x000ecc00010c7983 */ /* 0x000f220000300800 */
[----:B0-----:R-:W-:Y:S02]  /*80570*/  @!P0 IADD3 R14, P2, R24, R14, RZ ;  /* 0x0000000e180e8210 */ /* 0x001fe40007f5e0ff */
[----:B------:R-:W-:-:S03]  /*80580*/  F2FP.SATFINITE.E4M3.F32.PACK_AB_MERGE_C R11, RZ, R11, RZ ;  /* 0x0000000bff0b723e */ /* 0x000fc600048070ff */
[----:B------:R-:W-:-:S05]  /*80590*/  @!P0 IMAD.X R15, R29, 0x1, R15, P2 ;  /* 0x000000011d0f8824 */ /* 0x000fca00010e060f */
[----:B------:R0:W-:Y:S01]  /*805a0*/  @!P0 STG.E.U8 desc[UR30][R14.64+0xe0], R11 ;  /* 0x0000e00b0e008986 */ /* 0x0001e2000c10111e */
[----:B------:R-:W-:-:S13]  /*805b0*/  ISETP.LT.OR P0, PT, R28, 0xe2, !P1 ;  /* 0x000000e21c00780c */ /* 0x000fda0004f01670 */
[----:B0-----:R-:W0:Y:S01]  /*805c0*/  @!P0 LDC.64 R14, c[0x0][0x5c0] ;  /* 0x00017000ff0e8b82 */ /* 0x001e220000000a00 */
[----:B------:R-:W-:-:S04]  /*805d0*/  LOP3.LUT R0, R0, 0xbfffffff, RZ, 0xc0, !PT ;  /* 0xbfffffff00007812 */ /* 0x000fc800078ec0ff */
[----:B------:R-:W-:Y:S02]  /*805e0*/  @P6 LOP3.LUT R0, R0, 0x40000000, RZ, 0xfc, !PT ;  /* 0x4000000000006812 */ /* 0x000fe400078efcff */
[----:B------:R-:W-:Y:S02]  /*805f0*/  ISETP.LT.OR P6, PT, R28, 0x10a, !P3 ;  /* 0x0000010a1c00780c */ /* 0x000fe40005fc1670 */
[----:B------:R-:W-:-:S04]  /*80600*/  LOP3.LUT R0, R0, 0xdfffffff, RZ, 0xc0, !PT ;  /* 0xdfffffff00007812 */ /* 0x000fc800078ec0ff */
[----:B------:R-:W-:Y:S02]  /*80610*/  @P5 LOP3.LUT R0, R0, 0x20000000, RZ, 0xfc, !PT ;  /* 0x2000000000005812 */ /* 0x000fe400078efcff */
[----:B0-----:R-:W-:-:S05]  /*80620*/  @!P0 IADD3 R14, P2, R24, R14, RZ ;  /* 0x0000000e180e8210 */ /* 0x001fca0007f5e0ff */
[----:B------:R-:W-:Y:S01]  /*80630*/  @!P0 IMAD.X R15, R29, 0x1, R15, P2 ;  /* 0x000000011d0f8824 */ /* 0x000fe200010e060f */
[C---:B------:R-:W-:Y:S02]  /*80640*/  LOP3.LUT P5, RZ, R0.reuse, 0x400, RZ, 0xc0, !PT ;  /* 0x0000040000ff7812 */ /* 0x040fe400078ac0ff */
[----:B------:R-:W-:-:S04]  /*80650*/  LOP3.LUT R0, R0, 0xefffffff, RZ, 0xc0, !PT ;  /* 0xefffffff00007812 */ /* 0x000fc800078ec0ff */
[----:B------:R-:W-:-:S04]  /*80660*/  @P4 LOP3.LUT R0, R0, 0x10000000, RZ, 0xfc, !PT ;  /* 0x1000000000004812 */ /* 0x000fc800078efcff */
[C---:B------:R-:W-:Y:S02]  /*80670*/  LOP3.LUT P4, RZ, R0.reuse, 0x800, RZ, 0xc0, !PT ;  /* 0x0000080000ff7812 */ /* 0x040fe4000788c0ff */
[----:B------:R-:W-:Y:S01]  /*80680*/  LOP3.LUT R0, R0, 0xf7ffffff, RZ, 0xc0, !PT ;  /* 0xf7ffffff00007812 */ /* 0x000fe200078ec0ff */
[----:B--2---:R-:W-:Y:S02]  /*80690*/  FMUL R11, R10, UR27 ;  /* 0x0000001b0a0b7c20 */ /* 0x004fe40008400000 */
[----:B------:R-:W2:Y:S03]  /*806a0*/  LDL.LU R10, [R1+0xed0] ;  /* 0x000ed000010a7983 */ /* 0x000ea60000300800 */
[----:B------:R-:W-:-:S05]  /*806b0*/  F2FP.SATFINITE.E4M3.F32.PACK_AB_MERGE_C R11, RZ, R11, RZ ;  /* 0x0000000bff0b723e */ /* 0x000fca00048070ff */
[----:B------:R0:W-:Y:S02]  /*806c0*/  @!P0 STG.E.U8 desc[UR30][R14.64+0xe1], R11 ;  /* 0x0000e10b0e008986 */ /* 0x0001e4000c10111e */
[----:B0-----:R-:W-:Y:S02]  /*806d0*/  IMAD.U32 R14, RZ, RZ, UR11 ;  /* 0x0000000bff0e7e24 */ /* 0x001fe4000f8e00ff */
[----:B------:R-:W-:-:S03]  /*806e0*/  IMAD.U32 R11, RZ, RZ, UR10 ;  /* 0x0000000aff0b7e24 */ /* 0x000fc6000f8e00ff */
[----:B------:R-:W-:-:S04]  /*806f0*/  @!P6 IADD3 R14, P0, P2, R14, UR13, R24 ;  /* 0x0000000d0e0eec10 */ /* 0x000fc8000fa1e018 */
        /* <DEDUP_REMOVED lines=9> */
[----:B---3--:R-:W-:Y:S01]  /*80790*/  FMUL R11, R13, UR27 ;  /* 0x0000001b0d0b7c20 */ /* 0x008fe20008400000 */
[----:B------:R-:W-:Y:S04]  /*807a0*/  @!P6 STL [R1+0x32c], R15 ;  /* 0x00032c0f0100e387 */ /* 0x000fe80000100800 */
[----:B------:R-:W3:Y:S01]  /*807b0*/  LDL.LU R13, [R1+0xed4] ;  /* 0x000ed400010d7983 */ /* 0x000ee20000300800 */
        /* <DEDUP_REMOVED lines=10> */
[----:B----4-:R-:W-:-:S03]  /*80860*/  FMUL R11, R12, UR27 ;  /* 0x0000001b0c0b7c20 */ /* 0x010fc60008400000 */
[----:B------:R-:W4:Y:S02]  /*80870*/  LDL.LU R12, [R1+0xed8] ;  /* 0x000ed800010c7983 */ /* 0x000f240000300800 */
[----:B------:R-:W-:-:S05]  /*80880*/  F2FP.SATFINITE.E4M3.F32.PACK_AB_MERGE_C R11, RZ, R11, RZ ;  /* 0x0000000bff0b723e */ /* 0x000fca00048070ff */
[----:B------:R1:W-:Y:S01]  /*80890*/  @!P4 STG.E.U8 desc[UR30][R36.64+0xe1], R11 ;  /* 0x0000e10b2400c986 */ /* 0x0003e2000c10111e */
[----:B------:R-:W-:Y:S01]  /*808a0*/  ISETP.LT.OR P4, PT, R28, 0x119, !P3 ;  /* 0x000001191c00780c */ /* 0x000fe20005f81670 */
[----:B0-----:R-:W-:Y:S02]  /*808b0*/  IMAD.U32 R14, RZ, RZ, UR11 ;  /* 0x0000000bff0e7e24 */ /* 0x001fe4000f8e00ff */
[----:B-1----:R-:W-:-:S10]  /*808c0*/  IMAD.U32 R11, RZ, RZ, UR10 ;  /* 0x0000000aff0b7e24 */ /* 0x002fd4000f8e00ff */
        /* <DEDUP_REMOVED lines=24> */
[C---:B------:R-:W-:Y:S02]  /*80a50*/  LOP3.LUT P5, RZ, R0.reuse, 0x1000, RZ, 0xc0, !PT ;  /* 0x0000100000ff7812 */ /* 0x040fe400078ac0ff */
[----:B------:R-:W-:Y:S02]  /*80a60*/  LOP3.LUT R0, R0, 0xfeffffff, RZ, 0xc0, !PT ;  /* 0xfeffffff00007812 */ /* 0x000fe400078ec0ff */
[----:B------:R0:W-:Y:S02]  /*80a70*/  @!P0 STG.E.U8 desc[UR30][R14.64+0xe9], R11 ;  /* 0x0000e90b0e008986 */ /* 0x0001e4000c10111e */
[----:B------:R-:W-:Y:S01]  /*80a80*/  @P4 LOP3.LUT R0, R0, 0x1000000, RZ, 0xfc, !PT ;  /* 0x0100000000004812 */ /* 0x000fe200078efcff */
[----:B0-----:R-:W-:Y:S02]  /*80a90*/  IMAD.U32 R14, RZ, RZ, UR11 ;  /* 0x0000000bff0e7e24 */ /* 0x001fe4000f8e00ff */
[----:B------:R-:W-:-:S03]  /*80aa0*/  IMAD.U32 R11, RZ, RZ, UR10 ;  /* 0x0000000aff0b7e24 */ /* 0x000fc6000f8e00ff */
[----:B------:R-:W-:Y:S02]  /*80ab0*/  @!P6 IADD3 R14, P0, P2, R14, UR13, R24 ;  /* 0x0000000d0e0eec10 */ /* 0x000fe4000fa1e018 */
        /* <DEDUP_REMOVED lines=11> */
[----:B----4-:R-:W-:Y:S01]  /*80b70*/  FMUL R11, R12, UR27 ;  /* 0x0000001b0c0b7c20 */ /* 0x010fe20008400000 */
[----:B------:R-:W-:Y:S04]  /*80b80*/  @!P6 STL [R1+0x324], R15 ;  /* 0x0003240f0100e387 */ /* 0x000fe80000100800 */
[----:B------:R-:W4:Y:S01]  /*80b90*/  LDL.LU R12, [R1+0xee4] ;  /* 0x000ee400010c7983 */ /* 0x000f220000300800 */
        /* <DEDUP_REMOVED lines=10> */
[----:B--2---:R-:W-:-:S03]  /*80c40*/  FMUL R11, R10, UR27 ;  /* 0x0000001b0a0b7c20 */ /* 0x004fc60008400000 */
[----:B------:R-:W2:Y:S02]  /*80c50*/  LDL.LU R10, [R1+0xee8] ;  /* 0x000ee800010a7983 */ /* 0x000ea40000300800 */
[----:B------:R-:W-:-:S05]  /*80c60*/  F2FP.SATFINITE.E4M3.F32.PACK_AB_MERGE_C R11, RZ, R11, RZ ;  /* 0x0000000bff0b723e */ /* 0x000fca00048070ff */
[----:B------:R1:W-:Y:S01]  /*80c70*/  @!P4 STG.E.U8 desc[UR30][R40.64+0xe9], R11 ;  /* 0x0000e90b2800c986 */ /* 0x0003e2000c10111e */
[----:B------:R-:W-:Y:S01]  /*80c80*/  ISETP.LT.OR P4, PT, R28, 0x129, !P3 ;  /* 0x000001291c00780c */ /* 0x000fe20005f81670 */
[----:B0-----:R-:W-:Y:S02]  /*80c90*/  IMAD.U32 R14, RZ, RZ, UR11 ;  /* 0x0000000bff0e7e24 */ /* 0x001fe4000f8e00ff */
[----:B-1----:R-:W-:-:S10]  /*80ca0*/  IMAD.U32 R11, RZ, RZ, UR10 ;  /* 0x0000000aff0b7e24 */ /* 0x002fd4000f8e00ff */
        /* <DEDUP_REMOVED lines=19> */
[----:B0-----:R-:W-:Y:S01]  /*80de0*/  @!P0 IADD3 R14, P2, R24, R14, RZ ;  /* 0x0000000e180e8210 */ /* 0x001fe20007f5e0ff */
[----:B----4-:R-:W-:Y:S02]  /*80df0*/  FMUL R11, R12, UR27 ;  /* 0x0000001b0c0b7c20 */ /* 0x010fe40008400000 */
[----:B------:R-:W4:Y:S02]  /*80e00*/  LDL.LU R12, [R1+0xef0] ;  /* 0x000ef000010c7983 */ /* 0x000f240000300800 */
[----:B------:R-:W-:Y:S01]  /*80e10*/  @!P0 IMAD.X R15, R29, 0x1, R15, P2 ;  /* 0x000000011d0f8824 */ /* 0x000fe200010e060f */
[----:B------:R-:W-:Y:S02]  /*80e20*/  F2FP.SATFINITE.E4M3.F32.PACK_AB_MERGE_C R11, RZ, R11, RZ ;  /* 0x0000000bff0b723e */ /* 0x000fe400048070ff */
[----:B------:R-:W-:-:S03]  /*80e30*/  LOP3.LUT P5, RZ, R0, 0x4000, RZ, 0xc0, !PT ;  /* 0x0000400000ff7812 */ /* 0x000fc600078ac0ff */
[----:B------:R0:W-:Y:S01]  /*80e40*/  @!P0 STG.E.U8 desc[UR30][R14.64+0xf1], R11 ;  /* 0x0000f10b0e008986 */ /* 0x0001e2000c10111e */
[----:B------:R-:W-:-:S04]  /*80e50*/  LOP3.LUT R0, R0, 0xffefffff, RZ, 0xc0, !PT ;  /* 0xffefffff00007812 */ /* 0x000fc800078ec0ff */
        /* <DEDUP_REMOVED lines=27> */
[----:B------:R0:W-:Y:S04]  /*81010*/  @!P5 STL [R1+0x2bc], R14 ;  /* 0x0002bc0e0100d387 */ /* 0x0001e80000100800 */
[----:B------:R-:W2:Y:S01]  /*81020*/  LDL.LU R19, [R1+0xef8] ;  /* 0x000ef80001137983 */ /* 0x000ea20000300800 */
[----:B---3--:R-:W-:-:S05]  /*81030*/  FMUL R11, R13, UR27 ;  /* 0x0000001b0d0b7c20 */ /* 0x008fca0008400000 */
        /* <DEDUP_REMOVED lines=8> */
[----:B------:R4:W-:Y:S04]  /*810c0*/  @!P4 STL [R1+0x2ac], R11 ;  /* 0x0002ac0b0100c387 */ /* 0x0009e80000100800 */
[----:B------:R-:W3:Y:S01]  /*810d0*/  LDL.LU R17, [R1+0xefc] ;  /* 0x000efc0001117983 */ /* 0x000ee20000300800 */
[----:B------:R-:W-:-:S02]  /*810e0*/  ISETP.LT.OR P0, PT, R28, 0xf9, !P1 ;  /* 0x000000f91c00780c */ /* 0x000fc40004f01670 */
[----:B------:R-:W-:Y:S01]  /*810f0*/  LOP3.LUT R0, R0, 0xfffbffff, RZ, 0xc0, !PT ;  /* 0xfffbffff00007812 */ /* 0x000fe200078ec0ff */
[----:B------:R-:W3:Y:S10]  /*81100*/  LDL.LU R18, [R1+0xf00] ;  /* 0x000f000001127983 */ /* 0x000ef40000300800 */
[----:B------:R-:W0:Y:S02]  /*81110*/  @!P0 LDC.64 R14, c[0x0][0x5c0] ;  /* 0x00017000ff0e8b82 */ /* 0x000e240000000a00 */
[----:B0-----:R-:W-:-:S05]  /*81120*/  @!P0 IADD3 R14, P2, R24, R14, RZ ;  /* 0x0000000e180e8210 */ /* 0x001fca0007f5e0ff */
[----:B------:R-:W-:Y:S02]  /*81130*/  @!P0 IMAD.X R15, R29, 0x1, R15, P2 ;  /* 0x000000011d0f8824 */ /* 0x000fe400010e060f */
[----:B----4-:R-:W-:-:S05]  /*81140*/  FMUL R11, R12, UR27 ;  /* 0x0000001b0c0b7c20 */ /* 0x010fca0008400000 */
[----:B------:R-:W-:-:S05]  /*81150*/  F2FP.SATFINITE.E4M3.F32.PACK_AB_MERGE_C R11, RZ, R11, RZ ;  /* 0x0000000bff0b723e */ /* 0x000fca00048070ff */
[----:B------:R0:W-:Y:S01]  /*81160*/  @!P0 STG.E.U8 desc[UR30][R14.64+0xf8], R11 ;  /* 0x0000f80b0e008986 */ /* 0x0001e2000c10111e */
[----:B------:R-:W-:Y:S02]  /*81170*/  ISETP.LT.OR P0, PT, R28, 0xfa, !P1 ;  /* 0x000000fa1c00780c */ /* 0x000fe40004f01670 */
[----:B------:R-:W-:-:S11]  /*81180*/  @P6 LOP3.LUT R0, R0, 0x40000, RZ, 0xfc, !PT ;  /* 0x0004000000006812 */ /* 0x000fd600078efcff */
[----:B0-----:R-:W0:Y:S01]  /*81190*/  @!P0 LDC.64 R14, c[0x0][0x5c0] ;  /* 0x00017000ff0e8b82 */ /* 0x001e220000000a00 */
[----:B------:R-:W-:-:S04]  /*811a0*/  LOP3.LUT R0, R0, 0xfffdffff, RZ, 0xc0, !PT ;  /* 0xfffdffff00007812 */ /* 0x000fc800078ec0ff */
[----:B------:R-:W-:-:S04]  /*811b0*/  @P5 LOP3.LUT R0, R0, 0x20000, RZ, 0xfc, !PT ;  /* 0x0002000000005812 */ /* 0x000fc800078efcff */
[----:B------:R-:W-:-:S04]  /*811c0*/  LOP3.LUT R0, R0, 0xfffeffff, RZ, 0xc0, !PT ;  /* 0xfffeffff00007812 */ /* 0x000fc800078ec0ff */
[----:B------:R-:W-:Y:S02]  /*811d0*/  @P4 LOP3.LUT R0, R0, 0x10000, RZ, 0xfc, !PT ;  /* 0x0001000000004812 */ /* 0x000fe400078efcff */
[----:B------:R-:W-:Y:S02]  /*811e0*/  ISETP.LT.OR P4, PT, R28, 0x13a, !P3 ;  /* 0x0000013a1c00780c */ /* 0x000fe40005f81670 */
[----:B0-----:R-:W-:-:S05]  /*811f0*/  @!P0 IADD3 R14, P2, R24, R14, RZ ;  /* 0x0000000e180e8210 */ /* 0x001fca0007f5e0ff */
[----:B------:R-:W-:Y:S01]  /*81200*/  @!P0 IMAD.X R15, R29, 0x1, R15, P2 ;  /* 0x000000011d0f8824 */ /* 0x000fe200010e060f */
[----:B------:R-:W-:-:S05]  /*81210*/  LOP3.LUT R0, R0, 0xffff7fff, RZ, 0xc0, !PT ;  /* 0xffff7fff00007812 */ /* 0x000fca00078ec0ff */
[----:B------:R-:W-:Y:S01]  /*81220*/  @P4 LOP3.LUT R0, R0, 0x8000, RZ, 0xfc, !PT ;  /* 0x0000800000004812 */ /* 0x000fe200078efcff */
[----:B--2---:R-:W-:-:S05]  /*81230*/  FMUL R11, R10, UR27 ;  /* 0x0000001b0a0b7c20 */ /* 0x004fca0008400000 */
[----:B------:R-:W-:-:S05]  /*81240*/  F2FP.SATFINITE.E4M3.F32.PACK_AB_MERGE_C R11, RZ, R11, RZ ;  /* 0x0000000bff0b723e */ /* 0x000fca00048070ff */
[----:B------:R0:W-:Y:S02]  /*81250*/  @!P0 STG.E.U8 desc[UR30][R14.64+0xf9], R11 ;  /* 0x0000f90b0e008986 */ /* 0x0001e4000c10111e */
[----:B0-----:R-:W-:Y:S02]  /*81260*/  IMAD.U32 R14, RZ, RZ, UR11 ;  /* 0x0000000bff0e7e24 */ /* 0x001fe4000f8e00ff */
[----:B------:R-:W-:-:S03]  /*81270*/  IMAD.U32 R11, RZ, RZ, UR10 ;  /* 0x0000000aff0b7e24 */ /* 0x000fc6000f8e00ff */
[----:B------:R-:W-:-:S04]  /*81280*/  @!P4 IADD3 R10, P0, P2, R14, UR13, R24 ;  /* 0x0000000d0e0acc10 */ /* 0x000fc8000fa1e018 */
[----:B------:R-:W-:Y:S01]  /*81290*/  @!P4 IADD3.X R12, R11, UR12, R29, P0, P2 ;  /* 0x0000000c0b0ccc10 */ /* 0x000fe200087e441d */
[----:B------:R0:W-:Y:S01]  /*812a0*/  @!P4 STL [R1+0x278], R10 ;  /* 0x0002780a0100c387 */ /* 0x0001e20000100800 */
[----:B------:R-:W-:-:S13]  /*812b0*/  ISETP.LT.OR P4, PT, R28, 0x141, !P3 ;  /* 0x000001411c00780c */ /* 0x000fda0005f81670 */
[----:B------:R-:W-:-:S04]  /*812c0*/  @!P4 IADD3 R13, P0, P2, R14, UR13, R24 ;  /* 0x0000000d0e0dcc10 */ /* 0x000fc8000fa1e018 */
[----:B0-----:R-:W-:Y:S01]  /*812d0*/  @!P4 IADD3.X R10, R11, UR12, R29, P0, P2 ;  /* 0x0000000c0b0acc10 */ /* 0x001fe200087e441d */
[----:B------:R-:W-:Y:S02]  /*812e0*/  FMUL R11, R19, UR27 ;  /* 0x0000001b130b7c20 */ /* 0x000fe40008400000 */
[----:B------:R-:W2:Y:S01]  /*812f0*/  LDL.LU R19, [R1+0xf04] ;  /* 0x000f040001137983 */ /* 0x000ea20000300800 */
[----:B------:R-:W-:Y:S02]  /*81300*/  LOP3.LUT P6, RZ, R7, 0x800000, RZ, 0xc0, !PT ;  /* 0x0080000007ff7812 */ /* 0x000fe400078cc0ff */
[----:B------:R-:W-:-:S11]  /*81310*/  F2FP.SATFINITE.E4M3.F32.PACK_AB_MERGE_C R11, RZ, R11, RZ ;  /* 0x0000000bff0b723e */ /* 0x000fd600048070ff */
[----:B------:R0:W-:Y:S01]  /*81320*/  @!P6 STG.E.U8 desc[UR30][R50.64+0xf8], R11 ;  /* 0x0000f80b3200e986 */ /* 0x0001e2000c10111e */
[----:B------:R-:W-:Y:S01]  /*81330*/  ISETP.LT.OR P6, PT, R28, 0x142, !P3 ;  /* 0x000001421c00780c */ /* 0x000fe20005fc1670 */
[----:B0-----:R-:W-:-:S12]  /*81340*/  IMAD.U32 R11, RZ, RZ, UR10 ;  /* 0x0000000aff0b7e24 */ /* 0x001fd8000f8e00ff */
[----:B------:R-:W-:-:S04]  /*81350*/  @!P6 IADD3 R50, P0, P2, R14, UR13, R24 ;  /* 0x0000000d0e32ec10 */ /* 0x000fc8000fa1e018 */
[----:B------:R-:W-:Y:S01]  /*81360*/  @!P6 IADD3.X R51, R11, UR12, R29, P0, P2 ;  /* 0x0000000c0b33ec10 */ /* 0x000fe200087e441d */
[----:B---3--:R-:W-:Y:S02]  /*81370*/  FMUL R11, R17, UR27 ;  /* 0x0000001b110b7c20 */ /* 0x008fe40008400000 */
[----:B------:R-:W3:Y:S01]  /*81380*/  LDL.LU R17, [R1+0xf08] ;  /* 0x000f080001117983 */ /* 0x000ee20000300800 */
[----:B------:R-:W-:Y:S02]  /*81390*/  LOP3.LUT P5, RZ, R7, 0x1000000, RZ, 0xc0, !PT ;  /* 0x0100000007ff7812 */ /* 0x000fe400078ac0ff */
[----:B------:R-:W-:-:S11]  /*813a0*/  F2FP.SATFINITE.E4M3.F32.PACK_AB_MERGE_C R11, RZ, R11, RZ ;  /* 0x0000000bff0b723e */ /* 0x000fd600048070ff */
[----:B------:R0:W-:Y:S01]  /*813b0*/  @!P5 STG.E.U8 desc[UR30][R48.64+0xf9], R11 ;  /* 0x0000f90b3000d986 */ /* 0x0001e2000c10111e */
[----:B------:R-:W-:Y:S01]  /*813c0*/  ISETP.LT.OR P5, PT, R28, 0x149, !P3 ;  /* 0x000001491c00780c */ /* 0x000fe20005fa1670 */
[----:B0-----:R-:W-:-:S12]  /*813d0*/  IMAD.U32 R11, RZ, RZ, UR10 ;  /* 0x0000000aff0b7e24 */ /* 0x001fd8000f8e00ff */
[----:B------:R-:W-:-:S04]  /*813e0*/  @!P5 IADD3 R46, P0, P2, R14, UR13, R24 ;  /* 0x0000000d0e2edc10 */ /* 0x000fc8000fa1e018 */
[----:B------:R-:W-:Y:S02]  /*813f0*/  @!P5 IADD3.X R47, R11, UR12, R29, P0, P2 ;  /* 0x0000000c0b2fdc10 */ /* 0x000fe400087e441d */
[----:B------:R-:W-:Y:S01]  /*81400*/  ISETP.LT.OR P0, PT, R28, 0x101, !P1 ;  /* 0x000001011c00780c */ /* 0x000fe20004f01670 */
[----:B------:R-:W-:Y:S02]  /*81410*/  FMUL R11, R18, UR27 ;  /* 0x0000001b120b7c20 */ /* 0x000fe40008400000 */
[----:B------:R-:W4:Y:S10]  /*81420*/  LDL.LU R18, [R1+0xf0c] ;  /* 0x000f0c0001127983 */ /* 0x000f340000300800 */
[----:B------:R-:W0:Y:S01]  /*81430*/  @!P0 LDC.64 R14, c[0x0][0x5c0] ;  /* 0x00017000ff0e8b82 */ /* 0x000e220000000a00 */
[----:B------:R-:W-:-:S02]  /*81440*/  F2FP.SATFINITE.E4M3.F32.PACK_AB_MERGE_C R11, RZ, R11, RZ ;  /* 0x0000000bff0b723e */ /* 0x000fc400048070ff */
[----:B0-----:R-:W-:-:S05]  /*81450*/  @!P0 IADD3 R14, P2, R24, R14, RZ ;  /* 0x0000000e180e8210 */ /* 0x001fca0007f5e0ff */
[----:B------:R-:W-:-:S05]  /*81460*/  @!P0 IMAD.X R15, R29, 0x1, R15, P2 ;  /* 0x000000011d0f8824 */ /* 0x000fca00010e060f */
[----:B------:R0:W-:Y:S01]  /*81470*/  @!P0 STG.E.U8 desc[UR30][R14.64+0x100], R11 ;  /* 0x0001000b0e008986 */ /* 0x0001e2000c10111e */
[----:B------:R-:W-:Y:S02]  /*81480*/  ISETP.LT.OR P0, PT, R28, 0x102, !P1 ;  /* 0x000001021c00780c */ /* 0x000fe40004f01670 */
[----:B------:R-:W-:-:S11]  /*81490*/  LOP3.LUT R0, R0, 0xffffbfff, RZ, 0xc0, !PT ;  /* 0xffffbfff00007812 */ /* 0x000fd600078ec0ff */
[----:B0-----:R-:W0:Y:S01]  /*814a0*/  @!P0 LDC.64 R14, c[0x0][0x5c0] ;  /* 0x00017000ff0e8b82 */ /* 0x001e220000000a00 */
[----:B------:R-:W-:-:S04]  /*814b0*/  @P4 LOP3.LUT R0, R0, 0x4000, RZ, 0xfc, !PT ;  /* 0x0000400000004812 */ /* 0x000fc800078efcff */
        /* <DEDUP_REMOVED lines=9> */
[----:B--2---:R-:W-:Y:S02]  /*81550*/  FMUL R11, R19, UR27 ;  /* 0x0000001b130b7c20 */ /* 0x004fe40008400000 */
[----:B------:R-:W2:Y:S03]  /*81560*/  LDL.LU R19, [R1+0xf10] ;  /* 0x000f100001137983 */ /* 0x000ea60000300800 */
[----:B------:R-:W-:-:S05]  /*81570*/  F2FP.SATFINITE.E4M3.F32.PACK_AB_MERGE_C R11, RZ, R11, RZ ;  /* 0x0000000bff0b723e */ /* 0x000fca00048070ff */
[----:B------:R0:W-:Y:S02]  /*81580*/  @!P0 STG.E.U8 desc[UR30][R14.64+0x101], R11 ;  /* 0x0001010b0e008986 */ /* 0x0001e4000c10111e */
[----:B0-----:R-:W-:Y:S02]  /*81590*/  IMAD.U32 R14, RZ, RZ, UR11 ;  /* 0x0000000bff0e7e24 */ /* 0x001fe4000f8e00ff */
[----:B------:R-:W-:-:S03]  /*815a0*/  IMAD.U32 R11, RZ, RZ, UR10 ;  /* 0x0000000aff0b7e24 */ /* 0x000fc6000f8e00ff */
[----:B------:R-:W-:-:S04]  /*815b0*/  @!P5 IADD3 R42, P0, P2, R14, UR13, R24 ;  /* 0x0000000d0e2adc10 */ /* 0x000fc8000fa1e018 */
[----:B------:R-:W-:Y:S02]  /*815c0*/  @!P5 IADD3.X R43, R11, UR12, R29, P0, P2 ;  /* 0x0000000c0b2bdc10 */ /* 0x000fe400087e441d */
[----:B------:R-:W-:-:S13]  /*815d0*/  ISETP.LT.OR P5, PT, R28, 0x151, !P3 ;  /* 0x000001511c00780c */ /* 0x000fda0005fa1670 */
[----:B------:R-:W-:-:S04]  /*815e0*/  @!P5 IADD3 R44, P0, P2, R14, UR13, R24 ;  /* 0x0000000d0e2cdc10 */ /* 0x000fc8000fa1e018 */
[----:B------:R-:W-:Y:S01]  /*815f0*/  @!P5 IADD3.X R45, R11, UR12, R29, P0, P2 ;  /* 0x0000000c0b2ddc10 */ /* 0x000fe200087e441d */
[----:B---3--:R-:W-:Y:S02]  /*81600*/  FMUL R11, R17, UR27 ;  /* 0x0000001b110b7c20 */ /* 0x008fe40008400000 */
[----:B------:R-:W3:Y:S01]  /*81610*/  LDL.LU R17, [R1+0xf14] ;  /* 0x000f140001117983 */ /* 0x000ee20000300800 */
[----:B------:R-:W-:Y:S02]  /*81620*/  LOP3.LUT R9, R9, 0xefffffff, RZ, 0xc0, !PT ;  /* 0xefffffff09097812 */ /* 0x000fe400078ec0ff */
[----:B------:R-:W-:Y:S02]  /*81630*/  LOP3.LUT P2, RZ, R6, 0x20, RZ, 0xc0, !PT ;  /* 0x0000002006ff7812 */ /* 0x000fe4000784c0ff */
[----:B------:R-:W-:Y:S02]  /*81640*/  @P5 LOP3.LUT R9, R9, 0x10000000, RZ, 0xfc, !PT ;  /* 0x1000000009095812 */ /* 0x000fe400078efcff */
[----:B------:R-:W-:-:S02]  /*81650*/  ISETP.LT.OR P5, PT, R28, 0x152, !P3 ;  /* 0x000001521c00780c */ /* 0x000fc40005fa1670 */
[----:B------:R-:W-:-:S07]  /*81660*/  F2FP.SATFINITE.E4M3.F32.PACK_AB_MERGE_C R11, RZ, R11, RZ ;  /* 0x0000000bff0b723e */ /* 0x000fce00048070ff */
[----:B------:R0:W-:Y:S04]  /*81670*/  @!P2 STG.E.U8 desc[UR30][R54.64+0x100], R11 ;  /* 0x0001000b3600a986 */ /* 0x0001e8000c10111e */
[----:B------:R-:W-:Y:S01]  /*81680*/  @!P5 IADD3 R40, P0, P2, R14, UR13, R24 ;  /* 0x0000000d0e28dc10 */ /* 0x000fe2000fa1e018 */
[----:B0-----:R-:W-:-:S05]  /*81690*/  IMAD.U32 R11, RZ, RZ, UR10 ;  /* 0x0000000aff0b7e24 */ /* 0x001fca000f8e00ff */
[----:B------:R-:W-:Y:S01]  /*816a0*/  @!P5 IADD3.X R41, R11, UR12, R29, P0, P2 ;  /* 0x0000000c0b29dc10 */ /* 0x000fe200087e441d */
[----:B----4-:R-:W-:Y:S02]  /*816b0*/  FMUL R11, R18, UR27 ;  /* 0x0000001b120b7c20 */ /* 0x010fe40008400000 */
[----:B------:R-:W4:Y:S01]  /*816c0*/  LDL.LU R18, [R1+0xf18] ;  /* 0x000f180001127983 */ /* 0x000f220000300800 */
        /* <DEDUP_REMOVED lines=48> */
[----:B------:R-:W-:Y:S01]  /*819d0*/  LOP3.LUT P4, RZ, R2, 0x10000, RZ, 0xc0, !PT ;  /* 0x0001000002ff7812 */ /* 0x000fe2000788c0ff */
[----:B--2---:R-:W-:Y:S02]  /*819e0*/  FMUL R11, R19, UR27 ;  /* 0x0000001b130b7c20 */ /* 0x004fe40008400000 */
[----:B------:R-:W2:Y:S04]  /*819f0*/  LDL.LU R19, [R1+0xf28] ;  /* 0x000f280001137983 */ /* 0x000ea80000300800 */
[----:B------:R-:W2:Y:S04]  /*81a00*/  LDL.LU R23, [R1+0xf2c] ;  /* 0x000f2c0001177983 */ /* 0x000ea80000300800 */
[----:B------:R-:W2:Y:S01]  /*81a10*/  LDL.LU R16, [R1+0xf30] ;  /* 0x000f300001107983 */ /* 0x000ea20000300800 */
[----:B------:R-:W-:-:S05]  /*81a20*/  F2FP.SATFINITE.E4M3.F32.PACK_AB_MERGE_C R11, RZ, R11, RZ ;  /* 0x0000000bff0b723e */ /* 0x000fca00048070ff */
[----:B------:R0:W-:Y:S01]  /*81a30*/  @!P4 STG.E.U8 desc[UR30][R56.64+0x109], R11 ;  /* 0x0001090b3800c986 */ /* 0x0001e2000c10111e */
[----:B------:R-:W-:Y:S01]  /*81a40*/  ISETP.LT.OR P4, PT, R28, 0x169, !P3 ;  /* 0x000001691c00780c */ /* 0x000fe20005f81670 */
[----:B0-----:R-:W-:-:S12]  /*81a50*/  IMAD.U32 R11, RZ, RZ, UR10 ;  /* 0x0000000aff0b7e24 */ /* 0x001fd8000f8e00ff */
[----:B------:R-:W-:-:S04]  /*81a60*/  @!P4 IADD3 R30, P0, P2, R14, UR13, R24 ;  /* 0x0000000d0e1ecc10 */ /* 0x000fc8000fa1e018 */
[----:B------:R-:W-:Y:S01]  /*81a70*/  @!P4 IADD3.X R31, R11, UR12, R29, P0, P2 ;  /* 0x0000000c0b1fcc10 */ /* 0x000fe200087e441d */
[----:B---3--:R-:W-:Y:S02]  /*81a80*/  FMUL R11, R17, UR27 ;  /* 0x0000001b110b7c20 */ /* 0x008fe40008400000 */
[----:B------:R-:W3:Y:S04]  /*81a90*/  LDL.LU R17, [R1+0xf34] ;  /* 0x000f340001117983 */ /* 0x000ee80000300800 */
[----:B------:R-:W3:Y:S04]  /*81aa0*/  LDL.LU R52, [R1+0xf38] ;  /* 0x000f380001347983 */ /* 0x000ee80000300800 */
[----:B------:R-:W3:Y:S01]  /*81ab0*/  LDL.LU R49, [R1+0xf3c] ;  /* 0x000f3c0001317983 */ /* 0x000ee20000300800 */
[----:B------:R-:W-:-:S03]  /*81ac0*/  ISETP.LT.OR P0, PT, R28, 0x111, !P1 ;  /* 0x000001111c00780c */ /* 0x000fc60004f01670 */
[----:B------:R-:W3:Y:S01]  /*81ad0*/  LDL.LU R54, [R1+0xf40] ;  /* 0x000f400001367983 */ /* 0x000ee20000300800 */
[----:B------:R-:W-:-:S03]  /*81ae0*/  F2FP.SATFINITE.E4M3.F32.PACK_AB_MERGE_C R11, RZ, R11, RZ ;  /* 0x0000000bff0b723e */ /* 0x000fc600048070ff */
[----:B------:R-:W3:Y:S01]  /*81af0*/  LDL.LU R55, [R1+0xf44] ;  /* 0x000f440001377983 */ /* 0x000ee20000300800 */
[----:B------:R-:W-:Y:S02]  /*81b00*/  LOP3.LUT R0, R0, 0xffffffdf, RZ, 0xc0, !PT ;  /* 0xffffffdf00007812 */ /* 0x000fe400078ec0ff */
[----:B------:R-:W-:Y:S01]  /*81b10*/  LOP3.LUT R9, R9, 0xfdffffff, RZ, 0xc0, !PT ;  /* 0xfdffffff09097812 */ /* 0x000fe200078ec0ff */
[----:B------:R-:W3:Y:S02]  /*81b20*/  LDL.LU R53, [R1+0xf48] ;  /* 0x000f480001357983 */ /* 0x000ee40000300800 */
[----:B------:R-:W0:Y:S01]  /*81b30*/  @!P0 LDC.64 R14, c[0x0][0x5c0] ;  /* 0x00017000ff0e8b82 */ /* 0x000e220000000a00 */
[----:B------:R-:W-:Y:S01]  /*81b40*/  @P5 LOP3.LUT R0, R0, 0x20, RZ, 0xfc, !PT ;  /* 0x0000002000005812 */ /* 0x000fe200078efcff */
[----:B------:R-:W3:Y:S01]  /*81b50*/  LDL.LU R48, [R1+0xf4c] ;  /* 0x000f4c0001307983 */ /* 0x000ee20000300800 */
        /* <DEDUP_REMOVED lines=8> */
[----:B----4-:R-:W-:Y:S01]  /*81be0*/  FMUL R11, R18, UR27 ;  /* 0x0000001b120b7c20 */ /* 0x010fe20008400000 */
[----:B0-----:R-:W-:-:S04]  /*81bf0*/  @!P0 IADD3 R14, P2, R24, R14, RZ ;  /* 0x0000000e180e8210 */ /* 0x001fc80007f5e0ff */
[----:B------:R-:W-:Y:S01]  /*81c00*/  F2FP.SATFINITE.E4M3.F32.PACK_AB_MERGE_C R11, RZ, R11, RZ ;  /* 0x0000000bff0b723e */ /* 0x000fe200048070ff */
        /* <DEDUP_REMOVED lines=10> */
[----:B------:R-:W-:Y:S02]  /*81cb0*/  @!P4 IADD3 R26, P0, P2, R14, UR13, R24 ;  /* 0x0000000d0e1acc10 */ /* 0x000fe4000fa1e018 */
[----:B------:R-:W-:Y:S02]  /*81cc0*/  @P4 LOP3.LUT R9, R9, 0x2000000, RZ, 0xfc, !PT ;  /* 0x0200000009094812 */ /* 0x000fe400078efcff */
[----:B------:R-:W-:Y:S02]  /*81cd0*/  @!P4 IADD3.X R27, R11, UR12, R29, P0, P2 ;  /* 0x0000000c0b1bcc10 */ /* 0x000fe400087e441d */
[----:B------:R-:W-:Y:S02]  /*81ce0*/  ISETP.LT.OR P4, PT, R28, 0x172, !P3 ;  /* 0x000001721c00780c */ /* 0x000fe40005f81670 */
[----:B------:R-:W-:-:S11]  /*81cf0*/  LOP3.LUT P6, RZ, R5, 0x4, RZ, 0xc0, !PT ;  /* 0x0000000405ff7812 */ /* 0x000fd600078cc0ff */
[----:B------:R-:W-:Y:S01]  /*81d00*/  @!P4 IADD3 R18, P0, P2, R14, UR13, R24 ;  /* 0x0000000d0e12cc10 */ /* 0x000fe2000fa1e018 */
[----:B--2---:R-:W-:-:S05]  /*81d10*/  FMUL R11, R19, UR27 ;  /* 0x0000001b130b7c20 */ /* 0x004fca0008400000 */
[----:B------:R-:W-:-:S05]  /*81d20*/  F2FP.SATFINITE.E4M3.F32.PACK_AB_MERGE_C R11, RZ, R11, RZ ;  /* 0x0000000bff0b723e */ /* 0x000fca00048070ff */
[----:B------:R0:W-:Y:S02]  /*81d30*/  @!P5 STG.E.U8 desc[UR30][R62.64+0x110], R11 ;  /* 0x0001100b3e00d986 */ /* 0x0001e4000c10111e */
[----:B0-----:R-:W-:-:S05]  /*81d40*/  IMAD.U32 R11, RZ, RZ, UR10 ;  /* 0x0000000aff0b7e24 */ /* 0x001fca000f8e00ff */
[----:B------:R-:W-:Y:S01]  /*81d50*/  @!P4 IADD3.X R19, R11, UR12, R29, P0, P2 ;  /* 0x0000000c0b13cc10 */ /* 0x000fe200087e441d */
[----:B------:R-:W-:Y:S01]  /*81d60*/  FMUL R11, R23, UR27 ;  /* 0x0000001b170b7c20 */ /* 0x000fe20008400000 */
[----:B------:R-:W-:-:S04]  /*81d70*/  ISETP.LT.OR P0, PT, R28, 0x179, !P3 ;  /* 0x000001791c00780c */ /* 0x000fc80005f01670 */
[----:B------:R-:W-:-:S05]  /*81d80*/  F2FP.SATFINITE.E4M3.F32.PACK_AB_MERGE_C R11, RZ, R11, RZ ;  /* 0x0000000bff0b723e */ /* 0x000fca00048070ff */
[----:B------:R0:W-:Y:S04]  /*81d90*/  @!P6 STG.E.U8 desc[UR30][R60.64+0x111], R11 ;  /* 0x0001110b3c00e986 */ /* 0x0001e8000c10111e */
[----:B------:R-:W-:Y:S01]  /*81da0*/  @!P0 IADD3 R22, P2, P6, R14, UR13, R24 ;  /* 0x0000000d0e168c10 */ /* 0x000fe2000fe5e018 */
[----:B0-----:R-:W-:-:S05]  /*81db0*/  IMAD.U32 R11, RZ, RZ, UR10 ;  /* 0x0000000aff0b7e24 */ /* 0x001fca000f8e00ff */
[----:B------:R-:W-:Y:S02]  /*81dc0*/  @!P0 IADD3.X R23, R11, UR12, R29, P2, P6 ;  /* 0x0000000c0b178c10 */ /* 0x000fe400097ec41d */
[----:B------:R-:W-:-:S13]  /*81dd0*/  ISETP.LT.OR P2, PT, R28, 0x119, !P1 ;  /* 0x000001191c00780c */ /* 0x000fda0004f41670 */
[----:B------:R-:W0:Y:S01]  /*81de0*/  @!P2 LDC.64 R14, c[0x0][0x5c0] ;  /* 0x00017000ff0eab82 */ /* 0x000e220000000a00 */
[----:B------:R-:W-:-:S05]  /*81df0*/  FMUL R11, R16, UR27 ;  /* 0x0000001b100b7c20 */ /* 0x000fca0008400000 */
[----:B------:R-:W-:Y:S02]  /*81e00*/  F2FP.SATFINITE.E4M3.F32.PACK_AB_MERGE_C R11, RZ, R11, RZ ;  /* 0x0000000bff0b723e */ /* 0x000fe400048070ff */
[----:B0-----:R-:W-:-:S05]  /*81e10*/  @!P2 IADD3 R14, P6, R24, R14, RZ ;  /* 0x0000000e180ea210 */ /* 0x001fca0007fde0ff */
[----:B------:R-:W-:-:S05]  /*81e20*/  @!P2 IMAD.X R15, R29, 0x1, R15, P6 ;  /* 0x000000011d0fa824 */ /* 0x000fca00030e060f */
[----:B------:R0:W-:Y:S01]  /*81e30*/  @!P2 STG.E.U8 desc[UR30][R14.64+0x118], R11 ;  /* 0x0001180b0e00a986 */ /* 0x0001e2000c10111e */
[----:B------:R-:W-:-:S13]  /*81e40*/  ISETP.LT.OR P2, PT, R28, 0x11a, !P1 ;  /* 0x0000011a1c00780c */ /* 0x000fda0004f41670 */
[----:B0-----:R-:W0:Y:S01]  /*81e50*/  @!P2 LDC.64 R14, c[0x0][0x5c0] ;  /* 0x00017000ff0eab82 */ /* 0x001e220000000a00 */
[----:B---3--:R-:W-:Y:S01]  /*81e60*/  FMUL R11, R17, UR27 ;  /* 0x0000001b110b7c20 */ /* 0x008fe20008400000 */
[----:B------:R-:W-:-:S04]  /*81e70*/  ISETP.LT.OR P3, PT, R28, 0x17a, !P3 ;  /* 0x0000017a1c00780c */ /* 0x000fc80005f61670 */
[----:B------:R-:W-:Y:S02]  /*81e80*/  F2FP.SATFINITE.E4M3.F32.PACK_AB_MERGE_C R11, RZ, R11, RZ ;  /* 0x0000000bff0b723e */ /* 0x000fe400048070ff */
[----:B0-----:R-:W-:-:S05]  /*81e90*/  @!P2 IADD3 R14, P6, R24, R14, RZ ;  /* 0x0000000e180ea210 */ /* 0x001fca0007fde0ff */
[----:B------:R-:W-:-:S05]  /*81ea0*/  @!P2 IMAD.X R15, R29, 0x1, R15, P6 ;  /* 0x000000011d0fa824 */ /* 0x000fca00030e060f */
[----:B------:R0:W-:Y:S02]  /*81eb0*/  @!P2 STG.E.U8 desc[UR30][R14.64+0x119], R11 ;  /* 0x0001190b0e00a986 */ /* 0x0001e4000c10111e */
[----:B0-----:R-:W-:Y:S02]  /*81ec0*/  IMAD.U32 R14, RZ, RZ, UR11 ;  /* 0x0000000bff0e7e24 */ /* 0x001fe4000f8e00ff */
[----:B------:R-:W-:-:S03]  /*81ed0*/  IMAD.U32 R11, RZ, RZ, UR10 ;  /* 0x0000000aff0b7e24 */ /* 0x000fc6000f8e00ff */
[----:B------:R-:W-:-:S04]  /*81ee0*/  @!P3 IADD3 R17, P2, P6, R14, UR13, R24 ;  /* 0x0000000d0e11bc10 */ /* 0x000fc8000fe5e018 */
[----:B------:R-:W-:Y:S02]  /*81ef0*/  @!P3 IADD3.X R16, R11, UR12, R29, P2, P6 ;  /* 0x0000000c0b10bc10 */ /* 0x000fe400097ec41d */
[----:B------:R-:W-:Y:S01]  /*81f00*/  LOP3.LUT P6, RZ, R5, 0x80000000, RZ, 0xc0, !PT ;  /* 0x8000000005ff7812 */ /* 0x000fe200078cc0ff */
[----:B------:R-:W-:-:S05]  /*81f10*/  FMUL R11, R52, UR27 ;  /* 0x0000001b340b7c20 */ /* 0x000fca0008400000 */
[----:B------:R-:W-:-:S07]  /*81f20*/  F2FP.SATFINITE.E4M3.F32.PACK_AB_MERGE_C R11, RZ, R11, RZ ;  /* 0x0000000bff0b723e */ /* 0x000fce00048070ff */
[----:B------:R0:W-:Y:S02]  /*81f30*/  @!P6 STG.E.U8 desc[UR30][R66.64+0x118], R11 ;  /* 0x0001180b4200e986 */ /* 0x0001e4000c10111e */
[----:B0-----:R-:W-:Y:S02]  /*81f40*/  FMUL R11, R49, UR27 ;  /* 0x0000001b310b7c20 */ /* 0x001fe40008400000 */
[----:B------:R-:W2:Y:S01]  /*81f50*/  LDL.LU R49, [R1+0xf50] ;  /* 0x000f500001317983 */ /* 0x000ea20000300800 */
[----:B------:R-:W-:Y:S02]  /*81f60*/  ISETP.LT.OR P2, PT, R28, 0x121, !P1 ;  /* 0x000001211c00780c */ /* 0x000fe40004f41670 */
[----:B------:R-:W-:Y:S02]  /*81f70*/  LOP3.LUT P5, RZ, R5, 0x40000, RZ, 0xc0, !PT ;  /* 0x0004000005ff7812 */ /* 0x000fe400078ac0ff */
[----:B------:R-:W-:-:S09]  /*81f80*/  F2FP.SATFINITE.E4M3.F32.PACK_AB_MERGE_C R11, RZ, R11, RZ ;  /* 0x0000000bff0b723e */ /* 0x000fd200048070ff */
[----:B------:R-:W0:Y:S02]  /*81f90*/  @!P2 LDC.64 R14, c[0x0][0x5c0] ;  /* 0x00017000ff0eab82 */ /* 0x000e240000000a00 */
[----:B------:R1:W-:Y:S02]  /*81fa0*/  @!P5 STG.E.U8 desc[UR30][R64.64+0x119], R11 ;  /* 0x0001190b4000d986 */ /* 0x0003e4000c10111e */
[----:B-1----:R-:W-:Y:S02]  /*81fb0*/  FMUL R11, R54, UR27 ;  /* 0x0000001b360b7c20 */ /* 0x002fe40008400000 */
[----:B------:R-:W3:Y:S04]  /*81fc0*/  LDL.LU R54, [R1+0xf54] ;  /* 0x000f540001367983 */ /* 0x000ee80000300800 */
[----:B------:R-:W4:Y:S01]  /*81fd0*/  LDL.LU R52, [R1+0xf58] ;  /* 0x000f580001347983 */ /* 0x000f220000300800 */
[----:B0-----:R-:W-:-:S02]  /*81fe0*/  @!P2 IADD3 R14, P6, R24, R14, RZ ;  /* 0x0000000e180ea210 */ /* 0x001fc40007fde0ff */
[----:B------:R-:W-:-:S03]  /*81ff0*/  F2FP.SATFINITE.E4M3.F32.PACK_AB_MERGE_C R11, RZ, R11, RZ ;  /* 0x0000000bff0b723e */ /* 0x000fc600048070ff */
[----:B------:R-:W-:-:S05]  /*82000*/  @!P2 IMAD.X R15, R29, 0x1, R15, P6 ;  /* 0x000000011d0fa824 */ /* 0x000fca00030e060f */
[----:B------:R0:W-:Y:S02]  /*82010*/  @!P2 STG.E.U8 desc[UR30][R14.64+0x120], R11 ;  /* 0x0001200b0e00a986 */ /* 0x0001e4000c10111e */
[----:B0-----:R-:W-:Y:S02]  /*82020*/  FMUL R11, R55, UR27 ;  /* 0x0000001b370b7c20 */ /* 0x001fe40008400000 */
[----:B------:R-:W4:Y:S01]  /*82030*/  LDL.LU R55, [R1+0xf5c] ;  /* 0x000f5c0001377983 */ /* 0x000f220000300800 */
[----:B------:R-:W-:-:S13]  /*82040*/  ISETP.LT.OR P2, PT, R28, 0x122, !P1 ;  /* 0x000001221c00780c */ /* 0x000fda0004f41670 */
[----:B------:R-:W0:Y:S01]  /*82050*/  @!P2 LDC.64 R14, c[0x0][0x5c0] ;  /* 0x00017000ff0eab82 */ /* 0x000e220000000a00 */
[----:B------:R-:W-:Y:S02]  /*82060*/  F2FP.SATFINITE.E4M3.F32.PACK_AB_MERGE_C R11, RZ, R11, RZ ;  /* 0x0000000bff0b723e */ /* 0x000fe400048070ff */
[----:B------:R-:W-:-:S04]  /*82070*/  LOP3.LUT R9, R9, 0xfbffffff, RZ, 0xc0, !PT ;  /* 0xfbffffff09097812 */ /* 0x000fc800078ec0ff */
[----:B------:R-:W-:Y:S02]  /*82080*/  @P0 LOP3.LUT R9, R9, 0x4000000, RZ, 0xfc, !PT ;  /* 0x0400000009090812 */ /* 0x000fe400078efcff */
[----:B------:R-:W-:Y:S02]  /*82090*/  LOP3.LUT P0, RZ, R5, 0x40000000, RZ, 0xc0, !PT ;  /* 0x4000000005ff7812 */ /* 0x000fe4000780c0ff */
[----:B0-----:R-:W-:-:S05]  /*820a0*/  @!P2 IADD3 R14, P6, R24, R14, RZ ;  /* 0x0000000e180ea210 */ /* 0x001fca0007fde0ff */
[----:B------:R-:W-:-:S05]  /*820b0*/  @!P2 IMAD.X R15, R29, 0x1, R15, P6 ;  /* 0x000000011d0fa824 */ /* 0x000fca00030e060f */
[----:B------:R0:W-:Y:S01]  /*820c0*/  @!P2 STG.E.U8 desc[UR30][R14.64+0x121], R11 ;  /* 0x0001210b0e00a986 */ /* 0x0001e2000c10111e */
[----:B------:R-:W-:Y:S01]  /*820d0*/  ISETP.LT.OR P2, PT, R28, 0x129, !P1 ;  /* 0x000001291c00780c */ /* 0x000fe20004f41670 */
[----:B0-----:R-:W-:-:S12]  /*820e0*/  FMUL R11, R53, UR27 ;  /* 0x0000001b350b7c20 */ /* 0x001fd80008400000 */
[----:B------:R-:W0:Y:S01]  /*820f0*/  @!P2 LDC.64 R14, c[0x0][0x5c0] ;  /* 0x00017000ff0eab82 */ /* 0x000e220000000a00 */
[----:B------:R-:W-:-:S05]  /*82100*/  F2FP.SATFINITE.E4M3.F32.PACK_AB_MERGE_C R11, RZ, R11, RZ ;  /* 0x0000000bff0b723e */ /* 0x000fca00048070ff */
[----:B------:R1:W-:Y:S01]  /*82110*/  @!P0 STG.E.U8 desc[UR30][R70.64+0x120], R11 ;  /* 0x0001200b46008986 */ /* 0x0003e2000c10111e */
[----:B------:R-:W-:-:S04]  /*82120*/  LOP3.LUT R0, R0, 0xfffffffe, RZ, 0xc0, !PT ;  /* 0xfffffffe00007812 */ /* 0x000fc800078ec0ff */
[----:B------:R-:W-:Y:S01]  /*82130*/  @P4 LOP3.LUT R0, R0, 0x1, RZ, 0xfc, !PT ;  /* 0x0000000100004812 */ /* 0x000fe200078efcff */
[----:B-1----:R-:W-:Y:S02]  /*82140*/  FMUL R11, R48, UR27 ;  /* 0x0000001b300b7c20 */ /* 0x002fe40008400000 */
[----:B------:R-:W4:Y:S01]  /*82150*/  LDL.LU R48, [R1+0xf60] ;  /* 0x000f600001307983 */ /* 0x000f220000300800 */
[----:B------:R-:W-:Y:S02]  /*82160*/  LOP3.LUT P4, RZ, R5, 0x20000, RZ, 0xc0, !PT ;  /* 0x0002000005ff7812 */ /* 0x000fe4000788c0ff */
[----:B------:R-:W-:Y:S02]  /*82170*/  F2FP.SATFINITE.E4M3.F32.PACK_AB_MERGE_C R11, RZ, R11, RZ ;  /* 0x0000000bff0b723e */ /* 0x000fe400048070ff */
[----:B0-----:R-:W-:-:S09]  /*82180*/  @!P2 IADD3 R14, P6, R24, R14, RZ ;  /* 0x0000000e180ea210 */ /* 0x001fd20007fde0ff */
[----:B------:R2:W-:Y:S01]  /*82190*/  @!P4 STG.E.U8 desc[UR30][R68.64+0x121], R11 ;  /* 0x0001210b4400c986 */ /* 0x0005e2000c10111e */
[----:B------:R-:W-:Y:S01]  /*821a0*/  @!P2 IMAD.X R15, R29, 0x1, R15, P6 ;  /* 0x000000011d0fa824 */ /* 0x000fe200030e060f */
[----:B------:R-:W-:-:S04]  /*821b0*/  LOP3.LUT R9, R9, 0xf7ffffff, RZ, 0xc0, !PT ;  /* 0xf7ffffff09097812 */ /* 0x000fc800078ec0ff */
[----:B------:R-:W-:Y:S02]  /*821c0*/  @P3 LOP3.LUT R9, R9, 0x8000000, RZ, 0xfc, !PT ;  /* 0x0800000009093812 */ /* 0x000fe400078efcff */
[----:B------:R-:W-:Y:S01]  /*821d0*/  LOP3.LUT P3, RZ, R5, 0x20000000, RZ, 0xc0, !PT ;  /* 0x2000000005ff7812 */ /* 0x000fe2000786c0ff */
[----:B--2---:R-:W-:Y:S02]  /*821e0*/  FMUL R11, R49, UR27 ;  /* 0x0000001b310b7c20 */ /* 0x004fe40008400000 */
[----:B------:R-:W2:Y:S03]  /*821f0*/  LDL.LU R49, [R1+0xf64] ;  /* 0x000f640001317983 */ /* 0x000ea60000300800 */
[----:B------:R-:W-:Y:S01]  /*82200*/  F2FP.SATFINITE.E4M3.F32.PACK_AB_MERGE_C R11, RZ, R11, RZ ;  /* 0x0000000bff0b723e */ /* 0x000fe200048070ff */
[----:B------:R-:W2:Y:S04]  /*82210*/  LDL.LU R53, [R1+0xf68] ;  /* 0x000f680001357983 */ /* 0x000ea80000300800 */
[----:B------:R0:W-:Y:S01]  /*82220*/  @!P2 STG.E.U8 desc[UR30][R14.64+0x128], R11 ;  /* 0x0001280b0e00a986 */ /* 0x0001e2000c10111e */
[----:B------:R-:W-:-:S13]  /*82230*/  ISETP.LT.OR P2, PT, R28, 0x12a, !P1 ;  /* 0x0000012a1c00780c */ /* 0x000fda0004f41670 */
[----:B0-----:R-:W0:Y:S01]  /*82240*/  @!P2 LDC.64 R14, c[0x0][0x5c0] ;  /* 0x00017000ff0eab82 */ /* 0x001e220000000a00 */
[----:B---3--:R-:W-:Y:S02]  /*82250*/  FMUL R11, R54, UR27 ;  /* 0x0000001b360b7c20 */ /* 0x008fe40008400000 */
[----:B------:R-:W3:Y:S03]  /*82260*/  LDL.LU R54, [R1+0xf6c] ;  /* 0x000f6c0001367983 */ /* 0x000ee60000300800 */
[----:B------:R-:W-:Y:S02]  /*82270*/  F2FP.SATFINITE.E4M3.F32.PACK_AB_MERGE_C R11, RZ, R11, RZ ;  /* 0x0000000bff0b723e */ /* 0x000fe400048070ff */
[----:B0-----:R-:W-:-:S05]  /*82280*/  @!P2 IADD3 R14, P6, R24, R14, RZ ;  /* 0x0000000e180ea210 */ /* 0x001fca0007fde0ff */
[----:B------:R-:W-:-:S05]  /*82290*/  @!P2 IMAD.X R15, R29, 0x1, R15, P6 ;  /* 0x000000011d0fa824 */ /* 0x000fca00030e060f */
[----:B------:R4:W-:Y:S02]  /*822a0*/  @!P2 STG.E.U8 desc[UR30][R14.64+0x129], R11 ;  /* 0x0001290b0e00a986 */ /* 0x0009e4000c10111e */
[----:B----4-:R-:W-:-:S05]  /*822b0*/  FMUL R11, R52, UR27 ;  /* 0x0000001b340b7c20 */ /* 0x010fca0008400000 */
[----:B------:R-:W-:-:S05]  /*822c0*/  F2FP.SATFINITE.E4M3.F32.PACK_AB_MERGE_C R11, RZ, R11, RZ ;  /* 0x0000000bff0b723e */ /* 0x000fca00048070ff */
[----:B------:R0:W-:Y:S02]  /*822d0*/  @!P3 STG.E.U8 desc[UR30][R74.64+0x128], R11 ;  /* 0x0001280b4a00b986 */ /* 0x0001e4000c10111e */
[----:B0-----:R-:W-:Y:S02]  /*822e0*/  FMUL R11, R55, UR27 ;  /* 0x0000001b370b7c20 */ /* 0x001fe40008400000 */
[----:B------:R-:W4:Y:S01]  /*822f0*/  LDL.LU R55, [R1+0xf70] ;  /* 0x000f700001377983 */ /* 0x000f220000300800 */
[----:B------:R-:W-:Y:S02]  /*82300*/  ISETP.LT.OR P2, PT, R28, 0x131, !P1 ;  /* 0x000001311c00780c */ /* 0x000fe40004f41670 */
[----:B------:R-:W-:-:S11]  /*82310*/  LOP3.LUT P5, RZ, R5, 0x10000, RZ, 0xc0, !PT ;  /* 0x0001000005ff7812 */ /* 0x000fd600078ac0ff */
[----:B------:R-:W0:Y:S01]  /*82320*/  @!P2 LDC.64 R14, c[0x0][0x5c0] ;  /* 0x00017000ff0eab82 */ /* 0x000e220000000a00 */
[----:B------:R-:W-:-:S05]  /*82330*/  F2FP.SATFINITE.E4M3.F32.PACK_AB_MERGE_C R11, RZ, R11, RZ ;  /* 0x0000000bff0b723e */ /* 0x000fca00048070ff */
[----:B------:R1:W-:Y:S01]  /*82340*/  @!P5 STG.E.U8 desc[UR30][R72.64+0x129], R11 ;  /* 0x0001290b4800d986 */ /* 0x0003e2000c10111e */
[----:B0-----:R-:W-:-:S05]  /*82350*/  @!P2 IADD3 R14, P6, R24, R14, RZ ;  /* 0x0000000e180ea210 */ /* 0x001fca0007fde0ff */
[----:B------:R-:W-:Y:S02]  /*82360*/  @!P2 IMAD.X R15, R29, 0x1, R15, P6 ;  /* 0x000000011d0fa824 */ /* 0x000fe400030e060f */
[----:B-1----:R-:W-:Y:S02]  /*82370*/  FMUL R11, R48, UR27 ;  /* 0x0000001b300b7c20 */ /* 0x002fe40008400000 */
[----:B------:R-:W4:Y:S03]  /*82380*/  LDL.LU R48, [R1+0xf74] ;  /* 0x000f740001307983 */ /* 0x000f260000300800 */
[----:B------:R-:W-:Y:S01]  /*82390*/  F2FP.SATFINITE.E4M3.F32.PACK_AB_MERGE_C R11, RZ, R11, RZ ;  /* 0x0000000bff0b723e */ /* 0x000fe200048070ff */
[----:B------:R-:W4:Y:S04]  /*823a0*/  LDL.LU R52, [R1+0xf78] ;  /* 0x000f780001347983 */ /* 0x000f280000300800 */
[----:B------:R0:W-:Y:S01]  /*823b0*/  @!P2 STG.E.U8 desc[UR30][R14.64+0x130], R11 ;  /* 0x0001300b0e00a986 */ /* 0x0001e2000c10111e */
[----:B------:R-:W-:-:S13]  /*823c0*/  ISETP.LT.OR P2, PT, R28, 0x132, !P1 ;  /* 0x000001321c00780c */ /* 0x000fda0004f41670 */
[----:B0-----:R-:W0:Y:S01]  /*823d0*/  @!P2 LDC.64 R14, c[0x0][0x5c0] ;  /* 0x00017000ff0eab82 */ /* 0x001e220000000a00 */
[----:B------:R-:W-:Y:S02]  /*823e0*/  LOP3.LUT P0, RZ, R5, 0x10000000, RZ, 0xc0, !PT ;  /* 0x1000000005ff7812 */ /* 0x000fe4000780c0ff */
[----:B0-----:R-:W-:-:S05]  /*823f0*/  @!P2 IADD3 R14, P6, R24, R14, RZ ;  /* 0x0000000e180ea210 */ /* 0x001fca0007fde0ff */
[----:B------:R-:W-:Y:S01]  /*82400*/  @!P2 IMAD.X R15, R29, 0x1, R15, P6 ;  /* 0x000000011d0fa824 */ /* 0x000fe200030e060f */
[----:B------:R-:W-:Y:S01]  /*82410*/  LOP3.LUT P4, RZ, R5, 0x8000, RZ, 0xc0, !PT ;  /* 0x0000800005ff7812 */ /* 0x000fe2000788c0ff */
[----:B--2---:R-:W-:Y:S02]  /*82420*/  FMUL R11, R49, UR27 ;  /* 0x0000001b310b7c20 */ /* 0x004fe40008400000 */
[----:B------:R-:W2:Y:S03]  /*82430*/  LDL.LU R49, [R1+0xf7c] ;  /* 0x000f7c0001317983 */ /* 0x000ea60000300800 */
[----:B------:R-:W-:-:S05]  /*82440*/  F2FP.SATFINITE.E4M3.F32.PACK_AB_MERGE_C R11, RZ, R11, RZ ;  /* 0x0000000bff0b723e */ /* 0x000fca00048070ff */
[----:B------:R0:W-:Y:S02]  /*82450*/  @!P2 STG.E.U8 desc[UR30][R14.64+0x131], R11 ;  /* 0x0001310b0e00a986 */ /* 0x0001e4000c10111e */
[----:B0-----:R-:W-:-:S05]  /*82460*/  FMUL R11, R53, UR27 ;  /* 0x0000001b350b7c20 */ /* 0x001fca0008400000 */
[----:B------:R-:W-:-:S05]  /*82470*/  F2FP.SATFINITE.E4M3.F32.PACK_AB_MERGE_C R11, RZ, R11, RZ ;  /* 0x0000000bff0b723e */ /* 0x000fca00048070ff */
[----:B------:R3:W-:Y:S02]  /*82480*/  @!P0 STG.E.U8 desc[UR30][R78.64+0x130], R11 ;  /* 0x0001300b4e008986 */ /* 0x0007e4000c10111e */
[----:B---3--:R-:W-:Y:S02]  /*82490*/  FMUL R11, R54, UR27 ;  /* 0x0000001b360b7c20 */ /* 0x008fe40008400000 */
[----:B------:R-:W3:Y:S03]  /*824a0*/  LDL.LU R54, [R1+0xf80] ;  /* 0x000f800001367983 */ /* 0x000ee60000300800 */
[----:B------:R-:W-:-:S05]  /*824b0*/  F2FP.SATFINITE.E4M3.F32.PACK_AB_MERGE_C R11, RZ, R11, RZ ;  /* 0x0000000bff0b723e */ /* 0x000fca00048070ff */
[----:B------:R4:W-:Y:S02]  /*824c0*/  @!P4 STG.E.U8 desc[UR30][R76.64+0x131], R11 ;  /* 0x0001310b4c00c986 */ /* 0x0009e4000c10111e */
[----:B----4-:R-:W-:Y:S02]  /*824d0*/  FMUL R11, R55, UR27 ;  /* 0x0000001b370b7c20 */ /* 0x010fe40008400000 */
[----:B------:R-:W4:Y:S01]  /*824e0*/  LDL.LU R55, [R1+0xf84] ;  /* 0x000f840001377983 */ /* 0x000f220000300800 */
[----:B------:R-:W-:Y:S02]  /*824f0*/  ISETP.LT.OR P2, PT, R28, 0x139, !P1 ;  /* 0x000001391c00780c */ /* 0x000fe40004f41670 */
[----:B------:R-:W-:Y:S01]  /*82500*/  F2FP.SATFINITE.E4M3.F32.PACK_AB_MERGE_C R11, RZ, R11, RZ ;  /* 0x0000000bff0b723e */ /* 0x000fe200048070ff */
[----:B------:R-:W4:Y:S10]  /*82510*/  LDL.LU R53, [R1+0xf88] ;  /* 0x000f880001357983 */ /* 0x000f340000300800 */
[----:B------:R-:W0:Y:S02]  /*82520*/  @!P2 LDC.64 R14, c[0x0][0x5c0] ;  /* 0x00017000ff0eab82 */ /* 0x000e240000000a00 */
[----:B0-----:R-:W-:-:S05]  /*82530*/  @!P2 IADD3 R14, P6, R24, R14, RZ ;  /* 0x0000000e180ea210 */ /* 0x001fca0007fde0ff */
[----:B------:R-:W-:-:S05]  /*82540*/  @!P2 IMAD.X R15, R29, 0x1, R15, P6 ;  /* 0x000000011d0fa824 */ /* 0x000fca00030e060f */
[----:B------:R0:W-:Y:S01]  /*82550*/  @!P2 STG.E.U8 desc[UR30][R14.64+0x138], R11 ;  /* 0x0001380b0e00a986 */ /* 0x0001e2000c10111e */
[----:B------:R-:W-:-:S13]  /*82560*/  ISETP.LT.OR P2, PT, R28, 0x13a, !P1 ;  /* 0x0000013a1c00780c */ /* 0x000fda0004f41670 */
[----:B0-----:R-:W0:Y:S01]  /*82570*/  @!P2 LDC.64 R14, c[0x0][0x5c0] ;  /* 0x00017000ff0eab82 */ /* 0x001e220000000a00 */
[----:B------:R-:W-:Y:S02]  /*82580*/  FMUL R11, R48, UR27 ;  /* 0x0000001b300b7c20 */ /* 0x000fe40008400000 */
[----:B------:R-:W4:Y:S03]  /*82590*/  LDL.LU R48, [R1+0xf8c] ;  /* 0x000f8c0001307983 */ /* 0x000f260000300800 */
[----:B------:R-:W-:Y:S02]  /*825a0*/  F2FP.SATFINITE.E4M3.F32.PACK_AB_MERGE_C R11, RZ, R11, RZ ;  /* 0x0000000bff0b723e */ /* 0x000fe400048070ff */
[----:B------:R-:W-:Y:S02]  /*825b0*/  LOP3.LUT P3, RZ, R5, 0x8000000, RZ, 0xc0, !PT ;  /* 0x0800000005ff7812 */ /* 0x000fe4000786c0ff */
[----:B0-----:R-:W-:-:S05]  /*825c0*/  @!P2 IADD3 R14, P6, R24, R14, RZ ;  /* 0x0000000e180ea210 */ /* 0x001fca0007fde0ff */
[----:B------:R-:W-:-:S05]  /*825d0*/  @!P2 IMAD.X R15, R29, 0x1, R15, P6 ;  /* 0x000000011d0fa824 */ /* 0x000fca00030e060f */
[----:B------:R0:W-:Y:S02]  /*825e0*/  @!P2 STG.E.U8 desc[UR30][R14.64+0x139], R11 ;  /* 0x0001390b0e00a986 */ /* 0x0001e4000c10111e */
[----:B0-----:R-:W-:-:S05]  /*825f0*/  FMUL R11, R52, UR27 ;  /* 0x0000001b340b7c20 */ /* 0x001fca0008400000 */
[----:B------:R-:W-:-:S05]  /*82600*/  F2FP.SATFINITE.E4M3.F32.PACK_AB_MERGE_C R11, RZ, R11, RZ ;  /* 0x0000000bff0b723e */ /* 0x000fca00048070ff */
[----:B------:R2:W-:Y:S01]  /*82610*/  @!P3 STG.E.U8 desc[UR30][R82.64+0x138], R11 ;  /* 0x0001380b5200b986 */ /* 0x0005e2000c10111e */
[----:B------:R-:W-:Y:S02]  /*82620*/  ISETP.LT.OR P2, PT, R28, 0x141, !P1 ;  /* 0x000001411c00780c */ /* 0x000fe40004f41670 */
[----:B------:R-:W-:-:S11]  /*82630*/  LOP3.LUT P5, RZ, R5, 0x4000, RZ, 0xc0, !PT ;  /* 0x0000400005ff7812 */ /* 0x000fd600078ac0ff */
[----:B------:R-:W0:Y:S01]  /*82640*/  @!P2 LDC.64 R14, c[0x0][0x5c0] ;  /* 0x00017000ff0eab82 */ /* 0x000e220000000a00 */
[----:B--2---:R-:W-:Y:S02]  /*82650*/  FMUL R11, R49, UR27 ;  /* 0x0000001b310b7c20 */ /* 0x004fe40008400000 */
[----:B------:R-:W2:Y:S03]  /*82660*/  LDL.LU R49, [R1+0xf90] ;  /* 0x000f900001317983 */ /* 0x000ea60000300800 */
[----:B------:R-:W-:-:S05]  /*82670*/  F2FP.SATFINITE.E4M3.F32.PACK_AB_MERGE_C R11, RZ, R11, RZ ;  /* 0x0000000bff0b723e */ /* 0x000fca00048070ff */
[----:B------:R3:W-:Y:S01]  /*82680*/  @!P5 STG.E.U8 desc[UR30][R80.64+0x139], R11 ;  /* 0x0001390b5000d986 */ /* 0x0007e2000c10111e */
[----:B0-----:R-:W-:-:S05]  /*82690*/  @!P2 IADD3 R14, P6, R24, R14, RZ ;  /* 0x0000000e180ea210 */ /* 0x001fca0007fde0ff */
[----:B------:R-:W-:Y:S02]  /*826a0*/  @!P2 IMAD.X R15, R29, 0x1, R15, P6 ;  /* 0x000000011d0fa824 */ /* 0x000fe400030e060f */
[----:B---3--:R-:W-:Y:S02]  /*826b0*/  FMUL R11, R54, UR27 ;  /* 0x0000001b360b7c20 */ /* 0x008fe40008400000 */
[----:B------:R-:W3:Y:S04]  /*826c0*/  LDL.LU R54, [R1+0xf94] ;  /* 0x000f940001367983 */ /* 0x000ee80000300800 */
[----:B------:R-:W3:Y:S01]  /*826d0*/  LDL.LU R52, [R1+0xf98] ;  /* 0x000f980001347983 */ /* 0x000ee20000300800 */
[----:B------:R-:W-:-:S05]  /*826e0*/  F2FP.SATFINITE.E4M3.F32.PACK_AB_MERGE_C R11, RZ, R11, RZ ;  /* 0x0000000bff0b723e */ /* 0x000fca00048070ff */
[----:B------:R4:W-:Y:S02]  /*826f0*/  @!P2 STG.E.U8 desc[UR30][R14.64+0x140], R11 ;  /* 0x0001400b0e00a986 */ /* 0x0009e4000c10111e */
[----:B----4-:R-:W-:Y:S02]  /*82700*/  FMUL R11, R55, UR27 ;  /* 0x0000001b370b7c20 */ /* 0x010fe40008400000 */
[----:B------:R-:W4:Y:S01]  /*82710*/  LDL.LU R55, [R1+0xf9c] ;  /* 0x000f9c0001377983 */ /* 0x000f220000300800 */
[----:B------:R-:W-:-:S13]  /*82720*/  ISETP.LT.OR P2, PT, R28, 0x142, !P1 ;  /* 0x000001421c00780c */ /* 0x000fda0004f41670 */
[----:B------:R-:W0:Y:S01]  /*82730*/  @!P2 LDC.64 R14, c[0x0][0x5c0] ;  /* 0x00017000ff0eab82 */ /* 0x000e220000000a00 */
[----:B------:R-:W-:Y:S02]  /*82740*/  F2FP.SATFINITE.E4M3.F32.PACK_AB_MERGE_C R11, RZ, R11, RZ ;  /* 0x0000000bff0b723e */ /* 0x000fe400048070ff */
        /* <DEDUP_REMOVED lines=9> */
[----:B------:R-:W-:Y:S01]  /*827e0*/  LOP3.LUT P4, RZ, R5, 0x2000, RZ, 0xc0, !PT ;  /* 0x0000200005ff7812 */ /* 0x000fe2000788c0ff */
[----:B-1----:R-:W-:Y:S02]  /*827f0*/  FMUL R11, R48, UR27 ;  /* 0x0000001b300b7c20 */ /* 0x002fe40008400000 */
[----:B------:R-:W4:Y:S03]  /*82800*/  LDL.LU R48, [R1+0xfa0] ;  /* 0x000fa00001307983 */ /* 0x000f260000300800 */
[----:B------:R-:W-:Y:S02]  /*82810*/  F2FP.SATFINITE.E4M3.F32.PACK_AB_MERGE_C R11, RZ, R11, RZ ;  /* 0x0000000bff0b723e */ /* 0x000fe400048070ff */
[----:B0-----:R-:W-:-:S05]  /*82820*/  @!P2 IADD3 R14, P6, R24, R14, RZ ;  /* 0x0000000e180ea210 */ /* 0x001fca0007fde0ff */
[----:B------:R2:W-:Y:S01]  /*82830*/  @!P4 STG.E.U8 desc[UR30][R84.64+0x141], R11 ;  /* 0x0001410b5400c986 */ /* 0x0005e2000c10111e */
[----:B------:R-:W-:Y:S01]  /*82840*/  @!P2 IMAD.X R15, R29, 0x1, R15, P6 ;  /* 0x000000011d0fa824 */ /* 0x000fe200030e060f */
        /* <DEDUP_REMOVED lines=9> */
[----:B------:R-:W3:Y:S01]  /*828e0*/  LDL.LU R54, [R1+0xfac] ;  /* 0x000fac0001367983 */ /* 0x000ee20000300800 */
[----:B0-----:R-:W-:Y:S02]  /*828f0*/  @!P2 IADD3 R14, P6, R24, R14, RZ ;  /* 0x0000000e180ea210 */ /* 0x001fe40007fde0ff */
[----:B------:R-:W-:-:S03]  /*82900*/  F2FP.SATFINITE.E4M3.F32.PACK_AB_MERGE_C R11, RZ, R11, RZ ;  /* 0x0000000bff0b723e */ /* 0x000fc600048070ff */
[----:B------:R-:W-:-:S05]  /*82910*/  @!P2 IMAD.X R15, R29, 0x1, R15, P6 ;  /* 0x000000011d0fa824 */ /* 0x000fca00030e060f */
[----:B------:R0:W-:Y:S02]  /*82920*/  @!P2 STG.E.U8 desc[UR30][R14.64+0x149], R11 ;  /* 0x0001490b0e00a986 */ /* 0x0001e4000c10111e */
[----:B0-----:R-:W-:-:S05]  /*82930*/  FMUL R11, R52, UR27 ;  /* 0x0000001b340b7c20 */ /* 0x001fca0008400000 */
[----:B------:R-:W-:-:S05]  /*82940*/  F2FP.SATFINITE.E4M3.F32.PACK_AB_MERGE_C R11, RZ, R11, RZ ;  /* 0x0000000bff0b723e */ /* 0x000fca00048070ff */
[----:B------:R4:W-:Y:S02]  /*82950*/  @!P3 STG.E.U8 desc[UR30][R90.64+0x148], R11 ;  /* 0x0001480b5a00b986 */ /* 0x0009e4000c10111e */
[----:B----4-:R-:W-:Y:S02]  /*82960*/  FMUL R11, R55, UR27 ;  /* 0x0000001b370b7c20 */ /* 0x010fe40008400000 */
        /* <DEDUP_REMOVED lines=41> */
[----:B------:R-:W-:Y:S01]  /*82c00*/  LOP3.LUT P3, RZ, R5, 0x800000, RZ, 0xc0, !PT ;  /* 0x0080000005ff7812 */ /* 0x000fe2000786c0ff */
[----:B------:R-:W-:Y:S02]  /*82c10*/  FMUL R11, R48, UR27 ;  /* 0x0000001b300b7c20 */ /* 0x000fe40008400000 */
[----:B------:R-:W4:Y:S01]  /*82c20*/  LDL.LU R48, [R1+0xfcc] ;  /* 0x000fcc0001307983 */ /* 0x000f220000300800 */
[----:B0-----:R-:W-:Y:S02]  /*82c30*/  @!P2 IADD3 R14, P6, R24, R14, RZ ;  /* 0x0000000e180ea210 */ /* 0x001fe40007fde0ff */
[----:B------:R-:W-:-:S03]  /*82c40*/  F2FP.SATFINITE.E4M3.F32.PACK_AB_MERGE_C R11, RZ, R11, RZ ;  /* 0x0000000bff0b723e */ /* 0x000fc600048070ff */
        /* <DEDUP_REMOVED lines=36> */
[----:B------:R-:W-:Y:S01]  /*82e90*/  F2FP.SATFINITE.E4M3.F32.PACK_AB_MERGE_C R11, RZ, R11, RZ ;  /* 0x0000000bff0b723e */ /* 0x000fe200048070ff */
[----:B------:R-:W4:Y:S01]  /*82ea0*/  LDL.LU R53, [R1+0xfe4] ;  /* 0x000fe40001357983 */ /* 0x000f220000300800 */
[----:B0-----:R-:W-:-:S05]  /*82eb0*/  @!P2 IADD3 R14, P6, R24, R14, RZ ;  /* 0x0000000e180ea210 */ /* 0x001fca0007fde0ff */
[----:B------:R2:W-:Y:S01]  /*82ec0*/  @!P4 STG.E.U8 desc[UR30][R100.64+0x161], R11 ;  /* 0x0001610b6400c986 */ /* 0x0005e2000c10111e */
[----:B------:R-:W-:Y:S01]  /*82ed0*/  @!P2 IMAD.X R15, R29, 0x1, R15, P6 ;  /* 0x000000011d0fa824 */ /* 0x000fe200030e060f */
[----:B------:R-:W-:Y:S01]  /*82ee0*/  LOP3.LUT P3, RZ, R5, 0x200000, RZ, 0xc0, !PT ;  /* 0x0020000005ff7812 */ /* 0x000fe2000786c0ff */
[----:B--2---:R-:W-:Y:S02]  /*82ef0*/  FMUL R11, R49, UR27 ;  /* 0x0000001b310b7c20 */ /* 0x004fe40008400000 */
[----:B------:R-:W2:Y:S03]  /*82f00*/  LDL.LU R49, [R1+0xfe8] ;  /* 0x000fe80001317983 */ /* 0x000ea60000300800 */
[----:B------:R-:W-:-:S05]  /*82f10*/  F2FP.SATFINITE.E4M3.F32.PACK_AB_MERGE_C R11, RZ, R11, RZ ;  /* 0x0000000bff0b723e */ /* 0x000fca00048070ff */
        /* <DEDUP_REMOVED lines=28> */
[----:B------:R-:W-:-:S05]  /*830e0*/  FMUL R11, R53, UR27 ;  /* 0x0000001b350b7c20 */ /* 0x000fca0008400000 */
[----:B------:R-:W-:Y:S02]  /*830f0*/  F2FP.SATFINITE.E4M3.F32.PACK_AB_MERGE_C R11, RZ, R11, RZ ;  /* 0x0000000bff0b723e */ /* 0x000fe400048070ff */
[----:B0-----:R-:W-:-:S05]  /*83100*/  @!P2 IADD3 R14, P6, R24, R14, RZ ;  /* 0x0000000e180ea210 */ /* 0x001fca0007fde0ff */
[----:B------:R-:W-:-:S05]  /*83110*/  @!P2 IMAD.X R15, R29, 0x1, R15, P6 ;  /* 0x000000011d0fa824 */ /* 0x000fca00030e060f */
[----:B------:R2:W-:Y:S01]  /*83120*/  @!P2 STG.E.U8 desc[UR30][R14.64+0x171], R11 ;  /* 0x0001710b0e00a986 */ /* 0x0005e2000c10111e */
[C---:B------:R-:W-:Y:S02]  /*83130*/  LOP3.LUT P0, RZ, R5.reuse, 0x100000, RZ, 0xc0, !PT ;  /* 0x0010000005ff7812 */ /* 0x040fe4000780c0ff */
[----:B------:R-:W-:Y:S01]  /*83140*/  LOP3.LUT P4, RZ, R5, 0x80, RZ, 0xc0, !PT ;  /* 0x0000008005ff7812 */ /* 0x000fe2000788c0ff */
[----:B--2---:R-:W-:Y:S02]  /*83150*/  FMUL R11, R49, UR27 ;  /* 0x0000001b310b7c20 */ /* 0x004fe40008400000 */
[----:B------:R-:W2:Y:S04]  /*83160*/  LDL.LU R49, [R1+0xffc] ;  /* 0x000ffc0001317983 */ /* 0x000ea80000300800 */
[----:B------:R-:W2:Y:S01]  /*83170*/  LDL.LU R53, [R1+0x1000] ;  /* 0x0010000001357983 */ /* 0x000ea20000300800 */
        /* <DEDUP_REMOVED lines=8> */
[----:B------:R-:W-:-:S13]  /*83200*/  ISETP.LT.OR P2, PT, R28, 0x179, !P1 ;  /* 0x000001791c00780c */ /* 0x000fda0004f41670 */
[----:B------:R-:W0:Y:S01]  /*83210*/  @!P2 LDC.64 R14, c[0x0][0x5c0] ;  /* 0x00017000ff0eab82 */ /* 0x000e220000000a00 */
[----:B------:R-:W-:Y:S02]  /*83220*/  ISETP.LT.OR P1, PT, R28, 0x17a, !P1 ;  /* 0x0000017a1c00780c */ /* 0x000fe40004f21670 */
[----:B------:R-:W-:Y:S02]  /*83230*/  F2FP.SATFINITE.E4M3.F32.PACK_AB_MERGE_C R11, RZ, R11, RZ ;  /* 0x0000000bff0b723e */ /* 0x000fe400048070ff */
[----:B0-----:R-:W-:-:S05]  /*83240*/  @!P2 IADD3 R14, P6, R24, R14, RZ ;  /* 0x0000000e180ea210 */ /* 0x001fca0007fde0ff */
[----:B------:R-:W-:-:S05]  /*83250*/  @!P2 IMAD.X R15, R29, 0x1, R15, P6 ;  /* 0x000000011d0fa824 */ /* 0x000fca00030e060f */
[----:B------:R0:W-:Y:S02]  /*83260*/  @!P2 STG.E.U8 desc[UR30][R14.64+0x178], R11 ;  /* 0x0001780b0e00a986 */ /* 0x0001e4000c10111e */
[----:B0-----:R-:W0:Y:S01]  /*83270*/  @!P1 LDC.64 R14, c[0x0][0x5c0] ;  /* 0x00017000ff0e9b82 */ /* 0x001e220000000a00 */
[----:B------:R-:W-:Y:S02]  /*83280*/  LOP3.LUT P5, RZ, R5, 0x80000, RZ, 0xc0, !PT ;  /* 0x0008000005ff7812 */ /* 0x000fe400078ac0ff */
[----:B------:R-:W-:Y:S01]  /*83290*/  LOP3.LUT P3, RZ, R3, 0x20000000, RZ, 0xc0, !PT ;  /* 0x2000000003ff7812 */ /* 0x000fe2000786c0ff */
[----:B------:R-:W-:Y:S01]  /*832a0*/  FMUL R11, R48, UR27 ;  /* 0x0000001b300b7c20 */ /* 0x000fe20008400000 */
[----:B0-----:R-:W-:Y:S01]  /*832b0*/  @!P1 IADD3 R14, P2, R24, R14, RZ ;  /* 0x0000000e180e9210 */ /* 0x001fe20007f5e0ff */
[----:B------:R-:W4:Y:S03]  /*832c0*/  LDL.LU R48, [R1+0x100c] ;  /* 0x00100c0001307983 */ /* 0x000f260000300800 */
[----:B------:R-:W-:Y:S01]  /*832d0*/  F2FP.SATFINITE.E4M3.F32.PACK_AB_MERGE_C R11, RZ, R11, RZ ;  /* 0x0000000bff0b723e */ /* 0x000fe200048070ff */
[----:B------:R-:W-:-:S05]  /*832e0*/  @!P1 IMAD.X R15, R29, 0x1, R15, P2 ;  /* 0x000000011d0f9824 */ /* 0x000fca00010e060f */
[----:B------:R0:W-:Y:S01]  /*832f0*/  @!P1 STG.E.U8 desc[UR30][R14.64+0x179], R11 ;  /* 0x0001790b0e009986 */ /* 0x0001e2000c10111e */
[C---:B------:R-:W-:Y:S01]  /*83300*/  LOP3.LUT P1, RZ, R5.reuse, 0x40, RZ, 0xc0, !PT ;  /* 0x0000004005ff7812 */ /* 0x040fe2000782c0ff */
[----:B0-----:R-:W-:Y:S01]  /*83310*/  FMUL R11, R52, UR27 ;  /* 0x0000001b340b7c20 */ /* 0x001fe20008400000 */
[C---:B------:R-:W-:Y:S01]  /*83320*/  LOP3.LUT P6, RZ, R5.reuse, 0x20, RZ, 0xc0, !PT ;  /* 0x0000002005ff7812 */ /* 0x040fe200078cc0ff */
[----:B------:R-:W0:Y:S01]  /*83330*/  @!P3 LDC.64 R14, c[0x0][0x5c0] ;  /* 0x00017000ff0ebb82 */ /* 0x000e220000000a00 */
[----:B------:R-:W-:Y:S01]  /*83340*/  LOP3.LUT P0, RZ, R5, 0x10, RZ, 0xc0, !PT ;  /* 0x0000001005ff7812 */ /* 0x000fe2000780c0ff */
[----:B------:R-:W4:Y:S01]  /*83350*/  LDL.LU R52, [R1+0x1010] ;  /* 0x0010100001347983 */ /* 0x000f220000300800 */
[----:B------:R-:W-:-:S05]  /*83360*/  F2FP.SATFINITE.E4M3.F32.PACK_AB_MERGE_C R11, RZ, R11, RZ ;  /* 0x0000000bff0b723e */ /* 0x000fca00048070ff */
[----:B------:R2:W-:Y:S01]  /*83370*/  @!P5 STG.E.U8 desc[UR30][R118.64+0x178], R11 ;  /* 0x0001780b7600d986 */ /* 0x0005e2000c10111e */
[----:B------:R-:W-:Y:S01]  /*83380*/  LOP3.LUT P4, RZ, R3, 0x10000000, RZ, 0xc0, !PT ;  /* 0x1000000003ff7812 */ /* 0x000fe2000788c0ff */
[----:B--2---:R-:W-:Y:S02]  /*83390*/  FMUL R11, R49, UR27 ;  /* 0x0000001b310b7c20 */ /* 0x004fe40008400000 */
[----:B------:R-:W2:Y:S03]  /*833a0*/  LDL.LU R49, [R1+0x1014] ;  /* 0x0010140001317983 */ /* 0x000ea60000300800 */
[----:B------:R-:W-:-:S05]  /*833b0*/  F2FP.SATFINITE.E4M3.F32.PACK_AB_MERGE_C R11, RZ, R11, RZ ;  /* 0x0000000bff0b723e */ /* 0x000fca00048070ff */
[----:B------:R1:W-:Y:S02]  /*833c0*/  @!P1 STG.E.U8 desc[UR30][R116.64+0x179], R11 ;  /* 0x0001790b74009986 */ /* 0x0003e4000c10111e */
[----:B-1----:R-:W-:Y:S01]  /*833d0*/  FMUL R11, R53, UR27 ;  /* 0x0000001b350b7c20 */ /* 0x002fe20008400000 */
[----:B0-----:R-:W-:Y:S01]  /*833e0*/  @!P3 IADD3 R14, P1, R120, R14, RZ ;  /* 0x0000000e780eb210 */ /* 0x001fe20007f3e0ff */
[----:B------:R-:W2:Y:S03]  /*833f0*/  LDL.LU R53, [R1+0x1018] ;  /* 0x0010180001357983 */ /* 0x000ea60000300800 */
[----:B------:R-:W-:Y:S01]  /*83400*/  F2FP.SATFINITE.E4M3.F32.PACK_AB_MERGE_C R11, RZ, R11, RZ ;  /* 0x0000000bff0b723e */ /* 0x000fe200048070ff */
[----:B------:R-:W-:Y:S01]  /*83410*/  @!P3 IMAD.X R15, R121, 0x1, R15, P1 ;  /* 0x00000001790fb824 */ /* 0x000fe200008e060f */
[----:B------:R-:W2:Y:S04]  /*83420*/  LDL.LU R120, [R1+0x1680] ;  /* 0x0016800001787983 */ /* 0x000ea80000300800 */
[----:B------:R3:W-:Y:S04]  /*83430*/  @!P6 STG.E.U8 desc[UR30][R114.64+0xc0], R11 ;  /* 0x0000c00b7200e986 */ /* 0x0007e8000c10111e */
[----:B------:R-:W2:Y:S01]  /*83440*/  LDL.LU R121, [R1+0x167c] ;  /* 0x00167c0001797983 */ /* 0x000ea20000300800 */
[----:B---3--:R-:W-:-:S03]  /*83450*/  FMUL R11, R54, UR27 ;  /* 0x0000001b360b7c20 */ /* 0x008fc60008400000 */
[----:B------:R-:W3:Y:S02]  /*83460*/  LDL.LU R54, [R1+0x101c] ;  /* 0x00101c0001367983 */ /* 0x000ee40000300800 */
[----:B------:R-:W-:-:S05]  /*83470*/  F2FP.SATFINITE.E4M3.F32.PACK_AB_MERGE_C R11, RZ, R11, RZ ;  /* 0x0000000bff0b723e */ /* 0x000fca00048070ff */
[----:B------:R4:W-:Y:S02]  /*83480*/  @!P0 STG.E.U8 desc[UR30][R112.64+0xc1], R11 ;  /* 0x0000c10b70008986 */ /* 0x0009e4000c10111e */
[----:B----4-:R-:W-:-:S05]  /*83490*/  FMUL R11, R55, UR27 ;  /* 0x0000001b370b7c20 */ /* 0x010fca0008400000 */
[----:B------:R-:W-:-:S05]  /*834a0*/  F2FP.SATFINITE.E4M3.F32.PACK_AB_MERGE_C R11, RZ, R11, RZ ;  /* 0x0000000bff0b723e */ /* 0x000fca00048070ff */
[----:B------:R0:W-:Y:S02]  /*834b0*/  @!P3 STG.E.U8 desc[UR30][R14.64+0xc0], R11 ;  /* 0x0000c00b0e00b986 */ /* 0x0001e4000c10111e */
[----:B0-----:R-:W0:Y:S02]  /*834c0*/  @!P4 LDC.64 R14, c[0x0][0x5c0] ;  /* 0x00017000ff0ecb82 */ /* 0x001e240000000a00 */
[----:B0-----:R-:W-:Y:S02]  /*834d0*/  @!P4 IADD3 R14, P1, R122, R14, RZ ;  /* 0x0000000e7a0ec210 */ /* 0x001fe40007f3e0ff */
[----:B------:R-:W4:Y:S03]  /*834e0*/  LDL.LU R122, [R1+0x1678] ;  /* 0x00167800017a7983 */ /* 0x000f260000300800 */
[----:B------:R-:W-:Y:S02]  /*834f0*/  @!P4 IMAD.X R15, R123, 0x1, R15, P1 ;  /* 0x000000017b0fc824 */ /* 0x000fe400008e060f */
[----:B------:R-:W4:Y:S01]  /*83500*/  LDL.LU R123, [R1+0x1674] ;  /* 0x00167400017b7983 */ /* 0x000f220000300800 */
[----:B------:R-:W-:-:S02]  /*83510*/  LOP3.LUT P5, RZ, R3, 0x8000000, RZ, 0xc0, !PT ;  /* 0x0800000003ff7812 */ /* 0x000fc400078ac0ff */
[C---:B------:R-:W-:Y:S01]  /*83520*/  LOP3.LUT P1, RZ, R5.reuse, 0x8, RZ, 0xc0, !PT ;  /* 0x0000000805ff7812 */ /* 0x040fe2000782c0ff */
[----:B------:R-:W3:Y:S01]  /*83530*/  LDL.LU R55, [R1+0x1020] ;  /* 0x0010200001377983 */ /* 0x000ee20000300800 */
[----:B------:R-:W-:Y:S01]  /*83540*/  LOP3.LUT P2, RZ, R5, 0x1, RZ, 0xc0, !PT ;  /* 0x0000000105ff7812 */ /* 0x000fe2000784c0ff */
[----:B------:R-:W-:Y:S01]  /*83550*/  FMUL R11, R48, UR27 ;  /* 0x0000001b300b7c20 */ /* 0x000fe20008400000 */
[----:B------:R-:W-:Y:S01]  /*83560*/  LOP3.LUT P0, RZ, R3, 0x4000000, RZ, 0xc0, !PT ;  /* 0x0400000003ff7812 */ /* 0x000fe2000780c0ff */
[----:B------:R-:W3:Y:S03]  /*83570*/  LDL.LU R48, [R1+0x1024] ;  /* 0x0010240001307983 */ /* 0x000ee60000300800 */
[----:B------:R-:W-:-:S05]  /*83580*/  F2FP.SATFINITE.E4M3.F32.PACK_AB_MERGE_C R11, RZ, R11, RZ ;  /* 0x0000000bff0b723e */ /* 0x000fca00048070ff */
[----:B------:R0:W-:Y:S02]  /*83590*/  @!P4 STG.E.U8 desc[UR30][R14.64+0xc1], R11 ;  /* 0x0000c10b0e00c986 */ /* 0x0001e4000c10111e */
[----:B0-----:R-:W0:Y:S01]  /*835a0*/  @!P5 LDC.64 R14, c[0x0][0x5c0] ;  /* 0x00017000ff0edb82 */ /* 0x001e220000000a00 */
[----:B------:R-:W-:-:S05]  /*835b0*/  FMUL R11, R52, UR27 ;  /* 0x0000001b340b7c20 */ /* 0x000fca0008400000 */
[----:B------:R-:W-:-:S05]  /*835c0*/  F2FP.SATFINITE.E4M3.F32.PACK_AB_MERGE_C R11, RZ, R11, RZ ;  /* 0x0000000bff0b723e */ /* 0x000fca00048070ff */
[----:B----4-:R2:W-:Y:S01]  /*835d0*/  @!P1 STG.E.U8 desc[UR30][R122.64+0xc8], R11 ;  /* 0x0000c80b7a009986 */ /* 0x0105e2000c10111e */
[----:B0-----:R-:W-:Y:S01]  /*835e0*/  @!P5 IADD3 R14, P1, R124, R14, RZ ;  /* 0x0000000e7c0ed210 */ /* 0x001fe20007f3e0ff */
[----:B--2---:R-:W-:-:S04]  /*835f0*/  FMUL R11, R49, UR27 ;  /* 0x0000001b310b7c20 */ /* 0x004fc80008400000 */
[----:B------:R-:W-:Y:S01]  /*83600*/  @!P5 IMAD.X R15, R126, 0x1, R15, P1 ;  /* 0x000000017e0fd824 */ /* 0x000fe200008e060f */
[----:B------:R-:W2:Y:S01]  /*83610*/  LDL.LU R49, [R1+0x1028] ;  /* 0x0010280001317983 */ /* 0x000ea20000300800 */
[----:B------:R-:W-:-:S03]  /*83620*/  F2FP.SATFINITE.E4M3.F32.PACK_AB_MERGE_C R11, RZ, R11, RZ ;  /* 0x0000000bff0b723e */ /* 0x000fc600048070ff */
[----:B------:R-:W4:Y:S04]  /*83630*/  LDL.LU R124, [R1+0x1670] ;  /* 0x00167000017c7983 */ /* 0x000f280000300800 */
[----:B------:R0:W-:Y:S04]  /*83640*/  @!P2 STG.E.U8 desc[UR30][R120.64+0xc9], R11 ;  /* 0x0000c90b7800a986 */ /* 0x0001e8000c10111e */
[----:B------:R-:W2:Y:S01]  /*83650*/  LDL.LU R126, [R1+0x166c] ;  /* 0x00166c00017e7983 */ /* 0x000ea20000300800 */
[----:B0-----:R-:W-:-:S05]  /*83660*/  FMUL R11, R53, UR27 ;  /* 0x0000001b350b7c20 */ /* 0x001fca0008400000 */
[----:B------:R-:W-:-:S05]  /*83670*/  F2FP.SATFINITE.E4M3.F32.PACK_AB_MERGE_C R11, RZ, R11, RZ ;  /* 0x0000000bff0b723e */ /* 0x000fca00048070ff */
[----:B------:R0:W-:Y:S02]  /*83680*/  @!P5 STG.E.U8 desc[UR30][R14.64+0xc8], R11 ;  /* 0x0000c80b0e00d986 */ /* 0x0001e4000c10111e */
[----:B0-----:R-:W0:Y:S02]  /*83690*/  @!P0 LDC.64 R14, c[0x0][0x5c0] ;  /* 0x00017000ff0e8b82 */ /* 0x001e240000000a00 */
[----:B0-----:R-:W-:Y:S02]  /*836a0*/  @!P0 IADD3 R14, P1, R127, R14, RZ ;  /* 0x0000000e7f0e8210 */ /* 0x001fe40007f3e0ff */
[----:B------:R-:W2:Y:S03]  /*836b0*/  LDL.LU R127, [R1+0x1668] ;  /* 0x00166800017f7983 */ /* 0x000ea60000300800 */
[----:B------:R-:W-:Y:S02]  /*836c0*/  @!P0 IMAD.X R15, R125, 0x1, R15, P1 ;  /* 0x000000017d0f8824 */ /* 0x000fe400008e060f */
[----:B------:R-:W4:Y:S01]  /*836d0*/  LDL.LU R125, [R1+0x1664] ;  /* 0x00166400017d7983 */ /* 0x000f220000300800 */
[----:B------:R-:W-:Y:S01]  /*836e0*/  LOP3.LUT P4, RZ, R3, 0x2000000, RZ, 0xc0, !PT ;  /* 0x0200000003ff7812 */ /* 0x000fe2000788c0ff */
[----:B---3--:R-:W-:Y:S01]  /*836f0*/  FMUL R11, R54, UR27 ;  /* 0x0000001b360b7c20 */ /* 0x008fe20008400000 */
[C---:B------:R-:W-:Y:S01]  /*83700*/  LOP3.LUT P6, RZ, R6.reuse, 0x80000000, RZ, 0xc0, !PT ;  /* 0x8000000006ff7812 */ /* 0x040fe200078cc0ff */
[----:B------:R-:W3:Y:S03]  /*83710*/  LDL.LU R54, [R1+0x102c] ;  /* 0x00102c0001367983 */ /* 0x000ee60000300800 */
[----:B------:R-:W-:Y:S01]  /*83720*/  F2FP.SATFINITE.E4M3.F32.PACK_AB_MERGE_C R11, RZ, R11, RZ ;  /* 0x0000000bff0b723e */ /* 0x000fe200048070ff */
[----:B------:R-:W3:Y:S04]  /*83730*/  LDL.LU R52, [R1+0x1030] ;  /* 0x0010300001347983 */ /* 0x000ee80000300800 */
[----:B------:R0:W-:Y:S01]  /*83740*/  @!P0 STG.E.U8 desc[UR30][R14.64+0xc9], R11 ;  /* 0x0000c90b0e008986 */ /* 0x0001e2000c10111e */
[C---:B------:R-:W-:Y:S01]  /*83750*/  LOP3.LUT P5, RZ, R6.reuse, 0x20000000, RZ, 0xc0, !PT ;  /* 0x2000000006ff7812 */ /* 0x040fe200078ac0ff */
[----:B0-----:R-:W0:Y:S01]  /*83760*/  @!P4 LDC.64 R14, c[0x0][0x5c0] ;  /* 0x00017000ff0ecb82 */ /* 0x001e220000000a00 */
[----:B------:R-:W-:Y:S01]  /*83770*/  FMUL R11, R55, UR27 ;  /* 0x0000001b370b7c20 */ /* 0x000fe20008400000 */
[----:B------:R-:W-:Y:S01]  /*83780*/  LOP3.LUT P3, RZ, R6, 0x40000000, RZ, 0xc0, !PT ;  /* 0x4000000006ff7812 */ /* 0x000fe2000786c0ff */
[----:B------:R-:W3:Y:S03]  /*83790*/  LDL.LU R55, [R1+0x1034] ;  /* 0x0010340001377983 */ /* 0x000ee60000300800 */
[----:B------:R-:W-:-:S02]  /*837a0*/  F2FP.SATFINITE.E4M3.F32.PACK_AB_MERGE_C R11, RZ, R11, RZ ;  /* 0x0000000bff0b723e */ /* 0x000fc400048070ff */
[----:B------:R-:W-:-:S04]  /*837b0*/  LOP3.LUT R2, R2, 0xffff7fff, RZ, 0xc0, !PT ;  /* 0xffff7fff02027812 */ /* 0x000fc800078ec0ff */
[----:B------:R-:W-:Y:S02]  /*837c0*/  @P5 LOP3.LUT R2, R2, 0x8000, RZ, 0xfc, !PT ;  /* 0x0000800002025812 */ /* 0x000fe400078efcff */
[----:B------:R-:W-:Y:S02]  /*837d0*/  LOP3.LUT P5, RZ, R3, 0x1000000, RZ, 0xc0, !PT ;  /* 0x0100000003ff7812 */ /* 0x000fe400078ac0ff */
[----:B0-----:R-:W-:Y:S02]  /*837e0*/  @!P4 IADD3 R14, P1, R128, R14, RZ ;  /* 0x0000000e800ec210 */ /* 0x001fe40007f3e0ff */
[----:B------:R-:W3:Y:S03]  /*837f0*/  LDL.LU R128, [R1+0x1660] ;  /* 0x0016600001807983 */ /* 0x000ee60000300800 */
[----:B------:R-:W-:Y:S02]  /*83800*/  @!P4 IMAD.X R15, R130, 0x1, R15, P1 ;  /* 0x00000001820fc824 */ /* 0x000fe400008e060f */
[----:B------:R-:W3:Y:S04]  /*83810*/  LDL.LU R130, [R1+0x165c] ;  /* 0x00165c0001827983 */ /* 0x000ee80000300800 */
[----:B--2---:R0:W-:Y:S02]  /*83820*/  @!P6 STG.E.U8 desc[UR30][R126.64+0xd0], R11 ;  /* 0x0000d00b7e00e986 */ /* 0x0041e4000c10111e */
[----:B0-----:R-:W-:-:S02]  /*83830*/  FMUL R11, R48, UR27 ;  /* 0x0000001b300b7c20 */ /* 0x001fc40008400000 */
[----:B------:R-:W2:Y:S03]  /*83840*/  LDL.LU R48, [R1+0x1038] ;  /* 0x0010380001307983 */ /* 0x000ea60000300800 */
[----:B------:R-:W-:-:S05]  /*83850*/  F2FP.SATFINITE.E4M3.F32.PACK_AB_MERGE_C R11, RZ, R11, RZ ;  /* 0x0000000bff0b723e */ /* 0x000fca00048070ff */
[----:B----4-:R0:W-:Y:S02]  /*83860*/  @!P3 STG.E.U8 desc[UR30][R124.64+0xd1], R11 ;  /* 0x0000d10b7c00b986 */ /* 0x0101e4000c10111e */
[----:B0-----:R-:W-:-:S05]  /*83870*/  FMUL R11, R49, UR27 ;  /* 0x0000001b310b7c20 */ /* 0x001fca0008400000 */
[----:B------:R-:W-:-:S05]  /*83880*/  F2FP.SATFINITE.E4M3.F32.PACK_AB_MERGE_C R11, RZ, R11, RZ ;  /* 0x0000000bff0b723e */ /* 0x000fca00048070ff */
[----:B------:R0:W-:Y:S02]  /*83890*/  @!P4 STG.E.U8 desc[UR30][R14.64+0xd0], R11 ;  /* 0x0000d00b0e00c986 */ /* 0x0001e4000c10111e */
[----:B0-----:R-:W0:Y:S02]  /*838a0*/  @!P5 LDC.64 R14, c[0x0][0x5c0] ;  /* 0x00017000ff0edb82 */ /* 0x001e240000000a00 */
[----:B0-----:R-:W-:Y:S02]  /*838b0*/  @!P5 IADD3 R14, P1, R131, R14, RZ ;  /* 0x0000000e830ed210 */ /* 0x001fe40007f3e0ff */
[----:B------:R-:W4:Y:S03]  /*838c0*/  LDL.LU R131, [R1+0x1658] ;  /* 0x0016580001837983 */ /* 0x000f260000300800 */
[----:B------:R-:W-:Y:S01]  /*838d0*/  @!P5 IMAD.X R15, R129, 0x1, R15, P1 ;  /* 0x00000001810fd824 */ /* 0x000fe200008e060f */
[----:B------:R-:W2:Y:S04]  /*838e0*/  LDL.LU R49, [R1+0x103c] ;  /* 0x00103c0001317983 */ /* 0x000ea80000300800 */
[----:B------:R-:W2:Y:S01]  /*838f0*/  LDL.LU R129, [R1+0x1654] ;  /* 0x0016540001817983 */ /* 0x000ea20000300800 */
[----:B------:R-:W-:-:S02]  /*83900*/  LOP3.LUT P6, RZ, R6, 0x8000000, RZ, 0xc0, !PT ;  /* 0x0800000006ff7812 */ /* 0x000fc400078cc0ff */
[C---:B------:R-:W-:Y:S02]  /*83910*/  LOP3.LUT P1, RZ, R3.reuse, 0x1000000, RZ, 0xc0, !PT ;  /* 0x0100000003ff7812 */ /* 0x040fe4000782c0ff */
[----:B------:R-:W-:Y:S01]  /*83920*/  LOP3.LUT P0, RZ, R3, 0x800000, RZ, 0xc0, !PT ;  /* 0x0080000003ff7812 */ /* 0x000fe2000780c0ff */
[----:B---3--:R-:W-:Y:S01]  /*83930*/  FMUL R11, R54, UR27 ;  /* 0x0000001b360b7c20 */ /* 0x008fe20008400000 */
[----:B------:R-:W-:Y:S01]  /*83940*/  LOP3.LUT R2, R2, 0xffffbfff, RZ, 0xc0, !PT ;  /* 0xffffbfff02027812 */ /* 0x000fe200078ec0ff */
[----:B------:R-:W3:Y:S03]  /*83950*/  LDL.LU R53, [R1+0x1040] ;  /* 0x0010400001357983 */ /* 0x000ee60000300800 */
[----:B------:R-:W-:Y:S01]  /*83960*/  F2FP.SATFINITE.E4M3.F32.PACK_AB_MERGE_C R11, RZ, R11, RZ ;  /* 0x0000000bff0b723e */ /* 0x000fe200048070ff */
[----:B------:R-:W3:Y:S02]  /*83970*/  LDL.LU R54, [R1+0x1044] ;  /* 0x0010440001367983 */ /* 0x000ee40000300800 */
[----:B------:R-:W-:-:S02]  /*83980*/  @P6 LOP3.LUT R2, R2, 0x4000, RZ, 0xfc, !PT ;  /* 0x0000400002026812 */ /* 0x000fc400078efcff */
[----:B------:R0:W-:Y:S02]  /*83990*/  @!P1 STG.E.U8 desc[UR30][R14.64+0xd1], R11 ;  /* 0x0000d10b0e009986 */ /* 0x0001e4000c10111e */
[----:B------:R-:W-:Y:S01]  /*839a0*/  LOP3.LUT P5, RZ, R2, 0x8000, RZ, 0xc0, !PT ;  /* 0x0000800002ff7812 */ /* 0x000fe200078ac0ff */
[----:B0-----:R-:W0:Y:S01]  /*839b0*/  @!P0 LDC.64 R14, c[0x0][0x5c0] ;  /* 0x00017000ff0e8b82 */ /* 0x001e220000000a00 */
[----:B------:R-:W-:Y:S01]  /*839c0*/  FMUL R11, R52, UR27 ;  /* 0x0000001b340b7c20 */ /* 0x000fe20008400000 */
[----:B------:R-:W-:-:S04]  /*839d0*/  LOP3.LUT P2, RZ, R6, 0x10000000, RZ, 0xc0, !PT ;  /* 0x1000000006ff7812 */ /* 0x000fc8000784c0ff */
[----:B------:R-:W-:Y:S02]  /*839e0*/  F2FP.SATFINITE.E4M3.F32.PACK_AB_MERGE_C R11, RZ, R11, RZ ;  /* 0x0000000bff0b723e */ /* 0x000fe400048070ff */
[----:B------:R-:W-:Y:S02]  /*839f0*/  LOP3.LUT P6, RZ, R3, 0x400000, RZ, 0xc0, !PT ;  /* 0x0040000003ff7812 */ /* 0x000fe400078cc0ff */
[----:B0-----:R-:W-:-:S05]  /*83a00*/  @!P0 IADD3 R14, P1, R132, R14, RZ ;  /* 0x0000000e840e8210 */ /* 0x001fca0007f3e0ff */
[----:B------:R-:W-:Y:S01]  /*83a10*/  @!P0 IMAD.X R15, R134, 0x1, R15, P1 ;  /* 0x00000001860f8824 */ /* 0x000fe200008e060f */
[----:B----4-:R0:W-:Y:S02]  /*83a20*/  @!P5 STG.E.U8 desc[UR30][R130.64+0xd8], R11 ;  /* 0x0000d80b8200d986 */ /* 0x0101e4000c10111e */
[----:B0-----:R-:W-:Y:S02]  /*83a30*/  FMUL R11, R55, UR27 ;  /* 0x0000001b370b7c20 */ /* 0x001fe40008400000 */
[----:B------:R-:W4:Y:S03]  /*83a40*/  LDL.LU R55, [R1+0x1048] ;  /* 0x0010480001377983 */ /* 0x000f260000300800 */
[----:B------:R-:W-:Y:S01]  /*83a50*/  F2FP.SATFINITE.E4M3.F32.PACK_AB_MERGE_C R11, RZ, R11, RZ ;  /* 0x0000000bff0b723e */ /* 0x000fe200048070ff */
[----:B------:R-:W4:Y:S04]  /*83a60*/  LDL.LU R132, [R1+0x1650] ;  /* 0x0016500001847983 */ /* 0x000f280000300800 */
[----:B--2---:R0:W-:Y:S04]  /*83a70*/  @!P2 STG.E.U8 desc[UR30][R128.64+0xd9], R11 ;  /* 0x0000d90b8000a986 */ /* 0x0041e8000c10111e */
[----:B------:R-:W2:Y:S01]  /*83a80*/  LDL.LU R134, [R1+0x164c] ;  /* 0x00164c0001867983 */ /* 0x000ea20000300800 */
[----:B0-----:R-:W-:-:S03]  /*83a90*/  FMUL R11, R48, UR27 ;  /* 0x0000001b300b7c20 */ /* 0x001fc60008400000 */
[----:B------:R-:W4:Y:S02]  /*83aa0*/  LDL.LU R48, [R1+0x104c] ;  /* 0x00104c0001307983 */ /* 0x000f240000300800 */
[----:B------:R-:W-:-:S05]  /*83ab0*/  F2FP.SATFINITE.E4M3.F32.PACK_AB_MERGE_C R11, RZ, R11, RZ ;  /* 0x0000000bff0b723e */ /* 0x000fca00048070ff */
[----:B------:R0:W-:Y:S02]  /*83ac0*/  @!P0 STG.E.U8 desc[UR30][R14.64+0xd8], R11 ;  /* 0x0000d80b0e008986 */ /* 0x0001e4000c10111e */
[----:B0-----:R-:W0:Y:S02]  /*83ad0*/  @!P6 LDC.64 R14, c[0x0][0x5c0] ;  /* 0x00017000ff0eeb82 */ /* 0x001e240000000a00 */
[----:B0-----:R-:W-:Y:S02]  /*83ae0*/  @!P6 IADD3 R14, P1, R135, R14, RZ ;  /* 0x0000000e870ee210 */ /* 0x001fe40007f3e0ff */
[----:B------:R-:W2:Y:S03]  /*83af0*/  LDL.LU R135, [R1+0x1648] ;  /* 0x0016480001877983 */ /* 0x000ea60000300800 */
[----:B------:R-:W-:Y:S02]  /*83b00*/  @!P6 IMAD.X R15, R133, 0x1, R15, P1 ;  /* 0x00000001850fe824 */ /* 0x000fe400008e060f */
[----:B------:R-:W4:Y:S01]  /*83b10*/  LDL.LU R133, [R1+0x1644] ;  /* 0x0016440001857983 */ /* 0x000f220000300800 */
[----:B------:R-:W-:-:S02]  /*83b20*/  LOP3.LUT P1, RZ, R3, 0x400000, RZ, 0xc0, !PT ;  /* 0x0040000003ff7812 */ /* 0x000fc4000782c0ff */
[----:B------:R-:W-:Y:S01]  /*83b30*/  LOP3.LUT P3, RZ, R3, 0x200000, RZ, 0xc0, !PT ;  /* 0x0020000003ff7812 */ /* 0x000fe2000786c0ff */
[----:B------:R-:W-:Y:S01]  /*83b40*/  FMUL R11, R49, UR27 ;  /* 0x0000001b310b7c20 */ /* 0x000fe20008400000 */
[----:B------:R-:W-:Y:S01]  /*83b50*/  LOP3.LUT P6, RZ, R2, 0x4000, RZ, 0xc0, !PT ;  /* 0x0000400002ff7812 */ /* 0x000fe200078cc0ff */
[----:B------:R-:W4:Y:S03]  /*83b60*/  LDL.LU R52, [R1+0x1050] ;  /* 0x0010500001347983 */ /* 0x000f260000300800 */
[----:B------:R-:W-:Y:S01]  /*83b70*/  F2FP.SATFINITE.E4M3.F32.PACK_AB_MERGE_C R11, RZ, R11, RZ ;  /* 0x0000000bff0b723e */ /* 0x000fe200048070ff */
[----:B------:R-:W4:Y:S04]  /*83b80*/  LDL.LU R49, [R1+0x1054] ;  /* 0x0010540001317983 */ /* 0x000f280000300800 */
[----:B------:R0:W-:Y:S01]  /*83b90*/  @!P1 STG.E.U8 desc[UR30][R14.64+0xd9], R11 ;  /* 0x0000d90b0e009986 */ /* 0x0001e2000c10111e */
[----:B------:R-:W-:Y:S01]  /*83ba0*/  LOP3.LUT P4, RZ, R6, 0x4000000, RZ, 0xc0, !PT ;  /* 0x0400000006ff7812 */ /* 0x000fe2000788c0ff */
[----:B0-----:R-:W0:Y:S01]  /*83bb0*/  @!P3 LDC.64 R14, c[0x0][0x5c0] ;  /* 0x00017000ff0ebb82 */ /* 0x001e220000000a00 */
[----:B---3--:R-:W-:Y:S01]  /*83bc0*/  FMUL R11, R53, UR27 ;  /* 0x0000001b350b7c20 */ /* 0x008fe20008400000 */
[----:B------:R-:W-:Y:S01]  /*83bd0*/  LOP3.LUT P5, RZ, R3, 0x100000, RZ, 0xc0, !PT ;  /* 0x0010000003ff7812 */ /* 0x000fe200078ac0ff */
[----:B------:R-:W3:Y:S03]  /*83be0*/  LDL.LU R53, [R1+0x1058] ;  /* 0x0010580001357983 */ /* 0x000ee60000300800 */
[----:B------:R-:W-:-:S02]  /*83bf0*/  F2FP.SATFINITE.E4M3.F32.PACK_AB_MERGE_C R11, RZ, R11, RZ ;  /* 0x0000000bff0b723e */ /* 0x000fc400048070ff */
        /* <DEDUP_REMOVED lines=15> */
[----:B------:R-:W-:Y:S02]  /*83cf0*/  @!P5 IMAD.X R15, R139, 0x1, R15, P1 ;  /* 0x000000018b0fd824 */ /* 0x000fe400008e060f */
[----:B------:R-:W4:Y:S01]  /*83d00*/  LDL.LU R139, [R1+0x1634] ;  /* 0x00163400018b7983 */ /* 0x000f220000300800 */
[----:B------:R-:W-:Y:S01]  /*83d10*/  LOP3.LUT P0, RZ, R3, 0x80000, RZ, 0xc0, !PT ;  /* 0x0008000003ff7812 */ /* 0x000fe2000780c0ff */
[----:B------:R-:W-:Y:S01]  /*83d20*/  FMUL R11, R48, UR27 ;  /* 0x0000001b300b7c20 */ /* 0x000fe20008400000 */
[C---:B------:R-:W-:Y:S01]  /*83d30*/  LOP3.LUT P1, RZ, R6.reuse, 0x2000000, RZ, 0xc0, !PT ;  /* 0x0200000006ff7812 */ /* 0x040fe2000782c0ff */
[----:B------:R-:W2:Y:S03]  /*83d40*/  LDL.LU R55, [R1+0x1060] ;  /* 0x0010600001377983 */ /* 0x000ea60000300800 */
[----:B------:R-:W-:Y:S01]  /*83d50*/  F2FP.SATFINITE.E4M3.F32.PACK_AB_MERGE_C R11, RZ, R11, RZ ;  /* 0x0000000bff0b723e */ /* 0x000fe200048070ff */
[----:B------:R-:W2:Y:S04]  /*83d60*/  LDL.LU R48, [R1+0x1064] ;  /* 0x0010640001307983 */ /* 0x000ea80000300800 */
[----:B------:R0:W-:Y:S01]  /*83d70*/  @!P5 STG.E.U8 desc[UR30][R14.64+0xe1], R11 ;  /* 0x0000e10b0e00d986 */ /* 0x0001e2000c10111e */
[----:B------:R-:W-:Y:S01]  /*83d80*/  LOP3.LUT P2, RZ, R6, 0x1000000, RZ, 0xc0, !PT ;  /* 0x0100000006ff7812 */ /* 0x000fe2000784c0ff */
[----:B0-----:R-:W0:Y:S01]  /*83d90*/  @!P0 LDC.64 R14, c[0x0][0x5c0] ;  /* 0x00017000ff0e8b82 */ /* 0x001e220000000a00 */
[----:B------:R-:W-:-:S05]  /*83da0*/  FMUL R11, R52, UR27 ;  /* 0x0000001b340b7c20 */ /* 0x000fca0008400000 */
[----:B------:R-:W-:Y:S02]  /*83db0*/  F2FP.SATFINITE.E4M3.F32.PACK_AB_MERGE_C R11, RZ, R11, RZ ;  /* 0x0000000bff0b723e */ /* 0x000fe400048070ff */
[----:B------:R-:W-:-:S03]  /*83dc0*/  LOP3.LUT P4, RZ, R3, 0x40000, RZ, 0xc0, !PT ;  /* 0x0004000003ff7812 */ /* 0x000fc6000788c0ff */
[----:B----4-:R1:W-:Y:S01]  /*83dd0*/  @!P1 STG.E.U8 desc[UR30][R138.64+0xe8], R11 ;  /* 0x0000e80b8a009986 */ /* 0x0103e2000c10111e */
[----:B0-----:R-:W-:Y:S01]  /*83de0*/  @!P0 IADD3 R14, P1, R140, R14, RZ ;  /* 0x0000000e8c0e8210 */ /* 0x001fe20007f3e0ff */
[----:B-1----:R-:W-:-:S04]  /*83df0*/  FMUL R11, R49, UR27 ;  /* 0x0000001b310b7c20 */ /* 0x002fc80008400000 */
[----:B------:R-:W-:Y:S01]  /*83e00*/  @!P0 IMAD.X R15, R142, 0x1, R15, P1 ;  /* 0x000000018e0f8824 */ /* 0x000fe200008e060f */
[----:B------:R-:W4:Y:S01]  /*83e10*/  LDL.LU R49, [R1+0x1068] ;  /* 0x0010680001317983 */ /* 0x000f220000300800 */
[----:B------:R-:W-:-:S03]  /*83e20*/  F2FP.SATFINITE.E4M3.F32.PACK_AB_MERGE_C R11, RZ, R11, RZ ;  /* 0x0000000bff0b723e */ /* 0x000fc600048070ff */
[----:B------:R-:W4:Y:S04]  /*83e30*/  LDL.LU R140, [R1+0x1630] ;  /* 0x00163000018c7983 */ /* 0x000f280000300800 */
[----:B---3--:R0:W-:Y:S04]  /*83e40*/  @!P2 STG.E.U8 desc[UR30][R136.64+0xe9], R11 ;  /* 0x0000e90b8800a986 */ /* 0x0081e8000c10111e */
[----:B------:R-:W3:Y:S01]  /*83e50*/  LDL.LU R142, [R1+0x162c] ;  /* 0x00162c00018e7983 */ /* 0x000ee20000300800 */
[----:B0-----:R-:W-:-:S05]  /*83e60*/  FMUL R11, R53, UR27 ;  /* 0x0000001b350b7c20 */ /* 0x001fca0008400000 */
[----:B------:R-:W-:-:S05]  /*83e70*/  F2FP.SATFINITE.E4M3.F32.PACK_AB_MERGE_C R11, RZ, R11, RZ ;  /* 0x0000000bff0b723e */ /* 0x000fca00048070ff */
[----:B------:R0:W-:Y:S02]  /*83e80*/  @!P0 STG.E.U8 desc[UR30][R14.64+0xe8], R11 ;  /* 0x0000e80b0e008986 */ /* 0x0001e4000c10111e */
[----:B0-----:R-:W0:Y:S02]  /*83e90*/  @!P4 LDC.64 R14, c[0x0][0x5c0] ;  /* 0x00017000ff0ecb82 */ /* 0x001e240000000a00 */
[----:B0-----:R-:W-:Y:S02]  /*83ea0*/  @!P4 IADD3 R14, P1, R143, R14, RZ ;  /* 0x0000000e8f0ec210 */ /* 0x001fe40007f3e0ff */
[----:B------:R-:W3:Y:S03]  /*83eb0*/  LDL.LU R143, [R1+0x1628] ;  /* 0x00162800018f7983 */ /* 0x000ee60000300800 */
[----:B------:R-:W-:Y:S02]  /*83ec0*/  @!P4 IMAD.X R15, R141, 0x1, R15, P1 ;  /* 0x000000018d0fc824 */ /* 0x000fe400008e060f */
[----:B------:R-:W4:Y:S01]  /*83ed0*/  LDL.LU R141, [R1+0x1624] ;  /* 0x00162400018d7983 */ /* 0x000f220000300800 */
[----:B------:R-:W-:Y:S01]  /*83ee0*/  LOP3.LUT P5, RZ, R3, 0x20000, RZ, 0xc0, !PT ;  /* 0x0002000003ff7812 */ /* 0x000fe200078ac0ff */
[----:B--2---:R-:W-:Y:S01]  /*83ef0*/  FMUL R11, R54, UR27 ;  /* 0x0000001b360b7c20 */ /* 0x004fe20008400000 */
[C---:B------:R-:W-:Y:S01]  /*83f00*/  LOP3.LUT P6, RZ, R6.reuse, 0x800000, RZ, 0xc0, !PT ;  /* 0x0080000006ff7812 */ /* 0x040fe200078cc0ff */
[----:B------:R-:W2:Y:S03]  /*83f10*/  LDL.LU R54, [R1+0x106c] ;  /* 0x00106c0001367983 */ /* 0x000ea60000300800 */
[----:B------:R-:W-:Y:S01]  /*83f20*/  F2FP.SATFINITE.E4M3.F32.PACK_AB_MERGE_C R11, RZ, R11, RZ ;  /* 0x0000000bff0b723e */ /* 0x000fe200048070ff */
[----:B------:R-:W2:Y:S04]  /*83f30*/  LDL.LU R52, [R1+0x1070] ;  /* 0x0010700001347983 */ /* 0x000ea80000300800 */
[----:B------:R0:W-:Y:S01]  /*83f40*/  @!P4 STG.E.U8 desc[UR30][R14.64+0xe9], R11 ;  /* 0x0000e90b0e00c986 */ /* 0x0001e2000c10111e */
[C---:B------:R-:W-:Y:S01]  /*83f50*/  LOP3.LUT P0, RZ, R6.reuse, 0x200000, RZ, 0xc0, !PT ;  /* 0x0020000006ff7812 */ /* 0x040fe2000780c0ff */
[----:B0-----:R-:W0:Y:S01]  /*83f60*/  @!P5 LDC.64 R14, c[0x0][0x5c0] ;  /* 0x00017000ff0edb82 */ /* 0x001e220000000a00 */
[----:B------:R-:W-:Y:S01]  /*83f70*/  FMUL R11, R55, UR27 ;  /* 0x0000001b370b7c20 */ /* 0x000fe20008400000 */
[----:B------:R-:W-:Y:S01]  /*83f80*/  LOP3.LUT P3, RZ, R6, 0x400000, RZ, 0xc0, !PT ;  /* 0x0040000006ff7812 */ /* 0x000fe2000786c0ff */
[----:B------:R-:W2:Y:S03]  /*83f90*/  LDL.LU R55, [R1+0x1074] ;  /* 0x0010740001377983 */ /* 0x000ea60000300800 */
[----:B------:R-:W-:-:S02]  /*83fa0*/  F2FP.SATFINITE.E4M3.F32.PACK_AB_MERGE_C R11, RZ, R11, RZ ;  /* 0x0000000bff0b723e */ /* 0x000fc400048070ff */
[----:B------:R-:W-:-:S04]  /*83fb0*/  LOP3.LUT R2, R2, 0xffffdfff, RZ, 0xc0, !PT ;  /* 0xffffdfff02027812 */ /* 0x000fc800078ec0ff */
[----:B------:R-:W-:Y:S02]  /*83fc0*/  @P0 LOP3.LUT R2, R2, 0x2000, RZ, 0xfc, !PT ;  /* 0x0000200002020812 */ /* 0x000fe400078efcff */
[----:B------:R-:W-:Y:S02]  /*83fd0*/  LOP3.LUT P0, RZ, R3, 0x10000, RZ, 0xc0, !PT ;  /* 0x0001000003ff7812 */ /* 0x000fe4000780c0ff */
[----:B0-----:R-:W-:Y:S02]  /*83fe0*/  @!P5 IADD3 R14, P1, R144, R14, RZ ;  /* 0x0000000e900ed210 */ /* 0x001fe40007f3e0ff */
[----:B------:R-:W2:Y:S03]  /*83ff0*/  LDL.LU R144, [R1+0x1620] ;  /* 0x0016200001907983 */ /* 0x000ea60000300800 */
[----:B------:R-:W-:Y:S02]  /*84000*/  @!P5 IMAD.X R15, R146, 0x1, R15, P1 ;  /* 0x00000001920fd824 */ /* 0x000fe400008e060f */
[----:B------:R-:W2:Y:S04]  /*84010*/  LDL.LU R146, [R1+0x161c] ;  /* 0x00161c0001927983 */ /* 0x000ea80000300800 */
[----:B---3--:R0:W-:Y:S02]  /*84020*/  @!P6 STG.E.U8 desc[UR30][R142.64+0xf0], R11 ;  /* 0x0000f00b8e00e986 */ /* 0x0081e4000c10111e */
[----:B0-----:R-:W-:-:S02]  /*84030*/  FMUL R11, R48, UR27 ;  /* 0x0000001b300b7c20 */ /* 0x001fc40008400000 */
[----:B------:R-:W3:Y:S03]  /*84040*/  LDL.LU R48, [R1+0x1078] ;  /* 0x0010780001307983 */ /* 0x000ee60000300800 */
        /* <DEDUP_REMOVED lines=9> */
[----:B------:R-:W3:Y:S04]  /*840e0*/  LDL.LU R49, [R1+0x107c] ;  /* 0x00107c0001317983 */ /* 0x000ee80000300800 */
[----:B------:R-:W3:Y:S01]  /*840f0*/  LDL.LU R145, [R1+0x1614] ;  /* 0x0016140001917983 */ /* 0x000ee20000300800 */
[----:B------:R-:W-:-:S02]  /*84100*/  LOP3.LUT P6, RZ, R6, 0x20000, RZ, 0xc0, !PT ;  /* 0x0002000006ff7812 */ /* 0x000fc400078cc0ff */
[C---:B------:R-:W-:Y:S02]  /*84110*/  LOP3.LUT P1, RZ, R3.reuse, 0x10000, RZ, 0xc0, !PT ;  /* 0x0001000003ff7812 */ /* 0x040fe4000782c0ff */
[----:B------:R-:W-:Y:S01]  /*84120*/  LOP3.LUT P4, RZ, R3, 0x8000, RZ, 0xc0, !PT ;  /* 0x0000800003ff7812 */ /* 0x000fe2000788c0ff */
[----:B--2---:R-:W-:Y:S01]  /*84130*/  FMUL R11, R54, UR27 ;  /* 0x0000001b360b7c20 */ /* 0x004fe20008400000 */
[----:B------:R-:W-:Y:S01]  /*84140*/  LOP3.LUT R2, R2, 0xffffefff, RZ, 0xc0, !PT ;  /* 0xffffefff02027812 */ /* 0x000fe200078ec0ff */
[----:B------:R-:W2:Y:S03]  /*84150*/  LDL.LU R53, [R1+0x1080] ;  /* 0x0010800001357983 */ /* 0x000ea60000300800 */
[----:B------:R-:W-:Y:S01]  /*84160*/  F2FP.SATFINITE.E4M3.F32.PACK_AB_MERGE_C R11, RZ, R11, RZ ;  /* 0x0000000bff0b723e */ /* 0x000fe200048070ff */
[----:B------:R-:W2:Y:S02]  /*84170*/  LDL.LU R54, [R1+0x1084] ;  /* 0x0010840001367983 */ /* 0x000ea40000300800 */
        /* <DEDUP_REMOVED lines=15> */
[----:B---3--:R0:W-:Y:S04]  /*84270*/  @!P2 STG.E.U8 desc[UR30][R144.64+0xf9], R11 ;  /* 0x0000f90b9000a986 */ /* 0x0081e8000c10111e */
[----:B------:R-:W3:Y:S01]  /*84280*/  LDL.LU R148, [R1+0x160c] ;  /* 0x00160c0001947983 */ /* 0x000ee20000300800 */
[----:B0-----:R-:W-:-:S03]  /*84290*/  FMUL R11, R48, UR27 ;  /* 0x0000001b300b7c20 */ /* 0x001fc60008400000 */
[----:B------:R-:W4:Y:S02]  /*842a0*/  LDL.LU R48, [R1+0x108c] ;  /* 0x00108c0001307983 */ /* 0x000f240000300800 */
[----:B------:R-:W-:-:S05]  /*842b0*/  F2FP.SATFINITE.E4M3.F32.PACK_AB_MERGE_C R11, RZ, R11, RZ ;  /* 0x0000000bff0b723e */ /* 0x000fca00048070ff */
[----:B------:R0:W-:Y:S02]  /*842c0*/  @!P4 STG.E.U8 desc[UR30][R14.64+0xf8], R11 ;  /* 0x0000f80b0e00c986 */ /* 0x0001e4000c10111e */
[----:B0-----:R-:W0:Y:S02]  /*842d0*/  @!P6 LDC.64 R14, c[0x0][0x5c0] ;  /* 0x00017000ff0eeb82 */ /* 0x001e240000000a00 */
[----:B0-----:R-:W-:Y:S02]  /*842e0*/  @!P6 IADD3 R14, P1, R149, R14, RZ ;  /* 0x0000000e950ee210 */ /* 0x001fe40007f3e0ff */
[----:B------:R-:W3:Y:S03]  /*842f0*/  LDL.LU R149, [R1+0x1608] ;  /* 0x0016080001957983 */ /* 0x000ee60000300800 */
        /* <DEDUP_REMOVED lines=12> */
[----:B--2---:R-:W-:Y:S01]  /*843c0*/  FMUL R11, R53, UR27 ;  /* 0x0000001b350b7c20 */ /* 0x004fe20008400000 */
[----:B------:R-:W-:Y:S01]  /*843d0*/  LOP3.LUT P0, RZ, R3, 0x1000, RZ, 0xc0, !PT ;  /* 0x0000100003ff7812 */ /* 0x000fe2000780c0ff */
[----:B------:R-:W2:Y:S03]  /*843e0*/  LDL.LU R53, [R1+0x1098] ;  /* 0x0010980001357983 */ /* 0x000ea60000300800 */
[----:B------:R-:W-:-:S02]  /*843f0*/  F2FP.SATFINITE.E4M3.F32.PACK_AB_MERGE_C R11, RZ, R11, RZ ;  /* 0x0000000bff0b723e */ /* 0x000fc400048070ff */
        /* <DEDUP_REMOVED lines=20> */
[----:B------:R-:W3:Y:S03]  /*84540*/  LDL.LU R55, [R1+0x10a0] ;  /* 0x0010a00001377983 */ /* 0x000ee60000300800 */
[----:B------:R-:W-:Y:S01]  /*84550*/  F2FP.SATFINITE.E4M3.F32.PACK_AB_MERGE_C R11, RZ, R11, RZ ;  /* 0x0000000bff0b723e */ /* 0x000fe200048070ff */
[----:B------:R-:W3:Y:S04]  /*84560*/  LDL.LU R48, [R1+0x10a4] ;  /* 0x0010a40001307983 */ /* 0x000ee80000300800 */
        /* <DEDUP_REMOVED lines=13> */
[----:B--2---:R0:W-:Y:S04]  /*84640*/  @!P2 STG.E.U8 desc[UR30][R154.64+0x109], R11 ;  /* 0x0001090b9a00a986 */ /* 0x0041e8000c10111e */
        /* <DEDUP_REMOVED lines=172> */
[----:B------:R-:W-:Y:S02]  /*85110*/  LOP3.LUT P1, RZ, R3, 0x1, RZ, 0xc0, !PT ;  /* 0x0000000103ff7812 */ /* 0x000fe4000782c0ff */
        /* <DEDUP_REMOVED lines=99> */
[----:B------:R-:W-:Y:S01]  /*85750*/  LOP3.LUT P0, RZ, R7, 0x2000000, RZ, 0xc0, !PT ;  /* 0x0200000007ff7812 */ /* 0x000fe2000780c0ff */
        /* <DEDUP_REMOVED lines=127> */
[----:B------:R-:W-:Y:S01]  /*85f50*/  LOP3.LUT P4, RZ, R7, 0x8000, RZ, 0xc0, !PT ;  /* 0x0000800007ff7812 */ /* 0x000fe2000788c0ff */
        /* <DEDUP_REMOVED lines=195> */
[----:B------:R-:W-:-:S02]  /*86b90*/  LOP3.LUT P4, RZ, R7, 0x10, RZ, 0xc0, !PT ;  /* 0x0000001007ff7812 */ /* 0x000fc4000788c0ff */
[----:B------:R-:W-:Y:S01]  /*86ba0*/  LOP3.LUT P5, RZ, R4, 0x20, RZ, 0xc0, !PT ;  /* 0x0000002004ff7812 */ /* 0x000fe200078ac0ff */
[----:B------:R-:W4:Y:S01]  /*86bb0*/  LDL.LU R52, [R1+0x11d4] ;  /* 0x0011d40001347983 */ /* 0x000f220000300800 */
[----:B0-----:R-:W0:Y:S01]  /*86bc0*/  @!P3 LDC.64 R14, c[0x0][0x5c0] ;  /* 0x00017000ff0ebb82 */ /* 0x001e220000000a00 */
[----:B---3--:R-:W-:Y:S02]  /*86bd0*/  FMUL R11, R53, UR27 ;  /* 0x0000001b350b7c20 */ /* 0x008fe40008400000 */
[----:B------:R-:W3:Y:S03]  /*86be0*/  LDL.LU R53, [R1+0x378] ;  /* 0x0003780001357983 */ /* 0x000ee60000300800 */
[----:B------:R-:W-:Y:S02]  /*86bf0*/  F2FP.SATFINITE.E4M3.F32.PACK_AB_MERGE_C R11, RZ, R11, RZ ;  /* 0x0000000bff0b723e */ /* 0x000fe400048070ff */
[----:B0-----:R-:W-:-:S02]  /*86c00*/  @!P3 IADD3 R14, P1, R232, R14, RZ ;  /* 0x0000000ee80eb210 */ /* 0x001fc40007f3e0ff */
[----:B------:R-:W3:Y:S03]  /*86c10*/  LDL.LU R232, [R1+0x14c0] ;  /* 0x0014c00001e87983 */ /* 0x000ee60000300800 */
[----:B------:R-:W-:Y:S02]  /*86c20*/  @!P3 IMAD.X R15, R233, 0x1, R15, P1 ;  /* 0x00000001e90fb824 */ /* 0x000fe400008e060f */
[----:B------:R-:W3:Y:S04]  /*86c30*/  LDL.LU R233, [R1+0x14bc] ;  /* 0x0014bc0001e97983 */ /* 0x000ee80000300800 */
[----:B------:R-:W3:Y:S04]  /*86c40*/  LDL.LU R62, [R1+0x394] ;  /* 0x00039400013e7983 */ /* 0x000ee80000300800 */
[----:B------:R-:W3:Y:S04]  /*86c50*/  LDL.LU R63, [R1+0x11d8] ;  /* 0x0011d800013f7983 */ /* 0x000ee80000300800 */
[----:B--2---:R0:W-:Y:S02]  /*86c60*/  @!P6 STG.E.U8 desc[UR30][R230.64+0xe0], R11 ;  /* 0x0000e00be600e986 */ /* 0x0041e4000c10111e */
[----:B0-----:R-:W-:-:S05]  /*86c70*/  FMUL R11, R54, UR27 ;  /* 0x0000001b360b7c20 */ /* 0x001fca0008400000 */
[----:B------:R-:W-:-:S05]  /*86c80*/  F2FP.SATFINITE.E4M3.F32.PACK_AB_MERGE_C R11, RZ, R11, RZ ;  /* 0x0000000bff0b723e */ /* 0x000fca00048070ff */
[----:B----4-:R0:W-:Y:S02]  /*86c90*/  @!P4 STG.E.U8 desc[UR30][R228.64+0xe1], R11 ;  /* 0x0000e10be400c986 */ /* 0x0101e4000c10111e */
[----:B0-----:R-:W-:-:S05]  /*86ca0*/  FMUL R11, R55, UR27 ;  /* 0x0000001b370b7c20 */ /* 0x001fca0008400000 */
[----:B------:R-:W-:-:S05]  /*86cb0*/  F2FP.SATFINITE.E4M3.F32.PACK_AB_MERGE_C R11, RZ, R11, RZ ;  /* 0x0000000bff0b723e */ /* 0x000fca00048070ff */
[----:B------:R0:W-:Y:S02]  /*86cc0*/  @!P3 STG.E.U8 desc[UR30][R14.64+0xe0], R11 ;  /* 0x0000e00b0e00b986 */ /* 0x0001e4000c10111e */
[----:B0-----:R-:W0:Y:S02]  /*86cd0*/  @!P5 LDC.64 R14, c[0x0][0x5c0] ;  /* 0x00017000ff0edb82 */ /* 0x001e240000000a00 */
[----:B0-----:R-:W-:Y:S02]  /*86ce0*/  @!P5 IADD3 R14, P1, R234, R14, RZ ;  /* 0x0000000eea0ed210 */ /* 0x001fe40007f3e0ff */
[----:B------:R-:W2:Y:S03]  /*86cf0*/  LDL.LU R234, [R1+0x14b8] ;  /* 0x0014b80001ea7983 */ /* 0x000ea60000300800 */
[----:B------:R-:W-:Y:S02]  /*86d00*/  @!P5 IMAD.X R15, R235, 0x1, R15, P1 ;  /* 0x00000001eb0fd824 */ /* 0x000fe400008e060f */
[----:B------:R-:W2:Y:S04]  /*86d10*/  LDL.LU R235, [R1+0x14b4] ;  /* 0x0014b40001eb7983 */ /* 0x000ea80000300800 */
[----:B------:R-:W4:Y:S04]  /*86d20*/  LDL.LU R58, [R1+0x2d0] ;  /* 0x0002d000013a7983 */ /* 0x000f280000300800 */
[----:B------:R-:W4:Y:S04]  /*86d30*/  LDL.LU R54, [R1+0x2ec] ;  /* 0x0002ec0001367983 */ /* 0x000f280000300800 */
[----:B------:R-:W4:Y:S01]  /*86d40*/  LDL.LU R55, [R1+0x11dc] ;  /* 0x0011dc0001377983 */ /* 0x000f220000300800 */
[----:B------:R-:W-:-:S03]  /*86d50*/  FMUL R11, R48, UR27 ;  /* 0x0000001b300b7c20 */ /* 0x000fc60008400000 */
[----:B------:R-:W4:Y:S02]  /*86d60*/  LDL.LU R48, [R1+0x11e0] ;  /* 0x0011e00001307983 */ /* 0x000f240000300800 */
[----:B------:R-:W-:Y:S02]  /*86d70*/  F2FP.SATFINITE.E4M3.F32.PACK_AB_MERGE_C R11, RZ, R11, RZ ;  /* 0x0000000bff0b723e */ /* 0x000fe400048070ff */
[----:B------:R-:W4:Y:S04]  /*86d80*/  LDL.LU.64 R56, [R1] ;  /* 0x0000000001387983 */ /* 0x000f280000300a00 */
[----:B------:R0:W-:Y:S01]  /*86d90*/  @!P5 STG.E.U8 desc[UR30][R14.64+0xe1], R11 ;  /* 0x0000e10b0e00d986 */ /* 0x0001e2000c10111e */
[----:B------:R-:W-:Y:S01]  /*86da0*/  LOP3.LUT P0, RZ, R4, 0x10, RZ, 0xc0, !PT ;  /* 0x0000001004ff7812 */ /* 0x000fe2000780c0ff */
[----:B0-----:R-:W-:-:S02]  /*86db0*/  FMUL R11, R49, UR27 ;  /* 0x0000001b310b7c20 */ /* 0x001fc40008400000 */
[----:B------:R-:W4:Y:S10]  /*86dc0*/  LDL.LU R49, [R1+0x11e4] ;  /* 0x0011e40001317983 */ /* 0x000f340000300800 */
[----:B------:R-:W3:Y:S01]  /*86dd0*/  @!P0 LDC.64 R14, c[0x0][0x5c0] ;  /* 0x00017000ff0e8b82 */ /* 0x000ee20000000a00 */
[----:B------:R-:W-:-:S02]  /*86de0*/  LOP3.LUT P1, RZ, R7, 0x8, RZ, 0xc0, !PT ;  /* 0x0000000807ff7812 */ /* 0x000fc4000782c0ff */
[----:B------:R-:W-:Y:S01]  /*86df0*/  F2FP.SATFINITE.E4M3.F32.PACK_AB_MERGE_C R11, RZ, R11, RZ ;  /* 0x0000000bff0b723e */ /* 0x000fe200048070ff */
[----:B------:R-:W4:Y:S01]  /*86e00*/  LDL.LU R59, [R1+0x33c] ;  /* 0x00033c00013b7983 */ /* 0x000f220000300800 */
[C---:B------:R-:W-:Y:S02]  /*86e10*/  LOP3.LUT P2, RZ, R7.reuse, 0x4, RZ, 0xc0, !PT ;  /* 0x0000000407ff7812 */ /* 0x040fe4000784c0ff */
[----:B------:R-:W-:Y:S02]  /*86e20*/  LOP3.LUT P4, RZ, R4, 0x8, RZ, 0xc0, !PT ;  /* 0x0000000804ff7812 */ /* 0x000fe4000788c0ff */
[----:B------:R-:W-:-:S05]  /*86e30*/  LOP3.LUT P6, RZ, R7, 0x2, RZ, 0xc0, !PT ;  /* 0x0000000207ff7812 */ /* 0x000fca00078cc0ff */
[----:B--2---:R0:W-:Y:S01]  /*86e40*/  @!P1 STG.E.U8 desc[UR30][R234.64+0xe8], R11 ;  /* 0x0000e80bea009986 */ /* 0x0041e2000c10111e */
[----:B---3--:R-:W-:Y:S01]  /*86e50*/  @!P0 IADD3 R14, P1, R53, R14, RZ ;  /* 0x0000000e350e8210 */ /* 0x008fe20007f3e0ff */
[----:B0-----:R-:W-:Y:S02]  /*86e60*/  FMUL R11, R52, UR27 ;  /* 0x0000001b340b7c20 */ /* 0x001fe40008400000 */
[----:B------:R-:W2:Y:S03]  /*86e70*/  LDL.LU R52, [R1+0x35c] ;  /* 0x00035c0001347983 */ /* 0x000ea60000300800 */
[----:B------:R-:W-:Y:S01]  /*86e80*/  F2FP.SATFINITE.E4M3.F32.PACK_AB_MERGE_C R11, RZ, R11, RZ ;  /* 0x0000000bff0b723e */ /* 0x000fe200048070ff */
[----:B------:R-:W3:Y:S04]  /*86e90*/  LDL.LU R53, [R1+0x11e8] ;  /* 0x0011e80001357983 */ /* 0x000ee80000300800 */
[----:B------:R0:W-:Y:S01]  /*86ea0*/  @!P2 STG.E.U8 desc[UR30][R232.64+0xe9], R11 ;  /* 0x0000e90be800a986 */ /* 0x0001e2000c10111e */
[----:B------:R-:W-:-:S02]  /*86eb0*/  @!P0 IMAD.X R15, R62, 0x1, R15, P1 ;  /* 0x000000013e0f8824 */ /* 0x000fc400008e060f */
[----:B0-----:R-:W-:-:S05]  /*86ec0*/  FMUL R11, R63, UR27 ;  /* 0x0000001b3f0b7c20 */ /* 0x001fca0008400000 */
[----:B------:R-:W-:-:S05]  /*86ed0*/  F2FP.SATFINITE.E4M3.F32.PACK_AB_MERGE_C R11, RZ, R11, RZ ;  /* 0x0000000bff0b723e */ /* 0x000fca00048070ff */
[----:B------:R0:W-:Y:S02]  /*86ee0*/  @!P0 STG.E.U8 desc[UR30][R14.64+0xe8], R11 ;  /* 0x0000e80b0e008986 */ /* 0x0001e4000c10111e */
[----:B0-----:R-:W4:Y:S02]  /*86ef0*/  @!P4 LDC.64 R14, c[0x0][0x5c0] ;  /* 0x00017000ff0ecb82 */ /* 0x001f240000000a00 */
[----:B----4-:R-:W-:-:S05]  /*86f00*/  @!P4 IADD3 R14, P1, R58, R14, RZ ;  /* 0x0000000e3a0ec210 */ /* 0x010fca0007f3e0ff */
[----:B------:R-:W-:Y:S02]  /*86f10*/  @!P4 IMAD.X R15, R54, 0x1, R15, P1 ;  /* 0x00000001360fc824 */ /* 0x000fe400008e060f */
[----:B------:R-:W4:Y:S01]  /*86f20*/  LDL.LU R54, [R1+0x314] ;  /* 0x0003140001367983 */ /* 0x000f220000300800 */
[----:B------:R-:W-:-:S03]  /*86f30*/  FMUL R11, R55, UR27 ;  /* 0x0000001b370b7c20 */ /* 0x000fc60008400000 */
[----:B------:R-:W4:Y:S02]  /*86f40*/  LDL.LU R55, [R1+0x338] ;  /* 0x0003380001377983 */ /* 0x000f240000300800 */
[----:B------:R-:W-:-:S05]  /*86f50*/  F2FP.SATFINITE.E4M3.F32.PACK_AB_MERGE_C R11, RZ, R11, RZ ;  /* 0x0000000bff0b723e */ /* 0x000fca00048070ff */
[----:B------:R0:W-:Y:S02]  /*86f60*/  @!P4 STG.E.U8 desc[UR30][R14.64+0xe9], R11 ;  /* 0x0000e90b0e00c986 */ /* 0x0001e4000c10111e */
[----:B0-----:R-:W-:Y:S02]  /*86f70*/  FMUL R11, R48, UR27 ;  /* 0x0000001b300b7c20 */ /* 0x001fe40008400000 */
[----:B------:R-:W4:Y:S03]  /*86f80*/  LDL.LU R48, [R1+0x11ec] ;  /* 0x0011ec0001307983 */ /* 0x000f260000300800 */
[----:B------:R-:W-:-:S05]  /*86f90*/  F2FP.SATFINITE.E4M3.F32.PACK_AB_MERGE_C R11, RZ, R11, RZ ;  /* 0x0000000bff0b723e */ /* 0x000fca00048070ff */
[----:B------:R0:W-:Y:S01]  /*86fa0*/  @!P6 STG.E.U8 desc[UR30][R56.64+0xf0], R11 ;  /* 0x0000f00b3800e986 */ /* 0x0001e2000c10111e */
[----:B------:R-:W-:Y:S01]  /*86fb0*/  LOP3.LUT P5, RZ, R4, 0x4, RZ, 0xc0, !PT ;  /* 0x0000000404ff7812 */ /* 0x000fe200078ac0ff */
[----:B0-----:R-:W-:Y:S02]  /*86fc0*/  FMUL R11, R49, UR27 ;  /* 0x0000001b310b7c20 */ /* 0x001fe40008400000 */
[----:B------:R-:W4:Y:S10]  /*86fd0*/  LDL.LU R49, [R1+0x11f0] ;  /* 0x0011f00001317983 */ /* 0x000f340000300800 */
[----:B------:R-:W0:Y:S01]  /*86fe0*/  @!P5 LDC.64 R14, c[0x0][0x5c0] ;  /* 0x00017000ff0edb82 */ /* 0x000e220000000a00 */
[----:B------:R-:W4:Y:S04]  /*86ff0*/  LDL.LU.64 R62, [R1+0x10] ;  /* 0x00001000013e7983 */ /* 0x000f280000300a00 */
[----:B------:R-:W4:Y:S01]  /*87000*/  LDL.LU R58, [R1+0x11f4] ;  /* 0x0011f400013a7983 */ /* 0x000f220000300800 */
[----:B------:R-:W-:-:S03]  /*87010*/  LOP3.LUT P3, RZ, R7, 0x1, RZ, 0xc0, !PT ;  /* 0x0000000107ff7812 */ /* 0x000fc6000786c0ff */
[----:B------:R-:W4:Y:S01]  /*87020*/  LDL.LU.64 R56, [R1+0x8] ;  /* 0x0000080001387983 */ /* 0x000f220000300a00 */
[----:B------:R-:W-:Y:S02]  /*87030*/  LOP3.LUT P0, RZ, R8, 0x80000000, RZ, 0xc0, !PT ;  /* 0x8000000008ff7812 */ /* 0x000fe4000780c0ff */
[----:B------:R-:W-:Y:S02]  /*87040*/  F2FP.SATFINITE.E4M3.F32.PACK_AB_MERGE_C R11, RZ, R11, RZ ;  /* 0x0000000bff0b723e */ /* 0x000fe400048070ff */
[----:B------:R-:W-:Y:S02]  /*87050*/  LOP3.LUT R2, R2, 0xfffffffd, RZ, 0xc0, !PT ;  /* 0xfffffffd02027812 */ /* 0x000fe400078ec0ff */
[----:B0-----:R-:W-:Y:S02]  /*87060*/  @!P5 IADD3 R14, P1, R59, R14, RZ ;  /* 0x0000000e3b0ed210 */ /* 0x001fe40007f3e0ff */
[----:B------:R-:W4:Y:S04]  /*87070*/  LDL.LU R59, [R1+0x374] ;  /* 0x00037400013b7983 */ /* 0x000f280000300800 */
[----:B------:R3:W-:Y:S01]  /*87080*/  @!P3 STG.E.U8 desc[UR30][R236.64+0xf1], R11 ;  /* 0x0000f10bec00b986 */ /* 0x0007e2000c10111e */
[----:B------:R-:W-:-:S02]  /*87090*/  @P0 LOP3.LUT R2, R2, 0x2, RZ, 0xfc, !PT ;  /* 0x0000000202020812 */ /* 0x000fc400078efcff */
[----:B------:R-:W-:Y:S01]  /*870a0*/  LOP3.LUT P0, RZ, R4, 0x2, RZ, 0xc0, !PT ;  /* 0x0000000204ff7812 */ /* 0x000fe2000780c0ff */
[----:B---3--:R-:W-:Y:S02]  /*870b0*/  FMUL R11, R53, UR27 ;  /* 0x0000001b350b7c20 */ /* 0x008fe40008400000 */
[----:B------:R-:W3:Y:S01]  /*870c0*/  LDL.LU R53, [R1+0x390] ;  /* 0x0003900001357983 */ /* 0x000ee20000300800 */
[----:B--2---:R-:W-:-:S03]  /*870d0*/  @!P5 IMAD.X R15, R52, 0x1, R15, P1 ;  /* 0x00000001340fd824 */ /* 0x004fc600008e060f */
[----:B------:R-:W2:Y:S01]  /*870e0*/  LDL.LU R52, [R1+0x11f8] ;  /* 0x0011f80001347983 */ /* 0x000ea20000300800 */
[----:B------:R-:W-:-:S05]  /*870f0*/  F2FP.SATFINITE.E4M3.F32.PACK_AB_MERGE_C R11, RZ, R11, RZ ;  /* 0x0000000bff0b723e */ /* 0x000fca00048070ff */
[----:B------:R0:W-:Y:S02]  /*87100*/  @!P5 STG.E.U8 desc[UR30][R14.64+0xf0], R11 ;  /* 0x0000f00b0e00d986 */ /* 0x0001e4000c10111e */
[----:B0-----:R-:W4:Y:S02]  /*87110*/  @!P0 LDC.64 R14, c[0x0][0x5c0] ;  /* 0x00017000ff0e8b82 */ /* 0x001f240000000a00 */
[----:B----4-:R-:W-:Y:S02]  /*87120*/  @!P0 IADD3 R14, P1, R54, R14, RZ ;  /* 0x0000000e360e8210 */ /* 0x010fe40007f3e0ff */
[----:B------:R-:W4:Y:S03]  /*87130*/  LDL.LU R54, [R1+0x2cc] ;  /* 0x0002cc0001367983 */ /* 0x000f260000300800 */
[----:B------:R-:W-:Y:S02]  /*87140*/  @!P0 IMAD.X R15, R55, 0x1, R15, P1 ;  /* 0x00000001370f8824 */ /* 0x000fe400008e060f */
[----:B------:R-:W4:Y:S01]  /*87150*/  LDL.LU R55, [R1+0x2e8] ;  /* 0x0002e80001377983 */ /* 0x000f220000300800 */
[----:B------:R-:W-:-:S02]  /*87160*/  LOP3.LUT P6, RZ, R8, 0x20000000, RZ, 0xc0, !PT ;  /* 0x2000000008ff7812 */ /* 0x000fc400078cc0ff */
[----:B------:R-:W-:Y:S01]  /*87170*/  LOP3.LUT P1, RZ, R4, 0x2, RZ, 0xc0, !PT ;  /* 0x0000000204ff7812 */ /* 0x000fe2000782c0ff */
[----:B------:R-:W4:Y:S01]  /*87180*/  LDL.LU R61, [R1+0x11fc] ;  /* 0x0011fc00013d7983 */ /* 0x000f220000300800 */
[----:B------:R-:W-:-:S09]  /*87190*/  LOP3.LUT R2, R2, 0xfffffffe, RZ, 0xc0, !PT ;  /* 0xfffffffe02027812 */ /* 0x000fd200078ec0ff */
[----:B------:R-:W-:Y:S01]  /*871a0*/  @P6 LOP3.LUT R2, R2, 0x1, RZ, 0xfc, !PT ;  /* 0x0000000102026812 */ /* 0x000fe200078efcff */
[----:B------:R-:W-:-:S03]  /*871b0*/  FMUL R11, R48, UR27 ;  /* 0x0000001b300b7c20 */ /* 0x000fc60008400000 */
[----:B------:R-:W-:Y:S01]  /*871c0*/  LOP3.LUT P0, RZ, R2, 0x2, RZ, 0xc0, !PT ;  /* 0x0000000202ff7812 */ /* 0x000fe2000780c0ff */
[----:B------:R-:W4:Y:S01]  /*871d0*/  LDL.LU R48, [R1+0x1200] ;  /* 0x0012000001307983 */ /* 0x000f220000300800 */
[----:B------:R-:W-:-:S05]  /*871e0*/  F2FP.SATFINITE.E4M3.F32.PACK_AB_MERGE_C R11, RZ, R11, RZ ;  /* 0x0000000bff0b723e */ /* 0x000fca00048070ff */
[----:B------:R0:W-:Y:S01]  /*871f0*/  @!P1 STG.E.U8 desc[UR30][R14.64+0xf1], R11 ;  /* 0x0000f10b0e009986 */ /* 0x0001e2000c10111e */
[----:B------:R-:W-:Y:S01]  /*87200*/  LOP3.LUT P4, RZ, R4, 0x1, RZ, 0xc0, !PT ;  /* 0x0000000104ff7812 */ /* 0x000fe2000788c0ff */
[----:B0-----:R-:W-:-:S12]  /*87210*/  FMUL R11, R49, UR27 ;  /* 0x0000001b310b7c20 */ /* 0x001fd80008400000 */
[----:B------:R-:W0:Y:S01]  /*87220*/  @!P4 LDC.64 R14, c[0x0][0x5c0] ;  /* 0x00017000ff0ecb82 */ /* 0x000e220000000a00 */
[----:B------:R-:W-:-:S05]  /*87230*/  F2FP.SATFINITE.E4M3.F32.PACK_AB_MERGE_C R11, RZ, R11, RZ ;  /* 0x0000000bff0b723e */ /* 0x000fca00048070ff */
[----:B------:R1:W-:Y:S01]  /*87240*/  @!P0 STG.E.U8 desc[UR30][R62.64+0xf8], R11 ;  /* 0x0000f80b3e008986 */ /* 0x0003e2000c10111e */
[----:B------:R-:W-:-:S03]  /*87250*/  LOP3.LUT P2, RZ, R8, 0x40000000, RZ, 0xc0, !PT ;  /* 0x4000000008ff7812 */ /* 0x000fc6000784c0ff */
[----:B-1----:R-:W4:Y:S04]  /*87260*/  LDL.LU.64 R62, [R1+0x20] ;  /* 0x00002000013e7983 */ /* 0x002f280000300a00 */
[----:B------:R-:W4:Y:S01]  /*87270*/  LDL.LU R49, [R1+0x1204] ;  /* 0x0012040001317983 */ /* 0x000f220000300800 */
[----:B------:R-:W-:-:S05]  /*87280*/  FMUL R11, R58, UR27 ;  /* 0x0000001b3a0b7c20 */ /* 0x000fca0008400000 */
[----:B------:R-:W-:-:S05]  /*87290*/  F2FP.SATFINITE.E4M3.F32.PACK_AB_MERGE_C R11, RZ, R11, RZ ;  /* 0x0000000bff0b723e */ /* 0x000fca00048070ff */
[----:B------:R1:W-:Y:S01]  /*872a0*/  @!P2 STG.E.U8 desc[UR30][R56.64+0xf9], R11 ;  /* 0x0000f90b3800a986 */ /* 0x0003e2000c10111e */
[----:B0-----:R-:W-:-:S03]  /*872b0*/  @!P4 IADD3 R14, P1, R59, R14, RZ ;  /* 0x0000000e3b0ec210 */ /* 0x001fc60007f3e0ff */
[----:B-1----:R-:W4:Y:S01]  /*872c0*/  LDL.LU.64 R56, [R1+0x18] ;  /* 0x0000180001387983 */ /* 0x002f220000300a00 */
[----:B------:R-:W-:Y:S01]  /*872d0*/  LOP3.LUT P6, RZ, R0, 0x80000000, RZ, 0xc0, !PT ;  /* 0x8000000000ff7812 */ /* 0x000fe200078cc0ff */
[----:B---3--:R-:W-:Y:S02]  /*872e0*/  @!P4 IMAD.X R15, R53, 0x1, R15, P1 ;  /* 0x00000001350fc824 */ /* 0x008fe400008e060f */
[----:B------:R-:W3:Y:S04]  /*872f0*/  LDL.LU R53, [R1+0x334] ;  /* 0x0003340001357983 */ /* 0x000ee80000300800 */
[----:B------:R-:W3:Y:S04]  /*87300*/  LDL.LU R58, [R1+0x358] ;  /* 0x00035800013a7983 */ /* 0x000ee80000300800 */
[----:B------:R-:W3:Y:S01]  /*87310*/  LDL.LU R59, [R1+0x1208] ;  /* 0x00120800013b7983 */ /* 0x000ee20000300800 */
[----:B--2---:R-:W-:-:S03]  /*87320*/  FMUL R11, R52, UR27 ;  /* 0x0000001b340b7c20 */ /* 0x004fc60008400000 */
[----:B------:R-:W2:Y:S02]  /*87330*/  LDL.LU R52, [R1+0x310] ;  /* 0x0003100001347983 */ /* 0x000ea40000300800 */
[----:B------:R-:W-:-:S05]  /*87340*/  F2FP.SATFINITE.E4M3.F32.PACK_AB_MERGE_C R11, RZ, R11, RZ ;  /* 0x0000000bff0b723e */ /* 0x000fca00048070ff */
[----:B------:R0:W-:Y:S02]  /*87350*/  @!P4 STG.E.U8 desc[UR30][R14.64+0xf8], R11 ;  /* 0x0000f80b0e00c986 */ /* 0x0001e4000c10111e */
[----:B0-----:R-:W4:Y:S02]  /*87360*/  @!P6 LDC.64 R14, c[0x0][0x5c0] ;  /* 0x00017000ff0eeb82 */ /* 0x001f240000000a00 */
[----:B----4-:R-:W-:Y:S02]  /*87370*/  @!P6 IADD3 R14, P1, R54, R14, RZ ;  /* 0x0000000e360ee210 */ /* 0x010fe40007f3e0ff */
[----:B------:R-:W4:Y:S03]  /*87380*/  LDL.LU R54, [R1+0x330] ;  /* 0x0003300001367983 */ /* 0x000f260000300800 */
[----:B------:R-:W-:Y:S02]  /*87390*/  @!P6 IMAD.X R15, R55, 0x1, R15, P1 ;  /* 0x00000001370fe824 */ /* 0x000fe400008e060f */
[----:B------:R-:W4:Y:S01]  /*873a0*/  LDL.LU R55, [R1+0x120c] ;  /* 0x00120c0001377983 */ /* 0x000f220000300800 */
[----:B------:R-:W-:Y:S01]  /*873b0*/  LOP3.LUT P1, RZ, R0, 0x80000000, RZ, 0xc0, !PT ;  /* 0x8000000000ff7812 */ /* 0x000fe2000782c0ff */
[----:B------:R-:W-:Y:S01]  /*873c0*/  FMUL R11, R61, UR27 ;  /* 0x0000001b3d0b7c20 */ /* 0x000fe20008400000 */
[----:B------:R-:W-:-:S04]  /*873d0*/  LOP3.LUT P6, RZ, R2, 0x1, RZ, 0xc0, !PT ;  /* 0x0000000102ff7812 */ /* 0x000fc800078cc0ff */
[----:B------:R-:W-:-:S07]  /*873e0*/  F2FP.SATFINITE.E4M3.F32.PACK_AB_MERGE_C R11, RZ, R11, RZ ;  /* 0x0000000bff0b723e */ /* 0x000fce00048070ff */
[----:B------:R0:W-:Y:S01]  /*873f0*/  @!P1 STG.E.U8 desc[UR30][R14.64+0xf9], R11 ;  /* 0x0000f90b0e009986 */ /* 0x0001e2000c10111e */
[----:B------:R-:W-:Y:S01]  /*87400*/  LOP3.LUT P3, RZ, R0, 0x40000000, RZ, 0xc0, !PT ;  /* 0x4000000000ff7812 */ /* 0x000fe2000786c0ff */
[----:B0-----:R-:W-:Y:S02]  /*87410*/  FMUL R11, R48, UR27 ;  /* 0x0000001b300b7c20 */ /* 0x001fe40008400000 */
[----:B------:R-:W4:Y:S01]  /*87420*/  LDL.LU R48, [R1+0x1210] ;  /* 0x0012100001307983 */ /* 0x000f220000300800 */
[----:B------:R-:W-:-:S09]  /*87430*/  LOP3.LUT P5, RZ, R8, 0x10000000, RZ, 0xc0, !PT ;  /* 0x1000000008ff7812 */ /* 0x000fd200078ac0ff */
[----:B------:R-:W3:Y:S01]  /*87440*/  @!P3 LDC.64 R14, c[0x0][0x5c0] ;  /* 0x00017000ff0ebb82 */ /* 0x000ee20000000a00 */
[----:B------:R-:W-:-:S05]  /*87450*/  F2FP.SATFINITE.E4M3.F32.PACK_AB_MERGE_C R11, RZ, R11, RZ ;  /* 0x0000000bff0b723e */ /* 0x000fca00048070ff */
[----:B------:R0:W-:Y:S02]  /*87460*/  @!P6 STG.E.U8 desc[UR30][R62.64+0x100], R11 ;  /* 0x0001000b3e00e986 */ /* 0x0001e4000c10111e */
[----:B0-----:R-:W-:Y:S02]  /*87470*/  FMUL R11, R49, UR27 ;  /* 0x0000001b310b7c20 */ /* 0x001fe40008400000 */
[----:B------:R-:W4:Y:S04]  /*87480*/  LDL.LU.64 R62, [R1+0x30] ;  /* 0x00003000013e7983 */ /* 0x000f280000300a00 */
[----:B------:R-:W4:Y:S01]  /*87490*/  LDL.LU R49, [R1+0x1214] ;  /* 0x0012140001317983 */ /* 0x000f220000300800 */
[----:B------:R-:W-:-:S05]  /*874a0*/  F2FP.SATFINITE.E4M3.F32.PACK_AB_MERGE_C R11, RZ, R11, RZ ;  /* 0x0000000bff0b723e */ /* 0x000fca00048070ff */
[----:B------:R0:W-:Y:S04]  /*874b0*/  @!P5 STG.E.U8 desc[UR30][R56.64+0x101], R11 ;  /* 0x0001010b3800d986 */ /* 0x0001e8000c10111e */
[----:B0-----:R-:W4:Y:S01]  /*874c0*/  LDL.LU.64 R56, [R1+0x28] ;  /* 0x0000280001387983 */ /* 0x001f220000300a00 */
[----:B------:R-:W-:Y:S02]  /*874d0*/  LOP3.LUT P0, RZ, R0, 0x20000000, RZ, 0xc0, !PT ;  /* 0x2000000000ff7812 */ /* 0x000fe4000780c0ff */
[----:B---3--:R-:W-:Y:S02]  /*874e0*/  @!P3 IADD3 R14, P1, R53, R14, RZ ;  /* 0x0000000e350eb210 */ /* 0x008fe40007f3e0ff */
[----:B------:R-:W3:Y:S04]  /*874f0*/  LDL.LU R53, [R1+0x370] ;  /* 0x0003700001357983 */ /* 0x000ee80000300800 */
[----:B------:R-:W3:Y:S01]  /*87500*/  LDL.LU R60, [R1+0x38c] ;  /* 0x00038c00013c7983 */ /* 0x000ee20000300800 */
[----:B------:R-:W-:-:S03]  /*87510*/  FMUL R11, R59, UR27 ;  /* 0x0000001b3b0b7c20 */ /* 0x000fc60008400000 */
[----:B------:R-:W3:Y:S01]  /*87520*/  LDL.LU R61, [R1+0x1218] ;  /* 0x00121800013d7983 */ /* 0x000ee20000300800 */
[----:B------:R-:W-:Y:S01]  /*87530*/  @!P3 IMAD.X R15, R58, 0x1, R15, P1 ;  /* 0x000000013a0fb824 */ /* 0x000fe200008e060f */
[----:B------:R-:W-:Y:S02]  /*87540*/  F2FP.SATFINITE.E4M3.F32.PACK_AB_MERGE_C R11, RZ, R11, RZ ;  /* 0x0000000bff0b723e */ /* 0x000fe400048070ff */
[----:B------:R-:W3:Y:S04]  /*87550*/  LDL.LU R58, [R1+0x2c8] ;  /* 0x0002c800013a7983 */ /* 0x000ee80000300800 */
[----:B------:R0:W-:Y:S02]  /*87560*/  @!P3 STG.E.U8 desc[UR30][R14.64+0x100], R11 ;  /* 0x0001000b0e00b986 */ /* 0x0001e4000c10111e */
[----:B0-----:R-:W2:Y:S02]  /*87570*/  @!P0 LDC.64 R14, c[0x0][0x5c0] ;  /* 0x00017000ff0e8b82 */ /* 0x001ea40000000a00 */
[----:B--2---:R-:W-:-:S05]  /*87580*/  @!P0 IADD3 R14, P1, R52, R14, RZ ;  /* 0x0000000e340e8210 */ /* 0x004fca0007f3e0ff */
[----:B----4-:R-:W-:Y:S02]  /*87590*/  @!P0 IMAD.X R15, R54, 0x1, R15, P1 ;  /* 0x00000001360f8824 */ /* 0x010fe400008e060f */
[----:B------:R-:W2:Y:S01]  /*875a0*/  LDL.LU R54, [R1+0x2e4] ;  /* 0x0002e40001367983 */ /* 0x000ea20000300800 */
[----:B------:R-:W-:-:S03]  /*875b0*/  FMUL R11, R55, UR27 ;  /* 0x0000001b370b7c20 */ /* 0x000fc60008400000 */
[----:B------:R-:W4:Y:S02]  /*875c0*/  LDL.LU R55, [R1+0x121c] ;  /* 0x00121c0001377983 */ /* 0x000f240000300800 */
[----:B------:R-:W-:Y:S02]  /*875d0*/  F2FP.SATFINITE.E4M3.F32.PACK_AB_MERGE_C R11, RZ, R11, RZ ;  /* 0x0000000bff0b723e */ /* 0x000fe400048070ff */
[----:B------:R-:W-:-:S03]  /*875e0*/  LOP3.LUT P1, RZ, R8, 0x8000000, RZ, 0xc0, !PT ;  /* 0x0800000008ff7812 */ /* 0x000fc6000782c0ff */
[----:B------:R0:W-:Y:S01]  /*875f0*/  @!P0 STG.E.U8 desc[UR30][R14.64+0x101], R11 ;  /* 0x0001010b0e008986 */ /* 0x0001e2000c10111e */
[----:B------:R-:W-:Y:S02]  /*87600*/  LOP3.LUT P4, RZ, R0, 0x10000000, RZ, 0xc0, !PT ;  /* 0x1000000000ff7812 */ /* 0x000fe4000788c0ff */
[----:B------:R-:W-:-:S11]  /*87610*/  LOP3.LUT P2, RZ, R8, 0x4000000, RZ, 0xc0, !PT ;  /* 0x0400000008ff7812 */ /* 0x000fd6000784c0ff */
[----:B0-----:R-:W3:Y:S01]  /*87620*/  @!P4 LDC.64 R14, c[0x0][0x5c0] ;  /* 0x00017000ff0ecb82 */ /* 0x001ee20000000a00 */
[----:B------:R-:W-:Y:S02]  /*87630*/  FMUL R11, R48, UR27 ;  /* 0x0000001b300b7c20 */ /* 0x000fe40008400000 */
[----:B------:R-:W4:Y:S03]  /*87640*/  LDL.LU R48, [R1+0x1220] ;  /* 0x0012200001307983 */ /* 0x000f260000300800 */
[----:B------:R-:W-:Y:S02]  /*87650*/  F2FP.SATFINITE.E4M3.F32.PACK_AB_MERGE_C R11, RZ, R11, RZ ;  /* 0x0000000bff0b723e */ /* 0x000fe400048070ff */
[----:B------:R-:W-:-:S03]  /*87660*/  LOP3.LUT P5, RZ, R0, 0x8000000, RZ, 0xc0, !PT ;  /* 0x0800000000ff7812 */ /* 0x000fc600078ac0ff */
[----:B------:R0:W-:Y:S02]  /*87670*/  @!P1 STG.E.U8 desc[UR30][R62.64+0x108], R11 ;  /* 0x0001080b3e009986 */ /* 0x0001e4000c10111e */
[----:B0-----:R-:W-:Y:S02]  /*87680*/  FMUL R11, R49, UR27 ;  /* 0x0000001b310b7c20 */ /* 0x001fe40008400000 */
[----:B------:R-:W4:Y:S04]  /*87690*/  LDL.LU.64 R62, [R1+0x40] ;  /* 0x00004000013e7983 */ /* 0x000f280000300a00 */
[----:B------:R-:W4:Y:S01]  /*876a0*/  LDL.LU R49, [R1+0x1224] ;  /* 0x0012240001317983 */ /* 0x000f220000300800 */
[----:B------:R-:W-:-:S05]  /*876b0*/  F2FP.SATFINITE.E4M3.F32.PACK_AB_MERGE_C R11, RZ, R11, RZ ;  /* 0x0000000bff0b723e */ /* 0x000fca00048070ff */
[----:B------:R0:W-:Y:S04]  /*876c0*/  @!P2 STG.E.U8 desc[UR30][R56.64+0x109], R11 ;  /* 0x0001090b3800a986 */ /* 0x0001e8000c10111e */
[----:B0-----:R-:W4:Y:S04]  /*876d0*/  LDL.LU.64 R56, [R1+0x38] ;  /* 0x0000380001387983 */ /* 0x001f280000300a00 */
[----:B------:R-:W4:Y:S04]  /*876e0*/  LDL.LU R59, [R1+0x32c] ;  /* 0x00032c00013b7983 */ /* 0x000f280000300800 */
[----:B------:R-:W4:Y:S01]  /*876f0*/  LDL.LU R52, [R1+0x354] ;  /* 0x0003540001347983 */ /* 0x000f220000300800 */
[----:B---3--:R-:W-:-:S03]  /*87700*/  @!P4 IADD3 R14, P1, R53, R14, RZ ;  /* 0x0000000e350ec210 */ /* 0x008fc60007f3e0ff */
[----:B------:R-:W3:Y:S01]  /*87710*/  LDL.LU R53, [R1+0x1228] ;  /* 0x0012280001357983 */ /* 0x000ee20000300800 */
[----:B------:R-:W-:Y:S01]  /*87720*/  FMUL R11, R61, UR27 ;  /* 0x0000001b3d0b7c20 */ /* 0x000fe20008400000 */
[----:B------:R-:W-:-:S04]  /*87730*/  @!P4 IMAD.X R15, R60, 0x1, R15, P1 ;  /* 0x000000013c0fc824 */ /* 0x000fc800008e060f */
[----:B------:R-:W-:-:S05]  /*87740*/  F2FP.SATFINITE.E4M3.F32.PACK_AB_MERGE_C R11, RZ, R11, RZ ;  /* 0x0000000bff0b723e */ /* 0x000fca00048070ff */
[----:B------:R0:W-:Y:S02]  /*87750*/  @!P4 STG.E.U8 desc[UR30][R14.64+0x108], R11 ;  /* 0x0001080b0e00c986 */ /* 0x0001e4000c10111e */
[----:B0-----:R-:W0:Y:S02]  /*87760*/  @!P5 LDC.64 R14, c[0x0][0x5c0] ;  /* 0x00017000ff0edb82 */ /* 0x001e240000000a00 */
[----:B0-----:R-:W-:-:S05]  /*87770*/  @!P5 IADD3 R14, P1, R58, R14, RZ ;  /* 0x0000000e3a0ed210 */ /* 0x001fca0007f3e0ff */
[----:B--2---:R-:W-:Y:S02]  /*87780*/  @!P5 IMAD.X R15, R54, 0x1, R15, P1 ;  /* 0x00000001360fd824 */ /* 0x004fe400008e060f */
[----:B------:R-:W2:Y:S01]  /*87790*/  LDL.LU R54, [R1+0x30c] ;  /* 0x00030c0001367983 */ /* 0x000ea20000300800 */
[----:B----4-:R-:W-:-:S03]  /*877a0*/  FMUL R11, R55, UR27 ;  /* 0x0000001b370b7c20 */ /* 0x010fc60008400000 */
[----:B------:R-:W4:Y:S02]  /*877b0*/  LDL.LU R55, [R1+0x328] ;  /* 0x0003280001377983 */ /* 0x000f240000300800 */
[----:B------:R-:W-:Y:S02]  /*877c0*/  F2FP.SATFINITE.E4M3.F32.PACK_AB_MERGE_C R11, RZ, R11, RZ ;  /* 0x0000000bff0b723e */ /* 0x000fe400048070ff */
[----:B------:R-:W-:-:S03]  /*877d0*/  LOP3.LUT P6, RZ, R8, 0x2000000, RZ, 0xc0, !PT ;  /* 0x0200000008ff7812 */ /* 0x000fc600078cc0ff */
[----:B------:R0:W-:Y:S01]  /*877e0*/  @!P5 STG.E.U8 desc[UR30][R14.64+0x109], R11 ;  /* 0x0001090b0e00d986 */ /* 0x0001e2000c10111e */
[----:B------:R-:W-:Y:S02]  /*877f0*/  LOP3.LUT P0, RZ, R0, 0x4000000, RZ, 0xc0, !PT ;  /* 0x0400000000ff7812 */ /* 0x000fe4000780c0ff */
[----:B------:R-:W-:-:S11]  /*87800*/  LOP3.LUT P3, RZ, R8, 0x1000000, RZ, 0xc0, !PT ;  /* 0x0100000008ff7812 */ /* 0x000fd6000786c0ff */
[----:B0-----:R-:W0:Y:S01]  /*87810*/  @!P0 LDC.64 R14, c[0x0][0x5c0] ;  /* 0x00017000ff0e8b82 */ /* 0x001e220000000a00 */
[----:B------:R-:W-:Y:S02]  /*87820*/  FMUL R11, R48, UR27 ;  /* 0x0000001b300b7c20 */ /* 0x000fe40008400000 */
[----:B------:R-:W4:Y:S03]  /*87830*/  LDL.LU R48, [R1+0x122c] ;  /* 0x00122c0001307983 */ /* 0x000f260000300800 */
[----:B------:R-:W-:Y:S02]  /*87840*/  F2FP.SATFINITE.E4M3.F32.PACK_AB_MERGE_C R11, RZ, R11, RZ ;  /* 0x0000000bff0b723e */ /* 0x000fe400048070ff */
[----:B------:R-:W-:Y:S02]  /*87850*/  LOP3.LUT P4, RZ, R8, 0x800000, RZ, 0xc0, !PT ;  /* 0x0080000008ff7812 */ /* 0x000fe4000788c0ff */
[----:B------:R-:W-:Y:S01]  /*87860*/  LOP3.LUT R9, R9, 0x7fffffff, RZ, 0xc0, !PT ;  /* 0x7fffffff09097812 */ /* 0x000fe200078ec0ff */
[----:B------:R1:W-:Y:S02]  /*87870*/  @!P6 STG.E.U8 desc[UR30][R62.64+0x110], R11 ;  /* 0x0001100b3e00e986 */ /* 0x0003e4000c10111e */
[----:B-1----:R-:W-:-:S02]  /*87880*/  FMUL R11, R49, UR27 ;  /* 0x0000001b310b7c20 */ /* 0x002fc40008400000 */
[----:B------:R-:W4:Y:S04]  /*87890*/  LDL.LU R49, [R1+0x1230] ;  /* 0x0012300001317983 */ /* 0x000f280000300800 */
[----:B------:R-:W4:Y:S04]  /*878a0*/  LDL.LU.64 R62, [R1+0x50] ;  /* 0x00005000013e7983 */ /* 0x000f280000300a00 */
[----:B------:R-:W4:Y:S01]  /*878b0*/  LDL.LU R58, [R1+0x1234] ;  /* 0x00123400013a7983 */ /* 0x000f220000300800 */
[----:B------:R-:W-:-:S05]  /*878c0*/  F2FP.SATFINITE.E4M3.F32.PACK_AB_MERGE_C R11, RZ, R11, RZ ;  /* 0x0000000bff0b723e */ /* 0x000fca00048070ff */
[----:B------:R1:W-:Y:S01]  /*878d0*/  @!P3 STG.E.U8 desc[UR30][R56.64+0x111], R11 ;  /* 0x0001110b3800b986 */ /* 0x0003e2000c10111e */
[----:B0-----:R-:W-:-:S03]  /*878e0*/  @!P0 IADD3 R14, P1, R59, R14, RZ ;  /* 0x0000000e3b0e8210 */ /* 0x001fc60007f3e0ff */
[----:B-1----:R-:W4:Y:S02]  /*878f0*/  LDL.LU.64 R56, [R1+0x48] ;  /* 0x0000480001387983 */ /* 0x002f240000300a00 */
[----:B------:R-:W-:Y:S02]  /*87900*/  @!P0 IMAD.X R15, R52, 0x1, R15, P1 ;  /* 0x00000001340f8824 */ /* 0x000fe400008e060f */
[----:B------:R-:W4:Y:S01]  /*87910*/  LDL.LU R59, [R1+0x36c] ;  /* 0x00036c00013b7983 */ /* 0x000f220000300800 */
[----:B------:R-:W-:-:S03]  /*87920*/  @P4 LOP3.LUT R9, R9, 0x80000000, RZ, 0xfc, !PT ;  /* 0x8000000009094812 */ /* 0x000fc600078efcff */
[----:B------:R-:W4:Y:S01]  /*87930*/  LDL.LU R52, [R1+0x388] ;  /* 0x0003880001347983 */ /* 0x000f220000300800 */
[----:B------:R-:W-:Y:S01]  /*87940*/  LOP3.LUT P4, RZ, R0, 0x2000000, RZ, 0xc0, !PT ;  /* 0x0200000000ff7812 */ /* 0x000fe2000788c0ff */
[----:B---3--:R-:W-:Y:S02]  /*87950*/  FMUL R11, R53, UR27 ;  /* 0x0000001b350b7c20 */ /* 0x008fe40008400000 */
[----:B------:R-:W3:Y:S03]  /*87960*/  LDL.LU R53, [R1+0x1238] ;  /* 0x0012380001357983 */ /* 0x000ee60000300800 */
[----:B------:R-:W-:-:S05]  /*87970*/  F2FP.SATFINITE.E4M3.F32.PACK_AB_MERGE_C R11, RZ, R11, RZ ;  /* 0x0000000bff0b723e */ /* 0x000fca00048070ff */
[----:B------:R0:W-:Y:S02]  /*87980*/  @!P0 STG.E.U8 desc[UR30][R14.64+0x110], R11 ;  /* 0x0001100b0e008986 */ /* 0x0001e4000c10111e */
[----:B0-----:R-:W2:Y:S02]  /*87990*/  @!P4 LDC.64 R14, c[0x0][0x5c0] ;  /* 0x00017000ff0ecb82 */ /* 0x001ea40000000a00 */
[----:B--2---:R-:W-:Y:S02]  /*879a0*/  @!P4 IADD3 R14, P1, R54, R14, RZ ;  /* 0x0000000e360ec210 */ /* 0x004fe40007f3e0ff */
[----:B------:R-:W2:Y:S03]  /*879b0*/  LDL.LU R54, [R1+0x2c4] ;  /* 0x0002c40001367983 */ /* 0x000ea60000300800 */
[----:B----4-:R-:W-:Y:S02]  /*879c0*/  @!P4 IMAD.X R15, R55, 0x1, R15, P1 ;  /* 0x00000001370fc824 */ /* 0x010fe400008e060f */
[----:B------:R-:W4:Y:S01]  /*879d0*/  LDL.LU R55, [R1+0x2e0] ;  /* 0x0002e00001377983 */ /* 0x000f220000300800 */
[----:B------:R-:W-:-:S02]  /*879e0*/  LOP3.LUT P6, RZ, R8, 0x200000, RZ, 0xc0, !PT ;  /* 0x0020000008ff7812 */ /* 0x000fc400078cc0ff */
[C---:B------:R-:W-:Y:S01]  /*879f0*/  LOP3.LUT P1, RZ, R0.reuse, 0x2000000, RZ, 0xc0, !PT ;  /* 0x0200000000ff7812 */ /* 0x040fe2000782c0ff */
[----:B------:R-:W4:Y:S01]  /*87a00*/  LDL.LU R61, [R1+0x123c] ;  /* 0x00123c00013d7983 */ /* 0x000f220000300800 */
[----:B------:R-:W-:Y:S02]  /*87a10*/  LOP3.LUT R9, R9, 0xbfffffff, RZ, 0xc0, !PT ;  /* 0xbfffffff09097812 */ /* 0x000fe400078ec0ff */
[----:B------:R-:W-:-:S07]  /*87a20*/  LOP3.LUT P5, RZ, R0, 0x1000000, RZ, 0xc0, !PT ;  /* 0x0100000000ff7812 */ /* 0x000fce00078ac0ff */
[----:B------:R-:W-:-:S04]  /*87a30*/  @P6 LOP3.LUT R9, R9, 0x40000000, RZ, 0xfc, !PT ;  /* 0x4000000009096812 */ /* 0x000fc800078efcff */
[----:B------:R-:W-:Y:S01]  /*87a40*/  LOP3.LUT P4, RZ, R9, 0x80000000, RZ, 0xc0, !PT ;  /* 0x8000000009ff7812 */ /* 0x000fe2000788c0ff */
[----:B------:R-:W-:Y:S02]  /*87a50*/  FMUL R11, R48, UR27 ;  /* 0x0000001b300b7c20 */ /* 0x000fe40008400000 */
[----:B------:R-:W4:Y:S03]  /*87a60*/  LDL.LU R48, [R1+0x1240] ;  /* 0x0012400001307983 */ /* 0x000f260000300800 */
[----:B------:R-:W-:-:S05]  /*87a70*/  F2FP.SATFINITE.E4M3.F32.PACK_AB_MERGE_C R11, RZ, R11, RZ ;  /* 0x0000000bff0b723e */ /* 0x000fca00048070ff */
[----:B------:R0:W-:Y:S01]  /*87a80*/  @!P1 STG.E.U8 desc[UR30][R14.64+0x111], R11 ;  /* 0x0001110b0e009986 */ /* 0x0001e2000c10111e */
[----:B------:R-:W-:Y:S01]  /*87a90*/  LOP3.LUT P2, RZ, R8, 0x400000, RZ, 0xc0, !PT ;  /* 0x0040000008ff7812 */ /* 0x000fe2000784c0ff */
[----:B0-----:R-:W0:Y:S01]  /*87aa0*/  @!P5 LDC.64 R14, c[0x0][0x5c0] ;  /* 0x00017000ff0edb82 */ /* 0x001e220000000a00 */
[----:B------:R-:W-:Y:S01]  /*87ab0*/  LOP3.LUT P6, RZ, R0, 0x800000, RZ, 0xc0, !PT ;  /* 0x0080000000ff7812 */ /* 0x000fe200078cc0ff */
[----:B------:R-:W-:-:S05]  /*87ac0*/  FMUL R11, R49, UR27 ;  /* 0x0000001b310b7c20 */ /* 0x000fca0008400000 */
[----:B------:R-:W-:-:S05]  /*87ad0*/  F2FP.SATFINITE.E4M3.F32.PACK_AB_MERGE_C R11, RZ, R11, RZ ;  /* 0x0000000bff0b723e */ /* 0x000fca00048070ff */
[----:B------:R1:W-:Y:S04]  /*87ae0*/  @!P4 STG.E.U8 desc[UR30][R62.64+0x118], R11 ;  /* 0x0001180b3e00c986 */ /* 0x0003e8000c10111e */
[----:B-1----:R-:W4:Y:S01]  /*87af0*/  LDL.LU.64 R62, [R1+0x60] ;  /* 0x00006000013e7983 */ /* 0x002f220000300a00 */
[----:B------:R-:W-:-:S03]  /*87b00*/  FMUL R11, R58, UR27 ;  /* 0x0000001b3a0b7c20 */ /* 0x000fc60008400000 */
[----:B------:R-:W4:Y:S02]  /*87b10*/  LDL.LU R49, [R1+0x1244] ;  /* 0x0012440001317983 */ /* 0x000f240000300800 */
[----:B------:R-:W-:-:S05]  /*87b20*/  F2FP.SATFINITE.E4M3.F32.PACK_AB_MERGE_C R11, RZ, R11, RZ ;  /* 0x0000000bff0b723e */ /* 0x000fca00048070ff */
[----:B------:R1:W-:Y:S01]  /*87b30*/  @!P2 STG.E.U8 desc[UR30][R56.64+0x119], R11 ;  /* 0x0001190b3800a986 */ /* 0x0003e2000c10111e */
[----:B0-----:R-:W-:-:S03]  /*87b40*/  @!P5 IADD3 R14, P1, R59, R14, RZ ;  /* 0x0000000e3b0ed210 */ /* 0x001fc60007f3e0ff */
[----:B-1----:R-:W4:Y:S04]  /*87b50*/  LDL.LU.64 R56, [R1+0x58] ;  /* 0x0000580001387983 */ /* 0x002f280000300a00 */
[----:B------:R-:W4:Y:S01]  /*87b60*/  LDL.LU R59, [R1+0x324] ;  /* 0x00032400013b7983 */ /* 0x000f220000300800 */
[----:B------:R-:W-:Y:S02]  /*87b70*/  @!P5 IMAD.X R15, R52, 0x1, R15, P1 ;  /* 0x00000001340fd824 */ /* 0x000fe400008e060f */
[----:B---3--:R-:W-:Y:S02]  /*87b80*/  FMUL R11, R53, UR27 ;  /* 0x0000001b350b7c20 */ /* 0x008fe40008400000 */
[----:B------:R-:W3:Y:S04]  /*87b90*/  LDL.LU R53, [R1+0x350] ;  /* 0x0003500001357983 */ /* 0x000ee80000300800 */
[----:B------:R-:W3:Y:S01]  /*87ba0*/  LDL.LU R58, [R1+0x1248] ;  /* 0x00124800013a7983 */ /* 0x000ee20000300800 */
[----:B------:R-:W-:-:S03]  /*87bb0*/  F2FP.SATFINITE.E4M3.F32.PACK_AB_MERGE_C R11, RZ, R11, RZ ;  /* 0x0000000bff0b723e */ /* 0x000fc600048070ff */
[----:B------:R-:W3:Y:S04]  /*87bc0*/  LDL.LU R52, [R1+0x308] ;  /* 0x0003080001347983 */ /* 0x000ee80000300800 */
[----:B------:R0:W-:Y:S02]  /*87bd0*/  @!P5 STG.E.U8 desc[UR30][R14.64+0x118], R11 ;  /* 0x0001180b0e00d986 */ /* 0x0001e4000c10111e */
[----:B0-----:R-:W2:Y:S02]  /*87be0*/  @!P6 LDC.64 R14, c[0x0][0x5c0] ;  /* 0x00017000ff0eeb82 */ /* 0x001ea40000000a00 */
[----:B--2---:R-:W-:Y:S02]  /*87bf0*/  @!P6 IADD3 R14, P1, R54, R14, RZ ;  /* 0x0000000e360ee210 */ /* 0x004fe40007f3e0ff */
[----:B------:R-:W2:Y:S03]  /*87c00*/  LDL.LU R54, [R1+0x320] ;  /* 0x0003200001367983 */ /* 0x000ea60000300800 */
[----:B----4-:R-:W-:-:S02]  /*87c10*/  @!P6 IMAD.X R15, R55, 0x1, R15, P1 ;  /* 0x00000001370fe824 */ /* 0x010fc400008e060f */
[----:B------:R-:W4:Y:S01]  /*87c20*/  LDL.LU R55, [R1+0x124c] ;  /* 0x00124c0001377983 */ /* 0x000f220000300800 */
[C---:B------:R-:W-:Y:S01]  /*87c30*/  LOP3.LUT P1, RZ, R0.reuse, 0x800000, RZ, 0xc0, !PT ;  /* 0x0080000000ff7812 */ /* 0x040fe2000782c0ff */
[----:B------:R-:W-:Y:S01]  /*87c40*/  FMUL R11, R61, UR27 ;  /* 0x0000001b3d0b7c20 */ /* 0x000fe20008400000 */
[----:B------:R-:W-:-:S04]  /*87c50*/  LOP3.LUT P0, RZ, R0, 0x400000, RZ, 0xc0, !PT ;  /* 0x0040000000ff7812 */ /* 0x000fc8000780c0ff */
[----:B------:R-:W-:Y:S02]  /*87c60*/  F2FP.SATFINITE.E4M3.F32.PACK_AB_MERGE_C R11, RZ, R11, RZ ;  /* 0x0000000bff0b723e */ /* 0x000fe400048070ff */
[----:B------:R-:W-:-:S05]  /*87c70*/  LOP3.LUT P6, RZ, R9, 0x40000000, RZ, 0xc0, !PT ;  /* 0x4000000009ff7812 */ /* 0x000fca00078cc0ff */
[----:B------:R0:W-:Y:S01]  /*87c80*/  @!P1 STG.E.U8 desc[UR30][R14.64+0x119], R11 ;  /* 0x0001190b0e009986 */ /* 0x0001e2000c10111e */
[----:B------:R-:W-:Y:S01]  /*87c90*/  LOP3.LUT P3, RZ, R8, 0x100000, RZ, 0xc0, !PT ;  /* 0x0010000008ff7812 */ /* 0x000fe2000786c0ff */
[----:B0-----:R-:W-:Y:S01]  /*87ca0*/  FMUL R11, R48, UR27 ;  /* 0x0000001b300b7c20 */ /* 0x001fe20008400000 */
[----:B------:R-:W0:Y:S01]  /*87cb0*/  @!P0 LDC.64 R14, c[0x0][0x5c0] ;  /* 0x00017000ff0e8b82 */ /* 0x000e220000000a00 */
[----:B------:R-:W4:Y:S03]  /*87cc0*/  LDL.LU R48, [R1+0x1250] ;  /* 0x0012500001307983 */ /* 0x000f260000300800 */
[----:B------:R-:W-:Y:S01]  /*87cd0*/  F2FP.SATFINITE.E4M3.F32.PACK_AB_MERGE_C R11, RZ, R11, RZ ;  /* 0x0000000bff0b723e */ /* 0x000fe200048070ff */
[----:B------:R-:W4:Y:S01]  /*87ce0*/  LDL.LU.64 R60, [R1+0x70] ;  /* 0x00007000013c7983 */ /* 0x000f220000300a00 */
[----:B------:R-:W-:-:S03]  /*87cf0*/  LOP3.LUT P4, RZ, R0, 0x200000, RZ, 0xc0, !PT ;  /* 0x0020000000ff7812 */ /* 0x000fc6000788c0ff */
[----:B------:R1:W-:Y:S02]  /*87d00*/  @!P6 STG.E.U8 desc[UR30][R62.64+0x120], R11 ;  /* 0x0001200b3e00e986 */ /* 0x0003e4000c10111e */
[----:B-1----:R-:W-:Y:S02]  /*87d10*/  FMUL R11, R49, UR27 ;  /* 0x0000001b310b7c20 */ /* 0x002fe40008400000 */
[----:B------:R-:W4:Y:S03]  /*87d20*/  LDL.LU R49, [R1+0x1254] ;  /* 0x0012540001317983 */ /* 0x000f260000300800 */
[----:B------:R-:W-:-:S05]  /*87d30*/  F2FP.SATFINITE.E4M3.F32.PACK_AB_MERGE_C R11, RZ, R11, RZ ;  /* 0x0000000bff0b723e */ /* 0x000fca00048070ff */
[----:B------:R1:W-:Y:S04]  /*87d40*/  @!P3 STG.E.U8 desc[UR30][R56.64+0x121], R11 ;  /* 0x0001210b3800b986 */ /* 0x0003e8000c10111e */
[----:B-1----:R-:W4:Y:S01]  /*87d50*/  LDL.LU.64 R56, [R1+0x68] ;  /* 0x0000680001387983 */ /* 0x002f220000300a00 */
[----:B0-----:R-:W-:-:S03]  /*87d60*/  @!P0 IADD3 R14, P1, R59, R14, RZ ;  /* 0x0000000e3b0e8210 */ /* 0x001fc60007f3e0ff */
[----:B------:R-:W4:Y:S02]  /*87d70*/  LDL.LU R59, [R1+0x368] ;  /* 0x00036800013b7983 */ /* 0x000f240000300800 */
[----:B---3--:R-:W-:Y:S02]  /*87d80*/  @!P0 IMAD.X R15, R53, 0x1, R15, P1 ;  /* 0x00000001350f8824 */ /* 0x008fe400008e060f */
[----:B------:R-:W3:Y:S01]  /*87d90*/  LDL.LU R53, [R1+0x384] ;  /* 0x0003840001357983 */ /* 0x000ee20000300800 */
[----:B------:R-:W-:-:S03]  /*87da0*/  FMUL R11, R58, UR27 ;  /* 0x0000001b3a0b7c20 */ /* 0x000fc60008400000 */
[----:B------:R-:W3:Y:S02]  /*87db0*/  LDL.LU R63, [R1+0x1258] ;  /* 0x00125800013f7983 */ /* 0x000ee40000300800 */
[----:B------:R-:W-:-:S05]  /*87dc0*/  F2FP.SATFINITE.E4M3.F32.PACK_AB_MERGE_C R11, RZ, R11, RZ ;  /* 0x0000000bff0b723e */ /* 0x000fca00048070ff */
[----:B------:R0:W-:Y:S02]  /*87dd0*/  @!P0 STG.E.U8 desc[UR30][R14.64+0x120], R11 ;  /* 0x0001200b0e008986 */ /* 0x0001e4000c10111e */
[----:B0-----:R-:W0:Y:S02]  /*87de0*/  @!P4 LDC.64 R14, c[0x0][0x5c0] ;  /* 0x00017000ff0ecb82 */ /* 0x001e240000000a00 */
[----:B0-----:R-:W-:Y:S02]  /*87df0*/  @!P4 IADD3 R14, P1, R52, R14, RZ ;  /* 0x0000000e340ec210 */ /* 0x001fe40007f3e0ff */
[----:B------:R-:W3:Y:S03]  /*87e00*/  LDL.LU R52, [R1+0x2b4] ;  /* 0x0002b40001347983 */ /* 0x000ee60000300800 */
[----:B--2---:R-:W-:Y:S02]  /*87e10*/  @!P4 IMAD.X R15, R54, 0x1, R15, P1 ;  /* 0x00000001360fc824 */ /* 0x004fe400008e060f */
[----:B------:R-:W2:Y:S01]  /*87e20*/  LDL.LU R54, [R1+0x2dc] ;  /* 0x0002dc0001367983 */ /* 0x000ea20000300800 */
[----:B----4-:R-:W-:-:S03]  /*87e30*/  FMUL R11, R55, UR27 ;  /* 0x0000001b370b7c20 */ /* 0x010fc60008400000 */
[----:B------:R-:W4:Y:S01]  /*87e40*/  LDL.LU R55, [R1+0x125c] ;  /* 0x00125c0001377983 */ /* 0x000f220000300800 */
[----:B------:R-:W-:Y:S02]  /*87e50*/  LOP3.LUT P5, RZ, R0, 0x100000, RZ, 0xc0, !PT ;  /* 0x0010000000ff7812 */ /* 0x000fe400078ac0ff */
[----:B------:R-:W-:Y:S02]  /*87e60*/  F2FP.SATFINITE.E4M3.F32.PACK_AB_MERGE_C R11, RZ, R11, RZ ;  /* 0x0000000bff0b723e */ /* 0x000fe400048070ff */
[----:B------:R-:W-:-:S03]  /*87e70*/  LOP3.LUT P1, RZ, R8, 0x80000, RZ, 0xc0, !PT ;  /* 0x0008000008ff7812 */ /* 0x000fc6000782c0ff */
[----:B------:R0:W-:Y:S01]  /*87e80*/  @!P4 STG.E.U8 desc[UR30][R14.64+0x121], R11 ;  /* 0x0001210b0e00c986 */ /* 0x0001e2000c10111e */
[----:B------:R-:W-:-:S05]  /*87e90*/  LOP3.LUT P2, RZ, R8, 0x40000, RZ, 0xc0, !PT ;  /* 0x0004000008ff7812 */ /* 0x000fca000784c0ff */
[----:B0-----:R-:W0:Y:S01]  /*87ea0*/  @!P5 LDC.64 R14, c[0x0][0x5c0] ;  /* 0x00017000ff0edb82 */ /* 0x001e220000000a00 */
[----:B------:R-:W-:Y:S02]  /*87eb0*/  FMUL R11, R48, UR27 ;  /* 0x0000001b300b7c20 */ /* 0x000fe40008400000 */
[----:B------:R-:W4:Y:S03]  /*87ec0*/  LDL.LU R48, [R1+0x1260] ;  /* 0x0012600001307983 */ /* 0x000f260000300800 */
[----:B------:R-:W-:-:S05]  /*87ed0*/  F2FP.SATFINITE.E4M3.F32.PACK_AB_MERGE_C R11, RZ, R11, RZ ;  /* 0x0000000bff0b723e */ /* 0x000fca00048070ff */
[----:B------:R1:W-:Y:S04]  /*87ee0*/  @!P1 STG.E.U8 desc[UR30][R60.64+0x128], R11 ;  /* 0x0001280b3c009986 */ /* 0x0003e8000c10111e */
[----:B-1----:R-:W4:Y:S01]  /*87ef0*/  LDL.LU.64 R60, [R1+0x80] ;  /* 0x00008000013c7983 */ /* 0x002f220000300a00 */
[----:B------:R-:W-:Y:S01]  /*87f00*/  LOP3.LUT P6, RZ, R0, 0x80000, RZ, 0xc0, !PT ;  /* 0x0008000000ff7812 */ /* 0x000fe200078cc0ff */
[----:B------:R-:W-:Y:S02]  /*87f10*/  FMUL R11, R49, UR27 ;  /* 0x0000001b310b7c20 */ /* 0x000fe40008400000 */
[----:B------:R-:W4:Y:S03]  /*87f20*/  LDL.LU R49, [R1+0x1264] ;  /* 0x0012640001317983 */ /* 0x000f260000300800 */
[----:B------:R-:W-:-:S05]  /*87f30*/  F2FP.SATFINITE.E4M3.F32.PACK_AB_MERGE_C R11, RZ, R11, RZ ;  /* 0x0000000bff0b723e */ /* 0x000fca00048070ff */
[----:B------:R1:W-:Y:S04]  /*87f40*/  @!P2 STG.E.U8 desc[UR30][R56.64+0x129], R11 ;  /* 0x0001290b3800a986 */ /* 0x0003e8000c10111e */
[----:B-1----:R-:W4:Y:S04]  /*87f50*/  LDL.LU.64 R56, [R1+0x78] ;  /* 0x0000780001387983 */ /* 0x002f280000300a00 */
[----:B------:R-:W4:Y:S01]  /*87f60*/  LDL.LU R58, [R1+0x2f8] ;  /* 0x0002f800013a7983 */ /* 0x000f220000300800 */
        /* <DEDUP_REMOVED lines=9> */
[----:B0-----:R-:W-:-:S05]  /*88000*/  @!P6 IADD3 R14, P1, R52, R14, RZ ;  /* 0x0000000e340ee210 */ /* 0x001fca0007f3e0ff */
[----:B--2---:R-:W-:Y:S02]  /*88010*/  @!P6 IMAD.X R15, R54, 0x1, R15, P1 ;  /* 0x00000001360fe824 */ /* 0x004fe400008e060f */
[----:B------:R-:W2:Y:S01]  /*88020*/  LDL.LU R54, [R1+0x2bc] ;  /* 0x0002bc0001367983 */ /* 0x000ea20000300800 */
[----:B----4-:R-:W-:-:S03]  /*88030*/  FMUL R11, R55, UR27 ;  /* 0x0000001b370b7c20 */ /* 0x010fc60008400000 */
[----:B------:R-:W4:Y:S01]  /*88040*/  LDL.LU R55, [R1+0x126c] ;  /* 0x00126c0001377983 */ /* 0x000f220000300800 */
[----:B------:R-:W-:Y:S02]  /*88050*/  LOP3.LUT P4, RZ, R0, 0x40000, RZ, 0xc0, !PT ;  /* 0x0004000000ff7812 */ /* 0x000fe4000788c0ff */
[----:B------:R-:W-:Y:S01]  /*88060*/  F2FP.SATFINITE.E4M3.F32.PACK_AB_MERGE_C R11, RZ, R11, RZ ;  /* 0x0000000bff0b723e */ /* 0x000fe200048070ff */
[----:B------:R-:W4:Y:S04]  /*88070*/  LDL.LU R52, [R1+0x1270] ;  /* 0x0012700001347983 */ /* 0x000f280000300800 */
[----:B------:R0:W-:Y:S01]  /*88080*/  @!P6 STG.E.U8 desc[UR30][R14.64+0x129], R11 ;  /* 0x0001290b0e00e986 */ /* 0x0001e2000c10111e */
[----:B------:R-:W-:-:S05]  /*88090*/  LOP3.LUT P3, RZ, R8, 0x20000, RZ, 0xc0, !PT ;  /* 0x0002000008ff7812 */ /* 0x000fca000786c0ff */
[----:B0-----:R-:W0:Y:S01]  /*880a0*/  @!P4 LDC.64 R14, c[0x0][0x5c0] ;  /* 0x00017000ff0ecb82 */ /* 0x001e220000000a00 */
[----:B------:R-:W-:Y:S01]  /*880b0*/  LOP3.LUT P0, RZ, R8, 0x10000, RZ, 0xc0, !PT ;  /* 0x0001000008ff7812 */ /* 0x000fe2000780c0ff */
[----:B------:R-:W-:-:S05]  /*880c0*/  FMUL R11, R48, UR27 ;  /* 0x0000001b300b7c20 */ /* 0x000fca0008400000 */
[----:B------:R-:W-:Y:S02]  /*880d0*/  F2FP.SATFINITE.E4M3.F32.PACK_AB_MERGE_C R11, RZ, R11, RZ ;  /* 0x0000000bff0b723e */ /* 0x000fe400048070ff */
[----:B------:R-:W-:-:S03]  /*880e0*/  LOP3.LUT P5, RZ, R8, 0x8000, RZ, 0xc0, !PT ;  /* 0x0000800008ff7812 */ /* 0x000fc600078ac0ff */
[----:B------:R1:W-:Y:S04]  /*880f0*/  @!P3 STG.E.U8 desc[UR30][R60.64+0x130], R11 ;  /* 0x0001300b3c00b986 */ /* 0x0003e8000c10111e */
[----:B-1----:R-:W4:Y:S04]  /*88100*/  LDL.LU.64 R60, [R1+0x90] ;  /* 0x00009000013c7983 */ /* 0x002f280000300a00 */
[----:B------:R-:W4:Y:S04]  /*88110*/  LDL.LU R63, [R1+0x1274] ;  /* 0x00127400013f7983 */ /* 0x000f280000300800 */
[----:B------:R-:W4:Y:S01]  /*88120*/  LDL.LU.64 R64, [R1+0x88] ;  /* 0x0000880001407983 */ /* 0x000f220000300a00 */
[----:B------:R-:W-:-:S04]  /*88130*/  LOP3.LUT R9, R9, 0xdfffffff, RZ, 0xc0, !PT ;  /* 0xdfffffff09097812 */ /* 0x000fc800078ec0ff */
[----:B------:R-:W-:Y:S02]  /*88140*/  @P5 LOP3.LUT R9, R9, 0x20000000, RZ, 0xfc, !PT ;  /* 0x2000000009095812 */ /* 0x000fe400078efcff */
[----:B------:R-:W-:Y:S01]  /*88150*/  LOP3.LUT P5, RZ, R0, 0x20000, RZ, 0xc0, !PT ;  /* 0x0002000000ff7812 */ /* 0x000fe200078ac0ff */
[----:B------:R-:W-:-:S05]  /*88160*/  FMUL R48, R49, UR27 ;  /* 0x0000001b31307c20 */ /* 0x000fca0008400000 */
[----:B------:R-:W-:-:S05]  /*88170*/  F2FP.SATFINITE.E4M3.F32.PACK_AB_MERGE_C R49, RZ, R48, RZ ;  /* 0x00000030ff31723e */ /* 0x000fca00048070ff */
[----:B------:R1:W-:Y:S01]  /*88180*/  @!P0 STG.E.U8 desc[UR30][R56.64+0x131], R49 ;  /* 0x0001313138008986 */ /* 0x0003e2000c10111e */
[----:B0-----:R-:W-:-:S03]  /*88190*/  @!P4 IADD3 R14, P1, R58, R14, RZ ;  /* 0x0000000e3a0ec210 */ /* 0x001fc60007f3e0ff */
[----:B------:R-:W4:Y:S04]  /*881a0*/  LDL.LU R58, [R1+0x2a0] ;  /* 0x0002a000013a7983 */ /* 0x000f280000300800 */
[----:B-1----:R-:W4:Y:S04]  /*881b0*/  LDL.LU R56, [R1+0x2ac] ;  /* 0x0002ac0001387983 */ /* 0x002f280000300800 */
[----:B------:R-:W4:Y:S01]  /*881c0*/  LDL.LU R57, [R1+0x1278] ;  /* 0x0012780001397983 */ /* 0x000f220000300800 */
[----:B------:R-:W-:-:S03]  /*881d0*/  @!P4 IMAD.X R15, R59, 0x1, R15, P1 ;  /* 0x000000013b0fc824 */ /* 0x000fc600008e060f */
[----:B------:R-:W4:Y:S01]  /*881e0*/  LDL.LU R59, [R1+0x278] ;  /* 0x00027800013b7983 */ /* 0x000f220000300800 */
[----:B---3--:R-:W-:-:S05]  /*881f0*/  FMUL R48, R53, UR27 ;  /* 0x0000001b35307c20 */ /* 0x008fca0008400000 */
[----:B------:R-:W-:-:S05]  /*88200*/  F2FP.SATFINITE.E4M3.F32.PACK_AB_MERGE_C R53, RZ, R48, RZ ;  /* 0x00000030ff35723e */ /* 0x000fca00048070ff */
[----:B------:R0:W-:Y:S02]  /*88210*/  @!P4 STG.E.U8 desc[UR30][R14.64+0x130], R53 ;  /* 0x000130350e00c986 */ /* 0x0001e4000c10111e */
[----:B0-----:R-:W0:Y:S02]  /*88220*/  @!P5 LDC.64 R14, c[0x0][0x5c0] ;  /* 0x00017000ff0edb82 */ /* 0x001e240000000a00 */
[----:B0-----:R-:W-:-:S05]  /*88230*/  @!P5 IADD3 R14, P1, R62, R14, RZ ;  /* 0x0000000e3e0ed210 */ /* 0x001fca0007f3e0ff */
[----:B--2---:R-:W-:Y:S02]  /*88240*/  @!P5 IMAD.X R15, R54, 0x1, R15, P1 ;  /* 0x00000001360fd824 */ /* 0x004fe400008e060f */
[----:B------:R-:W2:Y:S01]  /*88250*/  LDL.LU R54, [R1+0x127c] ;  /* 0x00127c0001367983 */ /* 0x000ea20000300800 */
[----:B----4-:R-:W-:-:S03]  /*88260*/  FMUL R48, R55, UR27 ;  /* 0x0000001b37307c20 */ /* 0x010fc60008400000 */
[----:B------:R-:W3:Y:S01]  /*88270*/  LDL.LU R55, [R1+0x1280] ;  /* 0x0012800001377983 */ /* 0x000ee20000300800 */
[C---:B------:R-:W-:Y:S02]  /*88280*/  LOP3.LUT P1, RZ, R0.reuse, 0x20000, RZ, 0xc0, !PT ;  /* 0x0002000000ff7812 */ /* 0x040fe4000782c0ff */
[----:B------:R-:W-:Y:S01]  /*88290*/  LOP3.LUT P6, RZ, R0, 0x10000, RZ, 0xc0, !PT ;  /* 0x0001000000ff7812 */ /* 0x000fe200078cc0ff */
[----:B------:R-:W4:Y:S01]  /*882a0*/  LDL.LU.64 R66, [R1+0xa0] ;  /* 0x0000a00001427983 */ /* 0x000f220000300a00 */
[----:B------:R-:W-:-:S09]  /*882b0*/  F2FP.SATFINITE.E4M3.F32.PACK_AB_MERGE_C R49, RZ, R48, RZ ;  /* 0x00000030ff31723e */ /* 0x000fd200048070ff */
[----:B------:R0:W-:Y:S01]  /*882c0*/  @!P1 STG.E.U8 desc[UR30][R14.64+0x131], R49 ;  /* 0x000131310e009986 */ /* 0x0001e2000c10111e */
[----:B------:R-:W-:Y:S01]  /*882d0*/  LOP3.LUT P5, RZ, R9, 0x20000000, RZ, 0xc0, !PT ;  /* 0x2000000009ff7812 */ /* 0x000fe200078ac0ff */
[----:B0-----:R-:W0:Y:S01]  /*882e0*/  @!P6 LDC.64 R14, c[0x0][0x5c0] ;  /* 0x00017000ff0eeb82 */ /* 0x001e220000000a00 */
[----:B------:R-:W-:Y:S01]  /*882f0*/  FMUL R48, R52, UR27 ;  /* 0x0000001b34307c20 */ /* 0x000fe20008400000 */
[----:B------:R-:W-:-:S04]  /*88300*/  LOP3.LUT P0, RZ, R8, 0x2000, RZ, 0xc0, !PT ;  /* 0x0000200008ff7812 */ /* 0x000fc8000780c0ff */
[----:B------:R-:W-:Y:S02]  /*88310*/  F2FP.SATFINITE.E4M3.F32.PACK_AB_MERGE_C R52, RZ, R48, RZ ;  /* 0x00000030ff34723e */ /* 0x000fe400048070ff */
[----:B------:R-:W-:Y:S02]  /*88320*/  LOP3.LUT P2, RZ, R8, 0x4000, RZ, 0xc0, !PT ;  /* 0x0000400008ff7812 */ /* 0x000fe4000784c0ff */
[----:B------:R-:W-:Y:S02]  /*88330*/  P2R R11, PR, RZ, 0x1 ;  /* 0x00000001ff0b7803 */ /* 0x000fe40000000000 */
[----:B------:R-:W-:Y:S01]  /*88340*/  LOP3.LUT P0, RZ, R0, 0x8000, RZ, 0xc0, !PT ;  /* 0x0000800000ff7812 */ /* 0x000fe2000780c0ff */
[----:B------:R-:W-:Y:S01]  /*88350*/  FMUL R48, R63, UR27 ;  /* 0x0000001b3f307c20 */ /* 0x000fe20008400000 */
[----:B------:R1:W-:Y:S04]  /*88360*/  @!P5 STG.E.U8 desc[UR30][R60.64+0x138], R52 ;  /* 0x000138343c00d986 */ /* 0x0003e8000c10111e */
[----:B------:R-:W-:Y:S01]  /*88370*/  F2FP.SATFINITE.E4M3.F32.PACK_AB_MERGE_C R53, RZ, R48, RZ ;  /* 0x00000030ff35723e */ /* 0x000fe200048070ff */
[----:B-1----:R-:W4:Y:S04]  /*88380*/  LDL.LU R61, [R1+0x1284] ;  /* 0x00128400013d7983 */ /* 0x002f280000300800 */
[----:B------:R-:W-:Y:S04]  /*88390*/  @!P2 STG.E.U8 desc[UR30][R64.64+0x139], R53 ;  /* 0x000139354000a986 */ /* 0x000fe8000c10111e */
[----:B------:R-:W4:Y:S01]  /*883a0*/  LDL.LU.64 R62, [R1+0x98] ;  /* 0x00009800013e7983 */ /* 0x000f220000300a00 */
[----:B0-----:R-:W-:-:S03]  /*883b0*/  @!P6 IADD3 R14, P1, R58, R14, RZ ;  /* 0x0000000e3a0ee210 */ /* 0x001fc60007f3e0ff */
[----:B------:R-:W4:Y:S01]  /*883c0*/  LDL.LU R58, [R1+0x1288] ;  /* 0x00128800013a7983 */ /* 0x000f220000300800 */
[----:B------:R-:W-:Y:S01]  /*883d0*/  FMUL R48, R57, UR27 ;  /* 0x0000001b39307c20 */ /* 0x000fe20008400000 */
[----:B------:R-:W-:-:S04]  /*883e0*/  @!P6 IMAD.X R15, R56, 0x1, R15, P1 ;  /* 0x00000001380fe824 */ /* 0x000fc800008e060f */
[----:B------:R-:W-:-:S05]  /*883f0*/  F2FP.SATFINITE.E4M3.F32.PACK_AB_MERGE_C R49, RZ, R48, RZ ;  /* 0x00000030ff31723e */ /* 0x000fca00048070ff */
[----:B------:R0:W-:Y:S02]  /*88400*/  @!P6 STG.E.U8 desc[UR30][R14.64+0x138], R49 ;  /* 0x000138310e00e986 */ /* 0x0001e4000c10111e */
[----:B0-----:R-:W0:Y:S02]  /*88410*/  @!P0 LDC.64 R14, c[0x0][0x5c0] ;  /* 0x00017000ff0e8b82 */ /* 0x001e240000000a00 */
[----:B0-----:R-:W-:-:S05]  /*88420*/  @!P0 IADD3 R14, P1, R59, R14, RZ ;  /* 0x0000000e3b0e8210 */ /* 0x001fca0007f3e0ff */
[----:B------:R-:W-:Y:S02]  /*88430*/  @!P0 IMAD.X R15, R12, 0x1, R15, P1 ;  /* 0x000000010c0f8824 */ /* 0x000fe400008e060f */
[----:B------:R-:W4:Y:S04]  /*88440*/  LDL.LU R12, [R1+0x14b0] ;  /* 0x0014b000010c7983 */ /* 0x000f280000300800 */
[----:B------:R-:W4:Y:S01]  /*88450*/  LDL.LU R59, [R1+0x128c] ;  /* 0x00128c00013b7983 */ /* 0x000f220000300800 */
[----:B------:R-:W-:Y:S01]  /*88460*/  ISETP.NE.AND P0, PT, R11, RZ, PT ;  /* 0x000000ff0b00720c */ /* 0x000fe20003f05270 */
[----:B--2---:R-:W-:Y:S02]  /*88470*/  FMUL R11, R54, UR27 ;  /* 0x0000001b360b7c20 */ /* 0x004fe40008400000 */
[----:B------:R-:W2:Y:S03]  /*88480*/  LDL.LU R54, [R1+0x1290] ;  /* 0x0012900001367983 */ /* 0x000ea60000300800 */
[----:B------:R-:W-:Y:S01]  /*88490*/  F2FP.SATFINITE.E4M3.F32.PACK_AB_MERGE_C R53, RZ, R11, RZ ;  /* 0x0000000bff35723e */ /* 0x000fe200048070ff */
[----:B---3--:R-:W-:Y:S01]  /*884a0*/  FMUL R11, R55, UR27 ;  /* 0x0000001b370b7c20 */ /* 0x008fe20008400000 */
[----:B------:R-:W3:Y:S04]  /*884b0*/  LDL.LU.64 R56, [R1+0xb0] ;  /* 0x0000b00001387983 */ /* 0x000ee80000300a00 */
[----:B------:R-:W3:Y:S01]  /*884c0*/  LDL.LU R55, [R1+0x1294] ;  /* 0x0012940001377983 */ /* 0x000ee20000300800 */
[----:B------:R-:W-:-:S02]  /*884d0*/  LOP3.LUT P1, RZ, R0, 0x8000, RZ, 0xc0, !PT ;  /* 0x0000800000ff7812 */ /* 0x000fc4000782c0ff */
[----:B------:R-:W-:Y:S02]  /*884e0*/  LOP3.LUT P4, RZ, R0, 0x4000, RZ, 0xc0, !PT ;  /* 0x0000400000ff7812 */ /* 0x000fe4000788c0ff */
[----:B------:R-:W-:-:S09]  /*884f0*/  F2FP.SATFINITE.E4M3.F32.PACK_AB_MERGE_C R48, RZ, R11, RZ ;  /* 0x0000000bff30723e */ /* 0x000fd200048070ff */
[----:B------:R0:W-:Y:S02]  /*88500*/  @!P1 STG.E.U8 desc[UR30][R14.64+0x139], R53 ;  /* 0x000139350e009986 */ /* 0x0001e4000c10111e */
[----:B0-----:R-:W0:Y:S02]  /*88510*/  @!P4 LDC.64 R14, c[0x0][0x5c0] ;  /* 0x00017000ff0ecb82 */ /* 0x001e240000000a00 */
[----:B----4-:R1:W-:Y:S04]  /*88520*/  @!P0 STG.E.U8 desc[UR30][R66.64+0x140], R48 ;  /* 0x0001403042008986 */ /* 0x0103e8000c10111e */
[----:B-1----:R-:W4:Y:S01]  /*88530*/  LDL.LU.64 R66, [R1+0xa8] ;  /* 0x0000a80001427983 */ /* 0x002f220000300a00 */
[----:B0-----:R-:W-:Y:S01]  /*88540*/  @!P4 IADD3 R14, P1, R13, R14, RZ ;  /* 0x0000000e0d0ec210 */ /* 0x001fe20007f3e0ff */
[----:B------:R-:W-:-:S02]  /*88550*/  FMUL R11, R61, UR27 ;  /* 0x0000001b3d0b7c20 */ /* 0x000fc40008400000 */
[----:B------:R-:W4:Y:S02]  /*88560*/  LDL.LU R61, [R1+0x1298] ;  /* 0x00129800013d7983 */ /* 0x000f240000300800 */
[----:B------:R-:W-:Y:S01]  /*88570*/  @!P4 IMAD.X R15, R10, 0x1, R15, P1 ;  /* 0x000000010a0fc824 */ /* 0x000fe200008e060f */
[----:B------:R-:W-:Y:S01]  /*88580*/  F2FP.SATFINITE.E4M3.F32.PACK_AB_MERGE_C R49, RZ, R11, RZ ;  /* 0x0000000bff31723e */ /* 0x000fe200048070ff */
[----:B------:R-:W4:Y:S04]  /*88590*/  LDL.LU R13, [R1+0x14ac] ;  /* 0x0014ac00010d7983 */ /* 0x000f280000300800 */
[----:B------:R0:W5:Y:S01]  /*885a0*/  LDL.LU R10, [R1+0x14a8] ;  /* 0x0014a800010a7983 */ /* 0x0001620000300800 */
[----:B------:R-:W-:Y:S02]  /*885b0*/  LOP3.LUT P3, RZ, R8, 0x1000, RZ, 0xc0, !PT ;  /* 0x0000100008ff7812 */ /* 0x000fe4000786c0ff */
[----:B------:R-:W-:-:S11]  /*885c0*/  LOP3.LUT P5, RZ, R0, 0x2000, RZ, 0xc0, !PT ;  /* 0x0000200000ff7812 */ /* 0x000fd600078ac0ff */
[----:B------:R-:W-:Y:S01]  /*885d0*/  @!P3 STG.E.U8 desc[UR30][R62.64+0x141], R49 ;  /* 0x000141313e00b986 */ /* 0x000fe2000c10111e */
[----:B------:R-:W-:-:S03]  /*885e0*/  FMUL R11, R58, UR27 ;  /* 0x0000001b3a0b7c20 */ /* 0x000fc60008400000 */
[----:B------:R-:W4:Y:S02]  /*885f0*/  LDL.LU R58, [R1+0x129c] ;  /* 0x00129c00013a7983 */ /* 0x000f240000300800 */
[----:B------:R-:W-:-:S05]  /*88600*/  F2FP.SATFINITE.E4M3.F32.PACK_AB_MERGE_C R53, RZ, R11, RZ ;  /* 0x0000000bff35723e */ /* 0x000fca00048070ff */
[----:B------:R1:W-:Y:S02]  /*88610*/  @!P4 STG.E.U8 desc[UR30][R14.64+0x140], R53 ;  /* 0x000140350e00c986 */ /* 0x0003e4000c10111e */
[----:B-1----:R-:W1:Y:S01]  /*88620*/  @!P5 LDC.64 R14, c[0x0][0x5c0] ;  /* 0x00017000ff0edb82 */ /* 0x002e620000000a00 */
[----:B------:R-:W-:Y:S02]  /*88630*/  FMUL R11, R59, UR27 ;  /* 0x0000001b3b0b7c20 */ /* 0x000fe40008400000 */
[----:B------:R-:W4:Y:S03]  /*88640*/  LDL.LU R59, [R1+0x12a0] ;  /* 0x0012a000013b7983 */ /* 0x000f260000300800 */
[----:B------:R-:W-:Y:S01]  /*88650*/  F2FP.SATFINITE.E4M3.F32.PACK_AB_MERGE_C R49, RZ, R11, RZ ;  /* 0x0000000bff31723e */ /* 0x000fe200048070ff */
[----:B------:R-:W4:Y:S01]  /*88660*/  LDL.LU.64 R62, [R1+0xc0] ;  /* 0x0000c000013e7983 */ /* 0x000f220000300a00 */
[----:B-1----:R-:W-:-:S05]  /*88670*/  @!P5 IADD3 R14, P1, R50, R14, RZ ;  /* 0x0000000e320ed210 */ /* 0x002fca0007f3e0ff */
[----:B------:R-:W-:Y:S01]  /*88680*/  @!P5 IMAD.X R15, R51, 0x1, R15, P1 ;  /* 0x00000001330fd824 */ /* 0x000fe200008e060f */
[----:B------:R-:W-:-:S04]  /*88690*/  LOP3.LUT P1, RZ, R8, 0x800, RZ, 0xc0, !PT ;  /* 0x0000080008ff7812 */ /* 0x000fc8000782c0ff */
[----:B------:R-:W-:Y:S01]  /*886a0*/  @!P5 STG.E.U8 desc[UR30][R14.64+0x141], R49 ;  /* 0x000141310e00d986 */ /* 0x000fe2000c10111e */
[----:B--2---:R-:W-:-:S03]  /*886b0*/  FMUL R11, R54, UR27 ;  /* 0x0000001b360b7c20 */ /* 0x004fc60008400000 */
[----:B------:R-:W2:Y:S02]  /*886c0*/  LDL.LU R54, [R1+0x12a4] ;  /* 0x0012a40001367983 */ /* 0x000ea40000300800 */
[----:B------:R-:W-:Y:S01]  /*886d0*/  F2FP.SATFINITE.E4M3.F32.PACK_AB_MERGE_C R48, RZ, R11, RZ ;  /* 0x0000000bff30723e */ /* 0x000fe200048070ff */
[----:B---3--:R-:W-:-:S04]  /*886e0*/  FMUL R11, R55, UR27 ;  /* 0x0000001b370b7c20 */ /* 0x008fc80008400000 */
[----:B------:R1:W-:Y:S04]  /*886f0*/  @!P1 STG.E.U8 desc[UR30][R56.64+0x148], R48 ;  /* 0x0001483038009986 */ /* 0x0003e8000c10111e */
[----:B-1----:R-:W3:Y:S04]  /*88700*/  LDL.LU.64 R56, [R1+0xb8] ;  /* 0x0000b80001387983 */ /* 0x002ee80000300a00 */
[----:B------:R-:W3:Y:S01]  /*88710*/  LDL.LU R55, [R1+0x12a8] ;  /* 0x0012a80001377983 */ /* 0x000ee20000300800 */
[----:B------:R-:W-:-:S13]  /*88720*/  LOP3.LUT P6, RZ, R0, 0x1000, RZ, 0xc0, !PT ;  /* 0x0000100000ff7812 */ /* 0x000fda00078cc0ff */
[----:B------:R-:W1:Y:S01]  /*88730*/  @!P6 LDC.64 R14, c[0x0][0x5c0] ;  /* 0x00017000ff0eeb82 */ /* 0x000e620000000a00 */
[----:B------:R-:W-:Y:S02]  /*88740*/  LOP3.LUT P2, RZ, R8, 0x400, RZ, 0xc0, !PT ;  /* 0x0000040008ff7812 */ /* 0x000fe4000784c0ff */
[----:B------:R-:W-:Y:S02]  /*88750*/  LOP3.LUT P0, RZ, R0, 0x800, RZ, 0xc0, !PT ;  /* 0x0000080000ff7812 */ /* 0x000fe4000780c0ff */
[----:B------:R-:W-:-:S09]  /*88760*/  F2FP.SATFINITE.E4M3.F32.PACK_AB_MERGE_C R50, RZ, R11, RZ ;  /* 0x0000000bff32723e */ /* 0x000fd200048070ff */
[----:B----4-:R-:W-:Y:S01]  /*88770*/  @!P2 STG.E.U8 desc[UR30][R66.64+0x149], R50 ;  /* 0x000149324200a986 */ /* 0x010fe2000c10111e */
[----:B-1----:R-:W-:-:S05]  /*88780*/  @!P6 IADD3 R14, P1, R46, R14, RZ ;  /* 0x0000000e2e0ee210 */ /* 0x002fca0007f3e0ff */
[----:B------:R-:W-:Y:S02]  /*88790*/  @!P6 IMAD.X R15, R47, 0x1, R15, P1 ;  /* 0x000000012f0fe824 */ /* 0x000fe400008e060f */
[----:B------:R-:W-:-:S05]  /*887a0*/  FMUL R11, R61, UR27 ;  /* 0x0000001b3d0b7c20 */ /* 0x000fca0008400000 */
[----:B------:R-:W-:-:S05]  /*887b0*/  F2FP.SATFINITE.E4M3.F32.PACK_AB_MERGE_C R47, RZ, R11, RZ ;  /* 0x0000000bff2f723e */ /* 0x000fca00048070ff */
[----:B------:R1:W-:Y:S02]  /*887c0*/  @!P6 STG.E.U8 desc[UR30][R14.64+0x148], R47 ;  /* 0x0001482f0e00e986 */ /* 0x0003e4000c10111e */
[----:B-1----:R-:W1:Y:S01]  /*887d0*/  @!P0 LDC.64 R14, c[0x0][0x5c0] ;  /* 0x00017000ff0e8b82 */ /* 0x002e620000000a00 */
[----:B------:R-:W-:Y:S02]  /*887e0*/  LOP3.LUT P3, RZ, R8, 0x200, RZ, 0xc0, !PT ;  /* 0x0000020008ff7812 */ /* 0x000fe4000786c0ff */
[----:B-1----:R-:W-:-:S05]  /*887f0*/  @!P0 IADD3 R14, P1, R42, R14, RZ ;  /* 0x0000000e2a0e8210 */ /* 0x002fca0007f3e0ff */
[----:B------:R-:W-:Y:S02]  /*88800*/  @!P0 IMAD.X R15, R43, 0x1, R15, P1 ;  /* 0x000000012b0f8824 */ /* 0x000fe400008e060f */
[----:B------:R-:W-:Y:S02]  /*88810*/  FMUL R11, R58, UR27 ;  /* 0x0000001b3a0b7c20 */ /* 0x000fe40008400000 */
[----:B------:R-:W4:Y:S03]  /*88820*/  LDL.LU R58, [R1+0x12ac] ;  /* 0x0012ac00013a7983 */ /* 0x000f260000300800 */
[----:B------:R-:W-:-:S05]  /*88830*/  F2FP.SATFINITE.E4M3.F32.PACK_AB_MERGE_C R43, RZ, R11, RZ ;  /* 0x0000000bff2b723e */ /* 0x000fca00048070ff */
[----:B------:R-:W-:Y:S01]  /*88840*/  @!P0 STG.E.U8 desc[UR30][R14.64+0x149], R43 ;  /* 0x0001492b0e008986 */ /* 0x000fe2000c10111e */
[----:B------:R-:W-:-:S03]  /*88850*/  FMUL R11, R59, UR27 ;  /* 0x0000001b3b0b7c20 */ /* 0x000fc60008400000 */
[----:B------:R-:W4:Y:S02]  /*88860*/  LDL.LU R59, [R1+0x12b0] ;  /* 0x0012b000013b7983 */ /* 0x000f240000300800 */
[----:B------:R-:W-:Y:S02]  /*88870*/  F2FP.SATFINITE.E4M3.F32.PACK_AB_MERGE_C R42, RZ, R11, RZ ;  /* 0x0000000bff2a723e */ /* 0x000fe400048070ff */
[----:B------:R-:W4:Y:S04]  /*88880*/  LDL.LU.64 R66, [R1+0xd0] ;  /* 0x0000d00001427983 */ /* 0x000f280000300a00 */
[----:B------:R-:W4:Y:S04]  /*88890*/  LDL.LU R61, [R1+0x12b4] ;  /* 0x0012b400013d7983 */ /* 0x000f280000300800 */
[----:B------:R1:W-:Y:S04]  /*888a0*/  @!P3 STG.E.U8 desc[UR30][R62.64+0x150], R42 ;  /* 0x0001502a3e00b986 */ /* 0x0003e8000c10111e */
[----:B-1----:R-:W4:Y:S01]  /*888b0*/  LDL.LU.64 R62, [R1+0xc8] ;  /* 0x0000c800013e7983 */ /* 0x002f220000300a00 */
[----:B--2---:R-:W-:-:S03]  /*888c0*/  FMUL R11, R54, UR27 ;  /* 0x0000001b360b7c20 */ /* 0x004fc60008400000 */
[----:B------:R-:W2:Y:S02]  /*888d0*/  LDL.LU R54, [R1+0x12b8] ;  /* 0x0012b80001367983 */ /* 0x000ea40000300800 */
[----:B------:R-:W-:Y:S01]  /*888e0*/  F2FP.SATFINITE.E4M3.F32.PACK_AB_MERGE_C R46, RZ, R11, RZ ;  /* 0x0000000bff2e723e */ /* 0x000fe200048070ff */
[----:B---3--:R-:W-:Y:S02]  /*888f0*/  FMUL R11, R55, UR27 ;  /* 0x0000001b370b7c20 */ /* 0x008fe40008400000 */
[----:B------:R-:W3:Y:S01]  /*88900*/  LDL.LU R55, [R1+0x12bc] ;  /* 0x0012bc0001377983 */ /* 0x000ee20000300800 */
[----:B------:R-:W-:-:S13]  /*88910*/  LOP3.LUT P5, RZ, R9, 0x10000000, RZ, 0xc0, !PT ;  /* 0x1000000009ff7812 */ /* 0x000fda00078ac0ff */
[----:B------:R-:W1:Y:S01]  /*88920*/  @!P5 LDC.64 R14, c[0x0][0x5c0] ;  /* 0x00017000ff0edb82 */ /* 0x000e620000000a00 */
[C---:B------:R-:W-:Y:S02]  /*88930*/  LOP3.LUT P2, RZ, R8.reuse, 0x80, RZ, 0xc0, !PT ;  /* 0x0000008008ff7812 */ /* 0x040fe4000784c0ff */
[----:B------:R-:W-:Y:S02]  /*88940*/  LOP3.LUT P4, RZ, R8, 0x100, RZ, 0xc0, !PT ;  /* 0x0000010008ff7812 */ /* 0x000fe4000788c0ff */
[----:B------:R-:W-:Y:S02]  /*88950*/  P2R R47, PR, RZ, 0x4 ;  /* 0x00000004ff2f7803 */ /* 0x000fe40000000000 */
[----:B------:R-:W-:Y:S02]  /*88960*/  LOP3.LUT P2, RZ, R0, 0x200, RZ, 0xc0, !PT ;  /* 0x0000020000ff7812 */ /* 0x000fe4000784c0ff */
[----:B------:R-:W-:Y:S02]  /*88970*/  F2FP.SATFINITE.E4M3.F32.PACK_AB_MERGE_C R43, RZ, R11, RZ ;  /* 0x0000000bff2b723e */ /* 0x000fe400048070ff */
[----:B-1----:R-:W-:-:S05]  /*88980*/  @!P5 IADD3 R14, P1, R44, R14, RZ ;  /* 0x0000000e2c0ed210 */ /* 0x002fca0007f3e0ff */
[----:B------:R-:W-:Y:S01]  /*88990*/  @!P4 STG.E.U8 desc[UR30][R56.64+0x151], R46 ;  /* 0x0001512e3800c986 */ /* 0x000fe2000c10111e */
[----:B------:R-:W-:-:S05]  /*889a0*/  @!P5 IMAD.X R15, R45, 0x1, R15, P1 ;  /* 0x000000012d0fd824 */ /* 0x000fca00008e060f */
[----:B------:R1:W-:Y:S02]  /*889b0*/  @!P5 STG.E.U8 desc[UR30][R14.64+0x150], R43 ;  /* 0x0001502b0e00d986 */ /* 0x0003e4000c10111e */
[----:B-1----:R-:W1:Y:S02]  /*889c0*/  @!P2 LDC.64 R14, c[0x0][0x5c0] ;  /* 0x00017000ff0eab82 */ /* 0x002e640000000a00 */
[----:B-1----:R-:W-:-:S05]  /*889d0*/  @!P2 IADD3 R14, P1, R40, R14, RZ ;  /* 0x0000000e280ea210 */ /* 0x002fca0007f3e0ff */
[----:B------:R-:W-:Y:S01]  /*889e0*/  @!P2 IMAD.X R15, R41, 0x1, R15, P1 ;  /* 0x00000001290fa824 */ /* 0x000fe200008e060f */
[C---:B------:R-:W-:Y:S02]  /*889f0*/  LOP3.LUT P1, RZ, R0.reuse, 0x200, RZ, 0xc0, !PT ;  /* 0x0000020000ff7812 */ /* 0x040fe4000782c0ff */
[----:B------:R-:W-:Y:S02]  /*88a00*/  ISETP.NE.AND P2, PT, R47, RZ, PT ;  /* 0x000000ff2f00720c */ /* 0x000fe40003f45270 */
[----:B------:R-:W-:Y:S01]  /*88a10*/  LOP3.LUT P0, RZ, R0, 0x100, RZ, 0xc0, !PT ;  /* 0x0000010000ff7812 */ /* 0x000fe2000780c0ff */
[----:B----4-:R-:W-:Y:S02]  /*88a20*/  FMUL R11, R58, UR27 ;  /* 0x0000001b3a0b7c20 */ /* 0x010fe40008400000 */
[----:B------:R-:W4:Y:S03]  /*88a30*/  LDL.LU R58, [R1+0x12c0] ;  /* 0x0012c000013a7983 */ /* 0x000f260000300800 */
[----:B------:R-:W-:Y:S01]  /*88a40*/  F2FP.SATFINITE.E4M3.F32.PACK_AB_MERGE_C R41, RZ, R11, RZ ;  /* 0x0000000bff29723e */ /* 0x000fe200048070ff */
[----:B------:R-:W4:Y:S04]  /*88a50*/  LDL.LU.64 R56, [R1+0xe0] ;  /* 0x0000e00001387983 */ /* 0x000f280000300a00 */
[----:B------:R1:W-:Y:S02]  /*88a60*/  @!P1 STG.E.U8 desc[UR30][R14.64+0x151], R41 ;  /* 0x000151290e009986 */ /* 0x0003e4000c10111e */
[----:B-1----:R-:W1:Y:S01]  /*88a70*/  @!P0 LDC.64 R14, c[0x0][0x5c0] ;  /* 0x00017000ff0e8b82 */ /* 0x002e620000000a00 */
[----:B------:R-:W-:Y:S01]  /*88a80*/  LOP3.LUT P6, RZ, R8, 0x40, RZ, 0xc0, !PT ;  /* 0x0000004008ff7812 */ /* 0x000fe200078cc0ff */
[----:B------:R-:W-:-:S02]  /*88a90*/  FMUL R11, R59, UR27 ;  /* 0x0000001b3b0b7c20 */ /* 0x000fc40008400000 */
[----:B------:R-:W4:Y:S03]  /*88aa0*/  LDL.LU R59, [R1+0x12c4] ;  /* 0x0012c400013b7983 */ /* 0x000f260000300800 */
[----:B------:R-:W-:Y:S01]  /*88ab0*/  F2FP.SATFINITE.E4M3.F32.PACK_AB_MERGE_C R40, RZ, R11, RZ ;  /* 0x0000000bff28723e */ /* 0x000fe200048070ff */
[----:B------:R-:W-:-:S04]  /*88ac0*/  FMUL R11, R61, UR27 ;  /* 0x0000001b3d0b7c20 */ /* 0x000fc80008400000 */
[----:B------:R0:W-:Y:S01]  /*88ad0*/  @!P2 STG.E.U8 desc[UR30][R66.64+0x158], R40 ;  /* 0x000158284200a986 */ /* 0x0001e2000c10111e */
[----:B------:R-:W-:-:S03]  /*88ae0*/  F2FP.SATFINITE.E4M3.F32.PACK_AB_MERGE_C R42, RZ, R11, RZ ;  /* 0x0000000bff2a723e */ /* 0x000fc600048070ff */
[----:B0-----:R-:W4:Y:S01]  /*88af0*/  LDL.LU.64 R66, [R1+0xd8] ;  /* 0x0000d80001427983 */ /* 0x001f220000300a00 */
[----:B-1----:R-:W-:-:S03]  /*88b00*/  @!P0 IADD3 R14, P1, R38, R14, RZ ;  /* 0x0000000e260e8210 */ /* 0x002fc60007f3e0ff */
[----:B------:R0:W-:Y:S01]  /*88b10*/  @!P6 STG.E.U8 desc[UR30][R62.64+0x159], R42 ;  /* 0x0001592a3e00e986 */ /* 0x0001e2000c10111e */
[----:B--2---:R-:W-:-:S03]  /*88b20*/  FMUL R11, R54, UR27 ;  /* 0x0000001b360b7c20 */ /* 0x004fc60008400000 */
[----:B------:R-:W2:Y:S01]  /*88b30*/  LDL.LU R54, [R1+0x12c8] ;  /* 0x0012c80001367983 */ /* 0x000ea20000300800 */
[----:B------:R-:W-:-:S03]  /*88b40*/  @!P0 IMAD.X R15, R39, 0x1, R15, P1 ;  /* 0x00000001270f8824 */ /* 0x000fc600008e060f */
[----:B0-----:R-:W2:Y:S01]  /*88b50*/  LDL.LU R63, [R1+0x12cc] ;  /* 0x0012cc00013f7983 */ /* 0x001ea20000300800 */
[----:B------:R-:W-:Y:S01]  /*88b60*/  F2FP.SATFINITE.E4M3.F32.PACK_AB_MERGE_C R39, RZ, R11, RZ ;  /* 0x0000000bff27723e */ /* 0x000fe200048070ff */
[----:B---3--:R-:W-:Y:S02]  /*88b70*/  FMUL R11, R55, UR27 ;  /* 0x0000001b370b7c20 */ /* 0x008fe40008400000 */
[----:B------:R-:W3:Y:S01]  /*88b80*/  LDL.LU R55, [R1+0x12d0] ;  /* 0x0012d00001377983 */ /* 0x000ee20000300800 */
[----:B------:R-:W-:-:S03]  /*88b90*/  LOP3.LUT P4, RZ, R8, 0x20, RZ, 0xc0, !PT ;  /* 0x0000002008ff7812 */ /* 0x000fc6000788c0ff */
[----:B------:R0:W-:Y:S01]  /*88ba0*/  @!P0 STG.E.U8 desc[UR30][R14.64+0x158], R39 ;  /* 0x000158270e008986 */ /* 0x0001e2000c10111e */
[----:B------:R-:W-:Y:S02]  /*88bb0*/  P2R R43, PR, RZ, 0x10 ;  /* 0x00000010ff2b7803 */ /* 0x000fe40000000000 */
[----:B------:R-:W-:Y:S01]  /*88bc0*/  LOP3.LUT P4, RZ, R0, 0x80, RZ, 0xc0, !PT ;  /* 0x0000008000ff7812 */ /* 0x000fe2000788c0ff */
[----:B------:R-:W3:-:S12]  /*88bd0*/  LDL.LU.64 R60, [R1+0xf0] ;  /* 0x0000f000013c7983 */ /* 0x000ed80000300a00 */
[----:B0-----:R-:W0:Y:S01]  /*88be0*/  @!P4 LDC.64 R14, c[0x0][0x5c0] ;  /* 0x00017000ff0ecb82 */ /* 0x001e220000000a00 */
[----:B------:R-:W-:Y:S02]  /*88bf0*/  LOP3.LUT P3, RZ, R0, 0x40, RZ, 0xc0, !PT ;  /* 0x0000004000ff7812 */ /* 0x000fe4000786c0ff */
[----:B0-----:R-:W-:-:S05]  /*88c00*/  @!P4 IADD3 R14, P1, R34, R14, RZ ;  /* 0x0000000e220ec210 */ /* 0x001fca0007f3e0ff */
[----:B------:R-:W-:Y:S01]  /*88c10*/  @!P4 IMAD.X R15, R35, 0x1, R15, P1 ;  /* 0x00000001230fc824 */ /* 0x000fe200008e060f */
[----:B------:R-:W-:Y:S02]  /*88c20*/  LOP3.LUT P1, RZ, R0, 0x80, RZ, 0xc0, !PT ;  /* 0x0000008000ff7812 */ /* 0x000fe4000782c0ff */
[----:B------:R-:W-:Y:S02]  /*88c30*/  F2FP.SATFINITE.E4M3.F32.PACK_AB_MERGE_C R35, RZ, R11, RZ ;  /* 0x0000000bff23723e */ /* 0x000fe400048070ff */
[----:B------:R-:W-:-:S09]  /*88c40*/  ISETP.NE.AND P4, PT, R43, RZ, PT ;  /* 0x000000ff2b00720c */ /* 0x000fd20003f85270 */
[----:B------:R0:W-:Y:S02]  /*88c50*/  @!P1 STG.E.U8 desc[UR30][R14.64+0x159], R35 ;  /* 0x000159230e009986 */ /* 0x0001e4000c10111e */
[----:B0-----:R-:W0:Y:S01]  /*88c60*/  @!P3 LDC.64 R14, c[0x0][0x5c0] ;  /* 0x00017000ff0ebb82 */ /* 0x001e220000000a00 */
[----:B------:R-:W-:Y:S02]  /*88c70*/  LOP3.LUT P5, RZ, R8, 0x10, RZ, 0xc0, !PT ;  /* 0x0000001008ff7812 */ /* 0x000fe400078ac0ff */
[----:B------:R-:W-:Y:S02]  /*88c80*/  LOP3.LUT P2, RZ, R0, 0x20, RZ, 0xc0, !PT ;  /* 0x0000002000ff7812 */ /* 0x000fe4000784c0ff */
[----:B0-----:R-:W-:Y:S01]  /*88c90*/  @!P3 IADD3 R14, P1, R36, R14, RZ ;  /* 0x0000000e240eb210 */ /* 0x001fe20007f3e0ff */
[----:B----4-:R-:W-:Y:S02]  /*88ca0*/  FMUL R11, R58, UR27 ;  /* 0x0000001b3a0b7c20 */ /* 0x010fe40008400000 */
[----:B------:R-:W4:Y:S03]  /*88cb0*/  LDL.LU R58, [R1+0x12d4] ;  /* 0x0012d400013a7983 */ /* 0x000f260000300800 */
[----:B------:R-:W-:-:S05]  /*88cc0*/  F2FP.SATFINITE.E4M3.F32.PACK_AB_MERGE_C R34, RZ, R11, RZ ;  /* 0x0000000bff22723e */ /* 0x000fca00048070ff */
[----:B------:R0:W-:Y:S01]  /*88cd0*/  @!P4 STG.E.U8 desc[UR30][R56.64+0x160], R34 ;  /* 0x000160223800c986 */ /* 0x0001e2000c10111e */
[----:B------:R-:W-:Y:S01]  /*88ce0*/  @!P3 IMAD.X R15, R37, 0x1, R15, P1 ;  /* 0x00000001250fb824 */ /* 0x000fe200008e060f */
[----:B------:R-:W-:Y:S02]  /*88cf0*/  LOP3.LUT P1, RZ, R0, 0x40, RZ, 0xc0, !PT ;  /* 0x0000004000ff7812 */ /* 0x000fe4000782c0ff */
[----:B0-----:R-:W4:Y:S01]  /*88d00*/  LDL.LU.64 R56, [R1+0xe8] ;  /* 0x0000e80001387983 */ /* 0x001f220000300a00 */
[----:B------:R-:W-:-:S03]  /*88d10*/  FMUL R11, R59, UR27 ;  /* 0x0000001b3b0b7c20 */ /* 0x000fc60008400000 */
[----:B------:R-:W4:Y:S02]  /*88d20*/  LDL.LU R59, [R1+0x12d8] ;  /* 0x0012d800013b7983 */ /* 0x000f240000300800 */
[----:B------:R-:W-:-:S05]  /*88d30*/  F2FP.SATFINITE.E4M3.F32.PACK_AB_MERGE_C R38, RZ, R11, RZ ;  /* 0x0000000bff26723e */ /* 0x000fca00048070ff */
[----:B------:R0:W-:Y:S01]  /*88d40*/  @!P5 STG.E.U8 desc[UR30][R66.64+0x161], R38 ;  /* 0x000161264200d986 */ /* 0x0001e2000c10111e */
[----:B--2---:R-:W-:-:S03]  /*88d50*/  FMUL R11, R54, UR27 ;  /* 0x0000001b360b7c20 */ /* 0x004fc60008400000 */
[----:B------:R-:W2:Y:S02]  /*88d60*/  LDL.LU R54, [R1+0x12dc] ;  /* 0x0012dc0001367983 */ /* 0x000ea40000300800 */
[----:B------:R-:W-:Y:S02]  /*88d70*/  F2FP.SATFINITE.E4M3.F32.PACK_AB_MERGE_C R35, RZ, R11, RZ ;  /* 0x0000000bff23723e */ /* 0x000fe400048070ff */
[----:B------:R-:W2:Y:S04]  /*88d80*/  LDL.LU R62, [R1+0x12e0] ;  /* 0x0012e000013e7983 */ /* 0x000ea80000300800 */
[----:B------:R1:W-:Y:S01]  /*88d90*/  @!P1 STG.E.U8 desc[UR30][R14.64+0x160], R35 ;  /* 0x000160230e009986 */ /* 0x0003e2000c10111e */
[----:B------:R-:W-:-:S03]  /*88da0*/  FMUL R11, R63, UR27 ;  /* 0x0000001b3f0b7c20 */ /* 0x000fc60008400000 */
[----:B0-----:R-:W2:Y:S01]  /*88db0*/  LDL.LU.64 R66, [R1+0x108] ;  /* 0x0001080001427983 */ /* 0x001ea20000300a00 */
[----:B-1----:R-:W0:Y:S02]  /*88dc0*/  @!P2 LDC.64 R14, c[0x0][0x5c0] ;  /* 0x00017000ff0eab82 */ /* 0x002e240000000a00 */
[----:B0-----:R-:W-:-:S05]  /*88dd0*/  @!P2 IADD3 R14, P1, R32, R14, RZ ;  /* 0x0000000e200ea210 */ /* 0x001fca0007f3e0ff */
[----:B------:R-:W-:Y:S01]  /*88de0*/  @!P2 IMAD.X R15, R33, 0x1, R15, P1 ;  /* 0x00000001210fa824 */ /* 0x000fe200008e060f */
[----:B------:R-:W-:Y:S01]  /*88df0*/  F2FP.SATFINITE.E4M3.F32.PACK_AB_MERGE_C R33, RZ, R11, RZ ;  /* 0x0000000bff21723e */ /* 0x000fe200048070ff */
[----:B---3--:R-:W-:Y:S02]  /*88e00*/  FMUL R11, R55, UR27 ;  /* 0x0000001b370b7c20 */ /* 0x008fe40008400000 */
[----:B------:R-:W3:Y:S01]  /*88e10*/  LDL.LU R55, [R1+0x12e4] ;  /* 0x0012e40001377983 */ /* 0x000ee20000300800 */
[----:B------:R-:W-:Y:S02]  /*88e20*/  LOP3.LUT P1, RZ, R8, 0x8, RZ, 0xc0, !PT ;  /* 0x0000000808ff7812 */ /* 0x000fe4000782c0ff */
[----:B------:R-:W-:Y:S02]  /*88e30*/  LOP3.LUT P0, RZ, R0, 0x10, RZ, 0xc0, !PT ;  /* 0x0000001000ff7812 */ /* 0x000fe4000780c0ff */
[----:B------:R-:W-:Y:S01]  /*88e40*/  F2FP.SATFINITE.E4M3.F32.PACK_AB_MERGE_C R32, RZ, R11, RZ ;  /* 0x0000000bff20723e */ /* 0x000fe200048070ff */
[----:B------:R0:W-:Y:S08]  /*88e50*/  @!P2 STG.E.U8 desc[UR30][R14.64+0x161], R33 ;  /* 0x000161210e00a986 */ /* 0x0001f0000c10111e */
[----:B------:R1:W-:Y:S02]  /*88e60*/  @!P1 STG.E.U8 desc[UR30][R60.64+0x168], R32 ;  /* 0x000168203c009986 */ /* 0x0003e4000c10111e */
[----:B0-----:R-:W0:Y:S02]  /*88e70*/  @!P0 LDC.64 R14, c[0x0][0x5c0] ;  /* 0x00017000ff0e8b82 */ /* 0x001e240000000a00 */
[----:B-1----:R-:W3:Y:S01]  /*88e80*/  LDL.LU.64 R60, [R1+0x100] ;  /* 0x00010000013c7983 */ /* 0x002ee20000300a00 */
[----:B------:R-:W-:-:S02]  /*88e90*/  LOP3.LUT P6, RZ, R8, 0x4, RZ, 0xc0, !PT ;  /* 0x0000000408ff7812 */ /* 0x000fc400078cc0ff */
[----:B------:R-:W-:Y:S02]  /*88ea0*/  LOP3.LUT P4, RZ, R0, 0x8, RZ, 0xc0, !PT ;  /* 0x0000000800ff7812 */ /* 0x000fe4000788c0ff */
[----:B0-----:R-:W-:-:S05]  /*88eb0*/  @!P0 IADD3 R14, P1, R30, R14, RZ ;  /* 0x0000000e1e0e8210 */ /* 0x001fca0007f3e0ff */
[----:B------:R-:W-:Y:S01]  /*88ec0*/  @!P0 IMAD.X R15, R31, 0x1, R15, P1 ;  /* 0x000000011f0f8824 */ /* 0x000fe200008e060f */
[----:B------:R-:W-:Y:S01]  /*88ed0*/  LOP3.LUT P1, RZ, R0, 0x10, RZ, 0xc0, !PT ;  /* 0x0000001000ff7812 */ /* 0x000fe2000782c0ff */
[----:B----4-:R-:W-:Y:S02]  /*88ee0*/  FMUL R11, R58, UR27 ;  /* 0x0000001b3a0b7c20 */ /* 0x010fe40008400000 */
[----:B------:R-:W4:Y:S04]  /*88ef0*/  LDL.LU R58, [R1+0x12e8] ;  /* 0x0012e800013a7983 */ /* 0x000f280000300800 */
[----:B------:R-:W4:Y:S01]  /*88f00*/  LDL.LU R63, [R1+0x12ec] ;  /* 0x0012ec00013f7983 */ /* 0x000f220000300800 */
[----:B------:R-:W-:-:S05]  /*88f10*/  F2FP.SATFINITE.E4M3.F32.PACK_AB_MERGE_C R34, RZ, R11, RZ ;  /* 0x0000000bff22723e */ /* 0x000fca00048070ff */
[----:B------:R0:W-:Y:S01]  /*88f20*/  @!P6 STG.E.U8 desc[UR30][R56.64+0x169], R34 ;  /* 0x000169223800e986 */ /* 0x0001e2000c10111e */
[----:B------:R-:W-:-:S03]  /*88f30*/  FMUL R11, R59, UR27 ;  /* 0x0000001b3b0b7c20 */ /* 0x000fc60008400000 */
[----:B------:R-:W4:Y:S02]  /*88f40*/  LDL.LU R59, [R1+0x12f0] ;  /* 0x0012f000013b7983 */ /* 0x000f240000300800 */
[----:B------:R-:W-:Y:S02]  /*88f50*/  F2FP.SATFINITE.E4M3.F32.PACK_AB_MERGE_C R31, RZ, R11, RZ ;  /* 0x0000000bff1f723e */ /* 0x000fe400048070ff */
[----:B0-----:R-:W4:Y:S04]  /*88f60*/  LDL.LU.64 R56, [R1+0x110] ;  /* 0x0001100001387983 */ /* 0x001f280000300a00 */
[----:B------:R0:W-:Y:S02]  /*88f70*/  @!P1 STG.E.U8 desc[UR30][R14.64+0x168], R31 ;  /* 0x0001681f0e009986 */ /* 0x0001e4000c10111e */
[----:B0-----:R-:W0:Y:S01]  /*88f80*/  @!P4 LDC.64 R14, c[0x0][0x5c0] ;  /* 0x00017000ff0ecb82 */ /* 0x001e220000000a00 */
[----:B--2---:R-:W-:-:S02]  /*88f90*/  FMUL R11, R54, UR27 ;  /* 0x0000001b360b7c20 */ /* 0x004fc40008400000 */
[----:B------:R-:W2:Y:S01]  /*88fa0*/  LDL.LU R54, [R1+0x12f4] ;  /* 0x0012f40001367983 */ /* 0x000ea20000300800 */
[----:B0-----:R-:W-:-:S05]  /*88fb0*/  @!P4 IADD3 R14, P1, R20, R14, RZ ;  /* 0x0000000e140ec210 */ /* 0x001fca0007f3e0ff */
[----:B------:R-:W-:Y:S01]  /*88fc0*/  @!P4 IMAD.X R15, R21, 0x1, R15, P1 ;  /* 0x00000001150fc824 */ /* 0x000fe200008e060f */
[----:B------:R-:W-:Y:S01]  /*88fd0*/  F2FP.SATFINITE.E4M3.F32.PACK_AB_MERGE_C R21, RZ, R11, RZ ;  /* 0x0000000bff15723e */ /* 0x000fe200048070ff */
[----:B------:R-:W-:-:S05]  /*88fe0*/  FMUL R11, R62, UR27 ;  /* 0x0000001b3e0b7c20 */ /* 0x000fca0008400000 */
[----:B------:R-:W-:Y:S01]  /*88ff0*/  F2FP.SATFINITE.E4M3.F32.PACK_AB_MERGE_C R20, RZ, R11, RZ ;  /* 0x0000000bff14723e */ /* 0x000fe200048070ff */
[----:B---3--:R-:W-:Y:S02]  /*89000*/  FMUL R11, R55, UR27 ;  /* 0x0000001b370b7c20 */ /* 0x008fe40008400000 */
[----:B------:R-:W3:Y:S04]  /*89010*/  LDL.LU R55, [R1+0x12f8] ;  /* 0x0012f80001377983 */ /* 0x000ee80000300800 */
[----:B------:R0:W-:Y:S01]  /*89020*/  @!P4 STG.E.U8 desc[UR30][R14.64+0x169], R21 ;  /* 0x000169150e00c986 */ /* 0x0001e2000c10111e */
[----:B------:R-:W-:Y:S02]  /*89030*/  LOP3.LUT P4, RZ, R9, 0x2000000, RZ, 0xc0, !PT ;  /* 0x0200000009ff7812 */ /* 0x000fe4000788c0ff */
[----:B------:R-:W-:-:S11]  /*89040*/  LOP3.LUT P5, RZ, R8, 0x2, RZ, 0xc0, !PT ;  /* 0x0000000208ff7812 */ /* 0x000fd600078ac0ff */
[----:B0-----:R-:W0:Y:S01]  /*89050*/  @!P4 LDC.64 R14, c[0x0][0x5c0] ;  /* 0x00017000ff0ecb82 */ /* 0x001e220000000a00 */
[----:B------:R-:W-:Y:S02]  /*89060*/  LOP3.LUT P1, RZ, R8, 0x1, RZ, 0xc0, !PT ;  /* 0x0000000108ff7812 */ /* 0x000fe4000782c0ff */
[----:B------:R-:W-:Y:S01]  /*89070*/  F2FP.SATFINITE.E4M3.F32.PACK_AB_MERGE_C R30, RZ, R11, RZ ;  /* 0x0000000bff1e723e */ /* 0x000fe200048070ff */
[----:B------:R-:W-:Y:S01]  /*89080*/  @!P5 STG.E.U8 desc[UR30][R66.64+0x170], R20 ;  /* 0x000170144200d986 */ /* 0x000fe2000c10111e */
[----:B------:R-:W-:-:S09]  /*89090*/  LOP3.LUT P2, RZ, R0, 0x1, RZ, 0xc0, !PT ;  /* 0x0000000100ff7812 */ /* 0x000fd2000784c0ff */
[----:B------:R-:W-:Y:S01]  /*890a0*/  @!P1 STG.E.U8 desc[UR30][R60.64+0x171], R30 ;  /* 0x0001711e3c009986 */ /* 0x000fe2000c10111e */
[----:B0-----:R-:W-:-:S05]  /*890b0*/  @!P4 IADD3 R14, P1, R26, R14, RZ ;  /* 0x0000000e1a0ec210 */ /* 0x001fca0007f3e0ff */
[----:B------:R-:W-:Y:S01]  /*890c0*/  @!P4 IMAD.X R15, R27, 0x1, R15, P1 ;  /* 0x000000011b0fc824 */ /* 0x000fe200008e060f */
[----:B------:R-:W-:Y:S02]  /*890d0*/  LOP3.LUT P6, RZ, R3, 0x80000000, RZ, 0xc0, !PT ;  /* 0x8000000003ff7812 */ /* 0x000fe400078cc0ff */
[----:B------:R-:W-:Y:S01]  /*890e0*/  LOP3.LUT P5, RZ, R9, 0x1000000, RZ, 0xc0, !PT ;  /* 0x0100000009ff7812 */ /* 0x000fe200078ac0ff */
        /* <DEDUP_REMOVED lines=8> */
[----:B------:R-:W-:Y:S02]  /*89170*/  @!P2 IMAD.X R15, R19, 0x1, R15, P1 ;  /* 0x00000001130fa824 */ /* 0x000fe400008e060f */
[----:B------:R-:W-:-:S03]  /*89180*/  FMUL R11, R59, UR27 ;  /* 0x0000001b3b0b7c20 */ /* 0x000fc60008400000 */
[----:B------:R-:W-:Y:S02]  /*89190*/  @!P2 STG.E.U8 desc[UR30][R14.64+0x171], R27 ;  /* 0x0001711b0e00a986 */ /* 0x000fe4000c10111e */
[----:B------:R-:W-:Y:S02]  /*891a0*/  F2FP.SATFINITE.E4M3.F32.PACK_AB_MERGE_C R26, RZ, R11, RZ ;  /* 0x0000000bff1a723e */ /* 0x000fe400048070ff */
[----:B------:R-:W4:Y:S04]  /*891b0*/  LDL.LU R59, [R1+0x1300] ;  /* 0x00130000013b7983 */ /* 0x000f280000300800 */
[----:B------:R-:W-:Y:S01]  /*891c0*/  @!P6 STG.E.U8 desc[UR30][R56.64+0x178], R26 ;  /* 0x0001781a3800e986 */ /* 0x000fe2000c10111e */
[----:B--2---:R-:W-:-:S03]  /*891d0*/  FMUL R11, R54, UR27 ;  /* 0x0000001b360b7c20 */ /* 0x004fc60008400000 */
[----:B------:R-:W2:Y:S02]  /*891e0*/  LDL.LU R54, [R1+0x1304] ;  /* 0x0013040001367983 */ /* 0x000ea40000300800 */
[----:B------:R-:W-:-:S05]  /*891f0*/  F2FP.SATFINITE.E4M3.F32.PACK_AB_MERGE_C R30, RZ, R11, RZ ;  /* 0x0000000bff1e723e */ /* 0x000fca00048070ff */
[----:B------:R0:W-:Y:S04]  /*89200*/  @!P5 STG.E.U8 desc[UR30][R12.64+0x179], R30 ;  /* 0x0001791e0c00d986 */ /* 0x0001e8000c10111e */
[----:B0-----:R-:W2:Y:S01]  /*89210*/  LDL.LU.64 R12, [R1+0x14a0] ;  /* 0x0014a000010c7983 */ /* 0x001ea20000300a00 */
[----:B---3--:R-:W-:-:S03]  /*89220*/  FMUL R11, R55, UR27 ;  /* 0x0000001b370b7c20 */ /* 0x008fc60008400000 */
[----:B------:R-:W3:Y:S01]  /*89230*/  LDL.LU R55, [R1+0x1308] ;  /* 0x0013080001377983 */ /* 0x000ee20000300800 */
[C---:B------:R-:W-:Y:S02]  /*89240*/  LOP3.LUT P0, RZ, R9.reuse, 0x4000000, RZ, 0xc0, !PT ;  /* 0x0400000009ff7812 */ /* 0x040fe4000780c0ff */
[C---:B------:R-:W-:Y:S02]  /*89250*/  LOP3.LUT P3, RZ, R9.reuse, 0x8000000, RZ, 0xc0, !PT ;  /* 0x0800000009ff7812 */ /* 0x040fe4000786c0ff */
[----:B------:R-:W-:-:S09]  /*89260*/  LOP3.LUT P4, RZ, R9, 0x800000, RZ, 0xc0, !PT ;  /* 0x0080000009ff7812 */ /* 0x000fd2000788c0ff */
[----:B------:R-:W0:Y:S01]  /*89270*/  @!P0 LDC.64 R14, c[0x0][0x5c0] ;  /* 0x00017000ff0e8b82 */ /* 0x000e220000000a00 */
[----:B------:R-:W-:-:S07]  /*89280*/  ISETP.LT.OR P1, PT, R28, 0xc1, !P4 ;  /* 0x000000c11c00780c */ /* 0x000fce0006721670 */
[----:B------:R-:W1:Y:S08]  /*89290*/  @!P3 LDC.64 R18, c[0x0][0x5c0] ;  /* 0x00017000ff12bb82 */ /* 0x000e700000000a00 */
[----:B------:R-:W2:Y:S01]  /*892a0*/  @!P1 LDC.64 R20, c[0x0][0x5c0] ;  /* 0x00017000ff149b82 */ /* 0x000ea20000000a00 */
[----:B0-----:R-:W-:-:S05]  /*892b0*/  @!P0 IADD3 R14, P2, R22, R14, RZ ;  /* 0x0000000e160e8210 */ /* 0x001fca0007f5e0ff */
[----:B------:R-:W-:Y:S01]  /*892c0*/  @!P0 IMAD.X R15, R23, 0x1, R15, P2 ;  /* 0x00000001170f8824 */ /* 0x000fe200010e060f */
[----:B------:R-:W-:Y:S02]  /*892d0*/  ISETP.LT.OR P2, PT, R28, 0xc2, !P4 ;  /* 0x000000c21c00780c */ /* 0x000fe40006741670 */
[----:B------:R-:W-:-:S05]  /*892e0*/  F2FP.SATFINITE.E4M3.F32.PACK_AB_MERGE_C R23, RZ, R11, RZ ;  /* 0x0000000bff17723e */ /* 0x000fca00048070ff */
[----:B------:R0:W-:Y:S01]  /*892f0*/  @!P0 STG.E.U8 desc[UR30][R14.64+0x178], R23 ;  /* 0x000178170e008986 */ /* 0x0001e2000c10111e */
[----:B-1----:R-:W-:-:S05]  /*89300*/  @!P3 IADD3 R18, P0, R17, R18, RZ ;  /* 0x000000121112b210 */ /* 0x002fca0007f1e0ff */
[----:B------:R-:W-:Y:S02]  /*89310*/  @!P3 IMAD.X R19, R16, 0x1, R19, P0 ;  /* 0x000000011013b824 */ /* 0x000fe400000e0613 */
[----:B------:R-:W1:Y:S01]  /*89320*/  @!P2 LDC.64 R16, c[0x0][0x5c0] ;  /* 0x00017000ff10ab82 */ /* 0x000e620000000a00 */
[----:B0-----:R-:W-:Y:S02]  /*89330*/  @!P1 IMAD.MOV.U32 R14, RZ, RZ, R24 ;  /* 0x000000ffff0e9224 */ /* 0x001fe400078e0018 */
[--C-:B------:R-:W-:Y:S02]  /*89340*/  @!P1 IMAD.MOV.U32 R15, RZ, RZ, R29.reuse ;  /* 0x000000ffff0f9224 */ /* 0x100fe400078e001d */
[----:B------:R-:W-:Y:S01]  /*89350*/  @!P2 IMAD.MOV.U32 R23, RZ, RZ, R29 ;  /* 0x000000ffff17a224 */ /* 0x000fe200078e001d */
[----:B------:R-:W-:Y:S01]  /*89360*/  LOP3.LUT P5, RZ, R9, 0x400000, RZ, 0xc0, !PT ;  /* 0x0040000009ff7812 */ /* 0x000fe200078ac0ff */
[----:B------:R-:W-:Y:S01]  /*89370*/  BSSY B1, `(.L_x_137) ;  /* 0x0000029000017945 */ /* 0x000fe20003800000 */
[----:B----4-:R-:W-:-:S05]  /*89380*/  FMUL R11, R58, UR27 ;  /* 0x0000001b3a0b7c20 */ /* 0x010fca0008400000 */
[----:B------:R-:W-:-:S05]  /*89390*/  F2FP.SATFINITE.E4M3.F32.PACK_AB_MERGE_C R27, RZ, R11, RZ ;  /* 0x0000000bff1b723e */ /* 0x000fca00048070ff */
[----:B------:R0:W-:Y:S01]  /*893a0*/  @!P3 STG.E.U8 desc[UR30][R18.64+0x179], R27 ;  /* 0x0001791b1200b986 */ /* 0x0001e2000c10111e */
[----:B------:R-:W-:Y:S01]  /*893b0*/  ISETP.LT.OR P3, PT, R28, 0xc9, !P4 ;  /* 0x000000c91c00780c */ /* 0x000fe20006761670 */
[----:B------:R-:W-:-:S05]  /*893c0*/  FMUL R11, R59, UR27 ;  /* 0x0000001b3b0b7c20 */ /* 0x000fca0008400000 */
[----:B------:R-:W-:Y:S01]  /*893d0*/  F2FP.SATFINITE.E4M3.F32.PACK_AB_MERGE_C R31, RZ, R11, RZ ;  /* 0x0000000bff1f723e */ /* 0x000fe200048070ff */
[----:B--2---:R-:W-:-:S04]  /*893e0*/  @!P1 IMAD.WIDE.U32 R14, R12, 0x180, R14 ;  /* 0x000001800c0e9825 */ /* 0x004fc800078e000e */
[----:B------:R-:W-:Y:S01]  /*893f0*/  @!P1 IMAD R22, R13, 0x180, RZ ;  /* 0x000001800d169824 */ /* 0x000fe200078e02ff */
[----:B------:R-:W-:-:S04]  /*89400*/  @!P1 IADD3 R20, P0, R14, R20, RZ ;  /* 0x000000140e149210 */ /* 0x000fc80007f1e0ff */
[----:B------:R-:W-:Y:S02]  /*89410*/  @!P1 IADD3.X R21, R21, R15, R22, P0, !PT ;  /* 0x0000000f15159210 */ /* 0x000fe400007fe416 */
[----:B------:R-:W-:Y:S01]  /*89420*/  ISETP.LT.OR P0, PT, R28, 0xca, !P4 ;  /* 0x000000ca1c00780c */ /* 0x000fe20006701670 */
[----:B------:R-:W-:Y:S01]  /*89430*/  @!P2 IMAD.MOV.U32 R22, RZ, RZ, R24 ;  /* 0x000000ffff16a224 */ /* 0x000fe200078e0018 */
[----:B------:R-:W2:Y:S03]  /*89440*/  @!P3 LDC.64 R14, c[0x0][0x5c0] ;  /* 0x00017000ff0ebb82 */ /* 0x000ea60000000a00 */
[----:B------:R-:W-:Y:S01]  /*89450*/  @!P2 IMAD.WIDE.U32 R22, R12, 0x180, R22 ;  /* 0x000001800c16a825 */ /* 0x000fe200078e0016 */
[----:B------:R-:W-:Y:S03]  /*89460*/  @!P1 STG.E.U8 desc[UR30][R20.64+0xc0], R31 ;  /* 0x0000c01f14009986 */ /* 0x000fe6000c10111e */
[----:B------:R-:W-:Y:S01]  /*89470*/  @!P2 IMAD R26, R13, 0x180, RZ ;  /* 0x000001800d1aa824 */ /* 0x000fe200078e02ff */
[----:B-1----:R-:W-:-:S03]  /*89480*/  @!P2 IADD3 R16, P1, R22, R16, RZ ;  /* 0x000000101610a210 */ /* 0x002fc60007f3e0ff */
[----:B0-----:R-:W0:Y:S01]  /*89490*/  @!P0 LDC.64 R18, c[0x0][0x5c0] ;  /* 0x00017000ff128b82 */ /* 0x001e220000000a00 */
[----:B------:R-:W-:Y:S01]  /*894a0*/  @!P2 IADD3.X R17, R17, R23, R26, P1, !PT ;  /* 0x000000171111a210 */ /* 0x000fe20000ffe41a */
[----:B------:R-:W-:Y:S01]  /*894b0*/  FMUL R11, R54, UR27 ;  /* 0x0000001b360b7c20 */ /* 0x000fe20008400000 */
[----:B------:R-:W-:-:S04]  /*894c0*/  ISETP.LT.OR P1, PT, R28, 0xc1, !P5 ;  /* 0x000000c11c00780c */ /* 0x000fc80006f21670 */
[----:B------:R-:W-:Y:S01]  /*894d0*/  F2FP.SATFINITE.E4M3.F32.PACK_AB_MERGE_C R27, RZ, R11, RZ ;  /* 0x0000000bff1b723e */ /* 0x000fe200048070ff */
[----:B---3--:R-:W-:-:S04]  /*894e0*/  FMUL R11, R55, UR27 ;  /* 0x0000001b370b7c20 */ /* 0x008fc80008400000 */
[----:B------:R1:W-:Y:S01]  /*894f0*/  @!P2 STG.E.U8 desc[UR30][R16.64+0xc1], R27 ;  /* 0x0000c11b1000a986 */ /* 0x0003e2000c10111e */
[----:B------:R-:W-:Y:S01]  /*89500*/  F2FP.SATFINITE.E4M3.F32.PACK_AB_MERGE_C R11, RZ, R11, RZ ;  /* 0x0000000bff0b723e */ /* 0x000fe200048070ff */
[----:B-1----:R-:W-:Y:S02]  /*89510*/  @!P3 IMAD.MOV.U32 R16, RZ, RZ, R24 ;  /* 0x000000ffff10b224 */ /* 0x002fe400078e0018 */
[----:B------:R-:W-:Y:S02]  /*89520*/  @!P3 IMAD.MOV.U32 R17, RZ, RZ, R29 ;  /* 0x000000ffff11b224 */ /* 0x000fe400078e001d */
[----:B------:R-:W-:Y:S01]  /*89530*/  @!P3 IMAD.WIDE.U32 R22, R12, 0x180, R16 ;  /* 0x000001800c16b825 */ /* 0x000fe200078e0010 */
[----:B0-2---:R-:W-:Y:S06]  /*89540*/  @P1 BRA `(.L_x_138) ;  /* 0x00000000002c1947 */ /* 0x005fec0003800000 */
[----:B------:R-:W-:Y:S01]  /*89550*/  IMAD.MOV.U32 R16, RZ, RZ, R24 ;  /* 0x000000ffff107224 */ /* 0x000fe200078e0018 */
[----:B------:R-:W-:Y:S01]  /*89560*/  ULDC.64 UR14, c[0x0][0x5c0] ;  /* 0x00017000000e7ab9 */ /* 0x000fe20000000a00 */
[----:B------:R-:W-:Y:S02]  /*89570*/  IMAD.MOV.U32 R17, RZ, RZ, R29 ;  /* 0x000000ffff117224 */ /* 0x000fe400078e001d */
[----:B------:R-:W-:Y:S02]  /*89580*/  IMAD R21, R13, 0x180, RZ ;  /* 0x000001800d157824 */ /* 0x000fe400078e02ff */
[----:B------:R-:W-:-:S04]  /*89590*/  IMAD.WIDE.U32 R16, R12, 0x180, R16 ;  /* 0x000001800c107825 */ /* 0x000fc800078e0010 */
[----:B------:R-:W-:Y:S02]  /*895a0*/  IMAD.U32 R27, RZ, RZ, UR14 ;  /* 0x0000000eff1b7e24 */ /* 0x000fe4000f8e00ff */
[----:B------:R-:W-:Y:S02]  /*895b0*/  IMAD.U32 R20, RZ, RZ, UR15 ;  /* 0x0000000fff147e24 */ /* 0x000fe4000f8e00ff */
[----:B------:R-:W-:Y:S01]  /*895c0*/  IMAD.IADD R21, R17, 0x1, R21 ;  /* 0x0000000111157824 */ /* 0x000fe200078e0215 */
[----:B------:R-:W-:-:S04]  /*895d0*/  IADD3 R16, P1, P2, R16, UR11, R27 ;  /* 0x0000000b10107c10 */ /* 0x000fc8000fa3e01b */
[----:B------:R-:W-:-:S05]  /*895e0*/  IADD3.X R17, R21, UR10, R20, P1, P2 ;  /* 0x0000000a15117c10 */ /* 0x000fca0008fe4414 */
[----:B------:R0:W-:Y:S04]  /*895f0*/  STG.E.U8 desc[UR30][R16.64+0xc0], R11 ;  /* 0x0000c00b10007986 */ /* 0x0001e8000c10111e */
.L_x_138:
[----:B------:R-:W-:Y:S05]  /*89600*/  BSYNC B1 ;  /* 0x0000000000017941 */ /* 0x000fea0003800000 */
.L_x_137:
[----:B0-----:R-:W2:Y:S01]  /*89610*/  LDL.LU R11, [R1+0x130c] ;  /* 0x00130c00010b7983 */ /* 0x001ea20000300800 */
[----:B------:R-:W-:Y:S01]  /*89620*/  ISETP.LT.OR P1, PT, R28, 0xc2, !P5 ;  /* 0x000000c21c00780c */ /* 0x000fe20006f21670 */
[----:B------:R-:W-:Y:S01]  /*89630*/  @!P3 IMAD R17, R13, 0x180, RZ ;  /* 0x000001800d11b824 */ /* 0x000fe200078e02ff */
[----:B------:R-:W-:Y:S01]  /*89640*/  @!P3 IADD3 R16, P2, R22, R14, RZ ;  /* 0x0000000e1610b210 */ /* 0x000fe20007f5e0ff */
[----:B------:R-:W-:Y:S03]  /*89650*/  BSSY B1, `(.L_x_139) ;  /* 0x0000010000017945 */ /* 0x000fe60003800000 */
[----:B------:R-:W-:Y:S01]  /*89660*/  @!P3 IADD3.X R17, R15, R23, R17, P2, !PT ;  /* 0x000000170f11b210 */ /* 0x000fe200017fe411 */
[----:B--2---:R-:W-:-:S05]  /*89670*/  FMUL R11, R11, UR27 ;  /* 0x0000001b0b0b7c20 */ /* 0x004fca0008400000 */
[----:B------:R-:W-:Y:S01]  /*89680*/  F2FP.SATFINITE.E4M3.F32.PACK_AB_MERGE_C R11, RZ, R11, RZ ;  /* 0x0000000bff0b723e */ /* 0x000fe200048070ff */
[----:B------:R-:W-:Y:S06]  /*89690*/  @P1 BRA `(.L_x_140) ;  /* 0x00000000002c1947 */ /* 0x000fec0003800000 */
        /* <DEDUP_REMOVED lines=11> */
.L_x_140:
[----:B------:R-:W-:Y:S05]  /*89750*/  BSYNC B1 ;  /* 0x0000000000017941 */ /* 0x000fea0003800000 */
.L_x_139:
[----:B0-----:R-:W2:Y:S04]  /*89760*/  LDL.LU R11, [R1+0x1310] ;  /* 0x00131000010b7983 */ /* 0x001ea80000300800 */
[----:B------:R-:W3:Y:S04]  /*89770*/  LDL.LU R26, [R1+0x1314] ;  /* 0x00131400011a7983 */ /* 0x000ee80000300800 */
[----:B------:R-:W4:Y:S01]  /*89780*/  LDL.LU R30, [R1+0x1318] ;  /* 0x00131800011e7983 */ /* 0x000f220000300800 */
[----:B------:R-:W-:Y:S01]  /*89790*/  @!P0 IMAD.MOV.U32 R22, RZ, RZ, R24 ;  /* 0x000000ffff168224 */ /* 0x000fe200078e0018 */
[C---:B------:R-:W-:Y:S01]  /*897a0*/  ISETP.LT.OR P2, PT, R28.reuse, 0xd1, !P4 ;  /* 0x000000d11c00780c */ /* 0x040fe20006741670 */
[----:B------:R-:W-:Y:S01]  /*897b0*/  @!P0 IMAD.MOV.U32 R23, RZ, RZ, R29 ;  /* 0x000000ffff178224 */ /* 0x000fe200078e001d */
[----:B------:R-:W-:Y:S01]  /*897c0*/  ISETP.LT.OR P1, PT, R28, 0xd2, !P4 ;  /* 0x000000d21c00780c */ /* 0x000fe20006721670 */
[----:B------:R-:W-:Y:S01]  /*897d0*/  BSSY B1, `(.L_x_141) ;  /* 0x000001f000017945 */ /* 0x000fe20003800000 */
[----:B------:R-:W-:-:S09]  /*897e0*/  @!P0 IMAD.WIDE.U32 R22, R12, 0x180, R22 ;  /* 0x000001800c168825 */ /* 0x000fd200078e0016 */
[----:B------:R-:W0:Y:S08]  /*897f0*/  @!P2 LDC.64 R20, c[0x0][0x5c0] ;  /* 0x00017000ff14ab82 */ /* 0x000e300000000a00 */
[----:B------:R-:W1:Y:S01]  /*89800*/  @!P1 LDC.64 R14, c[0x0][0x5c0] ;  /* 0x00017000ff0e9b82 */ /* 0x000e620000000a00 */
[----:B--2---:R-:W-:-:S05]  /*89810*/  FMUL R11, R11, UR27 ;  /* 0x0000001b0b0b7c20 */ /* 0x004fca0008400000 */
[----:B------:R-:W-:Y:S01]  /*89820*/  F2FP.SATFINITE.E4M3.F32.PACK_AB_MERGE_C R27, RZ, R11, RZ ;  /* 0x0000000bff1b723e */ /* 0x000fe200048070ff */
[----:B---3--:R-:W-:Y:S01]  /*89830*/  FMUL R11, R26, UR27 ;  /* 0x0000001b1a0b7c20 */ /* 0x008fe20008400000 */
[----:B------:R-:W-:-:S03]  /*89840*/  @!P0 IMAD R26, R13, 0x180, RZ ;  /* 0x000001800d1a8824 */ /* 0x000fc600078e02ff */
[----:B------:R2:W-:Y:S01]  /*89850*/  @!P3 STG.E.U8 desc[UR30][R16.64+0xc8], R27 ;  /* 0x0000c81b1000b986 */ /* 0x0005e2000c10111e */
[----:B------:R-:W-:Y:S02]  /*89860*/  @!P0 IADD3 R22, P3, R22, R18, RZ ;  /* 0x0000001216168210 */ /* 0x000fe40007f7e0ff */
[----:B------:R-:W-:Y:S01]  /*89870*/  F2FP.SATFINITE.E4M3.F32.PACK_AB_MERGE_C R31, RZ, R11, RZ ;  /* 0x0000000bff1f723e */ /* 0x000fe200048070ff */
[----:B----4-:R-:W-:Y:S01]  /*89880*/  FMUL R11, R30, UR27 ;  /* 0x0000001b1e0b7c20 */ /* 0x010fe20008400000 */
[----:B------:R-:W-:Y:S02]  /*89890*/  @!P0 IADD3.X R23, R19, R23, R26, P3, !PT ;  /* 0x0000001713178210 */ /* 0x000fe40001ffe41a */
[----:B------:R-:W-:Y:S02]  /*898a0*/  ISETP.LT.OR P3, PT, R28, 0xc9, !P5 ;  /* 0x000000c91c00780c */ /* 0x000fe40006f61670 */
[----:B------:R-:W-:Y:S01]  /*898b0*/  F2FP.SATFINITE.E4M3.F32.PACK_AB_MERGE_C R11, RZ, R11, RZ ;  /* 0x0000000bff0b723e */ /* 0x000fe200048070ff */
[----:B------:R3:W-:Y:S01]  /*898c0*/  @!P0 STG.E.U8 desc[UR30][R22.64+0xc9], R31 ;  /* 0x0000c91f16008986 */ /* 0x0007e2000c10111e */
[----:B--2---:R-:W-:-:S02]  /*898d0*/  @!P2 IMAD.MOV.U32 R16, RZ, RZ, R24 ;  /* 0x000000ffff10a224 */ /* 0x004fc400078e0018 */
[----:B------:R-:W-:Y:S02]  /*898e0*/  @!P2 IMAD.MOV.U32 R17, RZ, RZ, R29 ;  /* 0x000000ffff11a224 */ /* 0x000fe400078e001d */
[----:B------:R-:W-:-:S05]  /*898f0*/  @!P2 IMAD.WIDE.U32 R18, R12, 0x180, R16 ;  /* 0x000001800c12a825 */ /* 0x000fca00078e0010 */
[----:B01----:R-:W-:Y:S05]  /*89900*/  @P3 BRA `(.L_x_142) ;  /* 0x00000000002c3947 */ /* 0x003fea0003800000 */
[----:B------:R-:W-:Y:S01]  /*89910*/  IMAD.MOV.U32 R16, RZ, RZ, R24 ;  /* 0x000000ffff107224 */ /* 0x000fe200078e0018 */
[----:B------:R-:W-:Y:S01]  /*89920*/  ULDC.64 UR14, c[0x0][0x5c0] ;  /* 0x00017000000e7ab9 */ /* 0x000fe20000000a00 */
[----:B------:R-:W-:Y:S02]  /*89930*/  IMAD.MOV.U32 R17, RZ, RZ, R29 ;  /* 0x000000ffff117224 */ /* 0x000fe400078e001d */
[----:B---3--:R-:W-:Y:S02]  /*89940*/  IMAD R23, R13, 0x180, RZ ;  /* 0x000001800d177824 */ /* 0x008fe400078e02ff */
[----:B------:R-:W-:-:S04]  /*89950*/  IMAD.WIDE.U32 R16, R12, 0x180, R16 ;  /* 0x000001800c107825 */ /* 0x000fc800078e0010 */
[----:B------:R-:W-:Y:S02]  /*89960*/  IMAD.U32 R27, RZ, RZ, UR14 ;  /* 0x0000000eff1b7e24 */ /* 0x000fe4000f8e00ff */
[----:B------:R-:W-:Y:S02]  /*89970*/  IMAD.U32 R22, RZ, RZ, UR15 ;  /* 0x0000000fff167e24 */ /* 0x000fe4000f8e00ff */
[----:B------:R-:W-:Y:S01]  /*89980*/  IMAD.IADD R23, R17, 0x1, R23 ;  /* 0x0000000111177824 */ /* 0x000fe200078e0217 */
[----:B------:R-:W-:-:S04]  /*89990*/  IADD3 R16, P0, P3, R16, UR11, R27 ;  /* 0x0000000b10107c10 */ /* 0x000fc8000fb1e01b */
[----:B------:R-:W-:-:S05]  /*899a0*/  IADD3.X R17, R23, UR10, R22, P0, P3 ;  /* 0x0000000a17117c10 */ /* 0x000fca00087e6416 */
[----:B------:R0:W-:Y:S04]  /*899b0*/  STG.E.U8 desc[UR30][R16.64+0xc8], R11 ;  /* 0x0000c80b10007986 */ /* 0x0001e8000c10111e */
.L_x_142:
[----:B------:R-:W-:Y:S05]  /*899c0*/  BSYNC B1 ;  /* 0x0000000000017941 */ /* 0x000fea0003800000 */
.L_x_141:
        /* <DEDUP_REMOVED lines=14> */
[----:B---3--:R-:W-:Y:S02]  /*89ab0*/  IMAD.U32 R23, RZ, RZ, UR14 ;  /* 0x0000000eff177e24 */ /* 0x008fe4000f8e00ff */
[----:B------:R-:W-:Y:S02]  /*89ac0*/  IMAD.U32 R18, RZ, RZ, UR15 ;  /* 0x0000000fff127e24 */ /* 0x000fe4000f8e00ff */
[----:B------:R-:W-:Y:S01]  /*89ad0*/  IMAD.IADD R19, R17, 0x1, R19 ;  /* 0x0000000111137824 */ /* 0x000fe200078e0213 */
[----:B------:R-:W-:-:S04]  /*89ae0*/  IADD3 R16, P0, P3, R16, UR11, R23 ;  /* 0x0000000b10107c10 */ /* 0x000fc8000fb1e017 */
[----:B------:R-:W-:-:S05]  /*89af0*/  IADD3.X R17, R19, UR10, R18, P0, P3 ;  /* 0x0000000a13117c10 */ /* 0x000fca00087e6412 */
[----:B------:R0:W-:Y:S04]  /*89b00*/  STG.E.U8 desc[UR30][R16.64+0xc9], R11 ;  /* 0x0000c90b10007986 */ /* 0x0001e8000c10111e */
.L_x_144:
[----:B------:R-:W-:Y:S05]  /*89b10*/  BSYNC B1 ;  /* 0x0000000000017941 */ /* 0x000fea0003800000 */
.L_x_143:
[----:B0-----:R-:W2:Y:S04]  /*89b20*/  LDL.LU R11, [R1+0x1320] ;  /* 0x00132000010b7983 */ /* 0x001ea80000300800 */
[----:B------:R-:W4:Y:S04]  /*89b30*/  LDL.LU R26, [R1+0x1324] ;  /* 0x00132400011a7983 */ /* 0x000f280000300800 */
[----:B------:R-:W4:Y:S01]  /*89b40*/  LDL.LU R30, [R1+0x1328] ;  /* 0x00132800011e7983 */ /* 0x000f220000300800 */
[----:B---3--:R-:W-:Y:S01]  /*89b50*/  @!P1 IMAD.MOV.U32 R22, RZ, RZ, R24 ;  /* 0x000000ffff169224 */ /* 0x008fe200078e0018 */
        /* <DEDUP_REMOVED lines=9> */
[----:B----4-:R-:W-:Y:S01]  /*89bf0*/  FMUL R11, R26, UR27 ;  /* 0x0000001b1a0b7c20 */ /* 0x010fe20008400000 */
[----:B------:R-:W-:-:S03]  /*89c00*/  @!P1 IMAD R26, R13, 0x180, RZ ;  /* 0x000001800d1a9824 */ /* 0x000fc600078e02ff */
[----:B------:R2:W-:Y:S01]  /*89c10*/  @!P2 STG.E.U8 desc[UR30][R20.64+0xd0], R27 ;  /* 0x0000d01b1400a986 */ /* 0x0005e2000c10111e */
[----:B------:R-:W-:Y:S01]  /*89c20*/  @!P1 IADD3 R22, P2, R22, R14, RZ ;  /* 0x0000000e16169210 */ /* 0x000fe20007f5e0ff */
[----:B------:R-:W-:Y:S01]  /*89c30*/  @!P3 IMAD.MOV.U32 R14, RZ, RZ, R24 ;  /* 0x000000ffff0eb224 */ /* 0x000fe200078e0018 */
[----:B------:R-:W-:Y:S01]  /*89c40*/  F2FP.SATFINITE.E4M3.F32.PACK_AB_MERGE_C R31, RZ, R11, RZ ;  /* 0x0000000bff1f723e */ /* 0x000fe200048070ff */
[----:B------:R-:W-:Y:S01]  /*89c50*/  FMUL R11, R30, UR27 ;  /* 0x0000001b1e0b7c20 */ /* 0x000fe20008400000 */
[----:B------:R-:W-:Y:S01]  /*89c60*/  @!P1 IADD3.X R23, R15, R23, R26, P2, !PT ;  /* 0x000000170f179210 */ /* 0x000fe200017fe41a */
[----:B------:R-:W-:Y:S01]  /*89c70*/  @!P3 IMAD.MOV.U32 R15, RZ, RZ, R29 ;  /* 0x000000ffff0fb224 */ /* 0x000fe200078e001d */
[----:B------:R-:W-:Y:S02]  /*89c80*/  ISETP.LT.OR P2, PT, R28, 0xd1, !P5 ;  /* 0x000000d11c00780c */ /* 0x000fe40006f41670 */
[----:B------:R-:W-:Y:S01]  /*89c90*/  F2FP.SATFINITE.E4M3.F32.PACK_AB_MERGE_C R11, RZ, R11, RZ ;  /* 0x0000000bff0b723e */ /* 0x000fe200048070ff */
[----:B------:R2:W-:Y:S01]  /*89ca0*/  @!P1 STG.E.U8 desc[UR30][R22.64+0xd1], R31 ;  /* 0x0000d11f16009986 */ /* 0x0005e2000c10111e */
[----:B------:R-:W-:-:S09]  /*89cb0*/  @!P3 IMAD.WIDE.U32 R14, R12, 0x180, R14 ;  /* 0x000001800c0eb825 */ /* 0x000fd200078e000e */
[----:B01----:R-:W-:Y:S05]  /*89cc0*/  @P2 BRA `(.L_x_146) ;  /* 0x00000000002c2947 */ /* 0x003fea0003800000 */
[----:B--2---:R-:W-:Y:S01]  /*89cd0*/  IMAD.MOV.U32 R20, RZ, RZ, R24 ;  /* 0x000000ffff147224 */ /* 0x004fe200078e0018 */
        /* <DEDUP_REMOVED lines=10> */
.L_x_146:
[----:B------:R-:W-:Y:S05]  /*89d80*/  BSYNC B1 ;  /* 0x0000000000017941 */ /* 0x000fea0003800000 */
.L_x_145:
[----:B0-----:R-:W3:Y:S01]  /*89d90*/  LDL.LU R11, [R1+0x132c] ;  /* 0x00132c00010b7983 */ /* 0x001ee20000300800 */
[----:B------:R-:W-:Y:S01]  /*89da0*/  ISETP.LT.OR P1, PT, R28, 0xd2, !P5 ;  /* 0x000000d21c00780c */ /* 0x000fe20006f21670 */
[----:B--2---:R-:W-:Y:S01]  /*89db0*/  @!P3 IMAD R21, R13, 0x180, RZ ;  /* 0x000001800d15b824 */ /* 0x004fe200078e02ff */
[----:B------:R-:W-:Y:S01]  /*89dc0*/  @!P3 IADD3 R20, P2, R14, R18, RZ ;  /* 0x000000120e14b210 */ /* 0x000fe20007f5e0ff */
[----:B------:R-:W-:Y:S03]  /*89dd0*/  BSSY B1, `(.L_x_147) ;  /* 0x0000010000017945 */ /* 0x000fe60003800000 */
[----:B------:R-:W-:Y:S01]  /*89de0*/  @!P3 IADD3.X R21, R19, R15, R21, P2, !PT ;  /* 0x0000000f1315b210 */ /* 0x000fe200017fe415 */
[----:B---3--:R-:W-:-:S05]  /*89df0*/  FMUL R11, R11, UR27 ;  /* 0x0000001b0b0b7c20 */ /* 0x008fca0008400000 */
        /* <DEDUP_REMOVED lines=13> */
.L_x_148:
[----:B------:R-:W-:Y:S05]  /*89ed0*/  BSYNC B1 ;  /* 0x0000000000017941 */ /* 0x000fea0003800000 */
.L_x_147:
[----:B0-----:R-:W2:Y:S04]  /*89ee0*/  LDL.LU R11, [R1+0x1330] ;  /* 0x00133000010b7983 */ /* 0x001ea80000300800 */
[----:B------:R-:W3:Y:S04]  /*89ef0*/  LDL.LU R26, [R1+0x1334] ;  /* 0x00133400011a7983 */ /* 0x000ee80000300800 */
[----:B------:R-:W4:Y:S01]  /*89f00*/  LDL.LU R30, [R1+0x1338] ;  /* 0x00133800011e7983 */ /* 0x000f220000300800 */
[C---:B------:R-:W-:Y:S01]  /*89f10*/  ISETP.LT.OR P2, PT, R28.reuse, 0xe1, !P4 ;  /* 0x000000e11c00780c */ /* 0x040fe20006741670 */
[----:B------:R-:W-:Y:S01]  /*89f20*/  @!P0 IMAD.MOV.U32 R22, RZ, RZ, R24 ;  /* 0x000000ffff168224 */ /* 0x000fe200078e0018 */
[----:B------:R-:W-:Y:S01]  /*89f30*/  ISETP.LT.OR P1, PT, R28, 0xe2, !P4 ;  /* 0x000000e21c00780c */ /* 0x000fe20006721670 */
[----:B------:R-:W-:Y:S01]  /*89f40*/  @!P0 IMAD.MOV.U32 R23, RZ, RZ, R29 ;  /* 0x000000ffff178224 */ /* 0x000fe200078e001d */
[----:B------:R-:W-:Y:S01]  /*89f50*/  BSSY B1, `(.L_x_149) ;  /* 0x000001f000017945 */ /* 0x000fe20003800000 */
[----:B------:R-:W-:-:S08]  /*89f60*/  @!P0 IMAD.WIDE.U32 R22, R12, 0x180, R22 ;  /* 0x000001800c168825 */ /* 0x000fd000078e0016 */
[----:B------:R-:W0:Y:S08]  /*89f70*/  @!P2 LDC.64 R18, c[0x0][0x5c0] ;  /* 0x00017000ff12ab82 */ /* 0x000e300000000a00 */
[----:B------:R-:W1:Y:S01]  /*89f80*/  @!P1 LDC.64 R14, c[0x0][0x5c0] ;  /* 0x00017000ff0e9b82 */ /* 0x000e620000000a00 */
[----:B--2---:R-:W-:-:S05]  /*89f90*/  FMUL R11, R11, UR27 ;  /* 0x0000001b0b0b7c20 */ /* 0x004fca0008400000 */
[----:B------:R-:W-:Y:S01]  /*89fa0*/  F2FP.SATFINITE.E4M3.F32.PACK_AB_MERGE_C R27, RZ, R11, RZ ;  /* 0x0000000bff1b723e */ /* 0x000fe200048070ff */
[----:B---3--:R-:W-:Y:S01]  /*89fb0*/  FMUL R11, R26, UR27 ;  /* 0x0000001b1a0b7c20 */ /* 0x008fe20008400000 */
[----:B------:R-:W-:-:S03]  /*89fc0*/  @!P0 IMAD R26, R13, 0x180, RZ ;  /* 0x000001800d1a8824 */ /* 0x000fc600078e02ff */
[----:B------:R-:W-:Y:S01]  /*89fd0*/  @!P3 STG.E.U8 desc[UR30][R20.64+0xd8], R27 ;  /* 0x0000d81b1400b986 */ /* 0x000fe2000c10111e */
[----:B------:R-:W-:Y:S02]  /*89fe0*/  @!P0 IADD3 R16, P3, R22, R16, RZ ;  /* 0x0000001016108210 */ /* 0x000fe40007f7e0ff */
[----:B------:R-:W-:Y:S01]  /*89ff0*/  F2FP.SATFINITE.E4M3.F32.PACK_AB_MERGE_C R31, RZ, R11, RZ ;  /* 0x0000000bff1f723e */ /* 0x000fe200048070ff */
[----:B----4-:R-:W-:Y:S01]  /*8a000*/  FMUL R11, R30, UR27 ;  /* 0x0000001b1e0b7c20 */ /* 0x010fe20008400000 */
[----:B------:R-:W-:Y:S02]  /*8a010*/  @!P0 IADD3.X R17, R17, R23, R26, P3, !PT ;  /* 0x0000001711118210 */ /* 0x000fe40001ffe41a */
[----:B------:R-:W-:Y:S02]  /*8a020*/  ISETP.LT.OR P3, PT, R28, 0xd9, !P5 ;  /* 0x000000d91c00780c */ /* 0x000fe40006f61670 */
[----:B------:R-:W-:Y:S01]  /*8a030*/  F2FP.SATFINITE.E4M3.F32.PACK_AB_MERGE_C R11, RZ, R11, RZ ;  /* 0x0000000bff0b723e */ /* 0x000fe200048070ff */
[----:B------:R2:W-:Y:S02]  /*8a040*/  @!P0 STG.E.U8 desc[UR30][R16.64+0xd9], R31 ;  /* 0x0000d91f10008986 */ /* 0x0005e4000c10111e */
[----:B--2---:R-:W-:-:S02]  /*8a050*/  @!P2 IMAD.MOV.U32 R16, RZ, RZ, R24 ;  /* 0x000000ffff10a224 */ /* 0x004fc400078e0018 */
[----:B------:R-:W-:Y:S02]  /*8a060*/  @!P2 IMAD.MOV.U32 R17, RZ, RZ, R29 ;  /* 0x000000ffff11a224 */ /* 0x000fe400078e001d */
[----:B------:R-:W-:-:S04]  /*8a070*/  @!P2 IMAD.WIDE.U32 R22, R12, 0x180, R16 ;  /* 0x000001800c16a825 */ /* 0x000fc800078e0010 */
[----:B01----:R-:W-:Y:S05]  /*8a080*/  @P3 BRA `(.L_x_150) ;  /* 0x00000000002c3947 */ /* 0x003fea0003800000 */
        /* <DEDUP_REMOVED lines=11> */
.L_x_150:
[----:B------:R-:W-:Y:S05]  /*8a140*/  BSYNC B1 ;  /* 0x0000000000017941 */ /* 0x000fea0003800000 */
.L_x_149:
        /* <DEDUP_REMOVED lines=20> */
.L_x_152:
[----:B------:R-:W-:Y:S05]  /*8a290*/  BSYNC B1 ;  /* 0x0000000000017941 */ /* 0x000fea0003800000 */
.L_x_151:
        /* <DEDUP_REMOVED lines=38> */
.L_x_154:
[----:B------:R-:W-:Y:S05]  /*8a500*/  BSYNC B1 ;  /* 0x0000000000017941 */ /* 0x000fea0003800000 */
.L_x_153:
        /* <DEDUP_REMOVED lines=20> */
.L_x_156:
[----:B------:R-:W-:Y:S05]  /*8a650*/  BSYNC B1 ;  /* 0x0000000000017941 */ /* 0x000fea0003800000 */
.L_x_155:
        /* <DEDUP_REMOVED lines=38> */
.L_x_158:
[----:B------:R-:W-:Y:S05]  /*8a8c0*/  BSYNC B1 ;  /* 0x0000000000017941 */ /* 0x000fea0003800000 */
.L_x_157:
        /* <DEDUP_REMOVED lines=20> */
.L_x_160:
[----:B------:R-:W-:Y:S05]  /*8aa10*/  BSYNC B1 ;  /* 0x0000000000017941 */ /* 0x000fea0003800000 */
.L_x_159:
        /* <DEDUP_REMOVED lines=38> */
.L_x_162:
[----:B------:R-:W-:Y:S05]  /*8ac80*/  BSYNC B1 ;  /* 0x0000000000017941 */ /* 0x000fea0003800000 */
.L_x_161:
        /* <DEDUP_REMOVED lines=20> */
.L_x_164:
[----:B------:R-:W-:Y:S05]  /*8add0*/  BSYNC B1 ;  /* 0x0000000000017941 */ /* 0x000fea0003800000 */
.L_x_163:
        /* <DEDUP_REMOVED lines=38> */
.L_x_166:
[----:B------:R-:W-:Y:S05]  /*8b040*/  BSYNC B1 ;  /* 0x0000000000017941 */ /* 0x000fea0003800000 */
.L_x_165:
        /* <DEDUP_REMOVED lines=20> */
.L_x_168:
[----:B------:R-:W-:Y:S05]  /*8b190*/  BSYNC B1 ;  /* 0x0000000000017941 */ /* 0x000fea0003800000 */
.L_x_167:
        /* <DEDUP_REMOVED lines=38> */
.L_x_170:
[----:B------:R-:W-:Y:S05]  /*8b400*/  BSYNC B1 ;  /* 0x0000000000017941 */ /* 0x000fea0003800000 */
.L_x_169:
        /* <DEDUP_REMOVED lines=20> */
.L_x_172:
[----:B------:R-:W-:Y:S05]  /*8b550*/  BSYNC B1 ;  /* 0x0000000000017941 */ /* 0x000fea0003800000 */
.L_x_171:
        /* <DEDUP_REMOVED lines=38> */
.L_x_174:
[----:B------:R-:W-:Y:S05]  /*8b7c0*/  BSYNC B1 ;  /* 0x0000000000017941 */ /* 0x000fea0003800000 */
.L_x_173:
        /* <DEDUP_REMOVED lines=20> */
.L_x_176:
[----:B------:R-:W-:Y:S05]  /*8b910*/  BSYNC B1 ;  /* 0x0000000000017941 */ /* 0x000fea0003800000 */
.L_x_175:
        /* <DEDUP_REMOVED lines=38> */
.L_x_178:
[----:B------:R-:W-:Y:S05]  /*8bb80*/  BSYNC B1 ;  /* 0x0000000000017941 */ /* 0x000fea0003800000 */
.L_x_177:
        /* <DEDUP_REMOVED lines=20> */
.L_x_180:
[----:B------:R-:W-:Y:S05]  /*8bcd0*/  BSYNC B1 ;  /* 0x0000000000017941 */ /* 0x000fea0003800000 */
.L_x_179:
        /* <DEDUP_REMOVED lines=38> */
.L_x_182:
[----:B------:R-:W-:Y:S05]  /*8bf40*/  BSYNC B1 ;  /* 0x0000000000017941 */ /* 0x000fea0003800000 */
.L_x_181:
        /* <DEDUP_REMOVED lines=20> */
.L_x_184:
[----:B------:R-:W-:Y:S05]  /*8c090*/  BSYNC B1 ;  /* 0x0000000000017941 */ /* 0x000fea0003800000 */
.L_x_183:
        /* <DEDUP_REMOVED lines=38> */
.L_x_186:
[----:B------:R-:W-:Y:S05]  /*8c300*/  BSYNC B1 ;  /* 0x0000000000017941 */ /* 0x000fea0003800000 */
.L_x_185:
        /* <DEDUP_REMOVED lines=20> */
.L_x_188:
[----:B------:R-:W-:Y:S05]  /*8c450*/  BSYNC B1 ;  /* 0x0000000000017941 */ /* 0x000fea0003800000 */
.L_x_187:
        /* <DEDUP_REMOVED lines=38> */
.L_x_190:
[----:B------:R-:W-:Y:S05]  /*8c6c0*/  BSYNC B1 ;  /* 0x0000000000017941 */ /* 0x000fea0003800000 */
.L_x_189:
        /* <DEDUP_REMOVED lines=20> */
.L_x_192:
[----:B------:R-:W-:Y:S05]  /*8c810*/  BSYNC B1 ;  /* 0x0000000000017941 */ /* 0x000fea0003800000 */
.L_x_191:
        /* <DEDUP_REMOVED lines=38> */
.L_x_194:
[----:B------:R-:W-:Y:S05]  /*8ca80*/  BSYNC B1 ;  /* 0x0000000000017941 */ /* 0x000fea0003800000 */
.L_x_193:
        /* <DEDUP_REMOVED lines=20> */
.L_x_196:
[----:B------:R-:W-:Y:S05]  /*8cbd0*/  BSYNC B1 ;  /* 0x0000000000017941 */ /* 0x000fea0003800000 */
.L_x_195:
        /* <DEDUP_REMOVED lines=38> */
.L_x_198:
[----:B------:R-:W-:Y:S05]  /*8ce40*/  BSYNC B1 ;  /* 0x0000000000017941 */ /* 0x000fea0003800000 */
.L_x_197:
        /* <DEDUP_REMOVED lines=20> */
.L_x_200:
[----:B------:R-:W-:Y:S05]  /*8cf90*/  BSYNC B1 ;  /* 0x0000000000017941 */ /* 0x000fea0003800000 */
.L_x_199:
        /* <DEDUP_REMOVED lines=38> */
.L_x_202:
[----:B------:R-:W-:Y:S05]  /*8d200*/  BSYNC B1 ;  /* 0x0000000000017941 */ /* 0x000fea0003800000 */
.L_x_201:
        /* <DEDUP_REMOVED lines=20> */
.L_x_204:
[----:B------:R-:W-:Y:S05]  /*8d350*/  BSYNC B1 ;  /* 0x0000000000017941 */ /* 0x000fea0003800000 */
.L_x_203:
        /* <DEDUP_REMOVED lines=38> */
.L_x_206:
[----:B------:R-:W-:Y:S05]  /*8d5c0*/  BSYNC B1 ;  /* 0x0000000000017941 */ /* 0x000fea0003800000 */
.L_x_205:
        /* <DEDUP_REMOVED lines=20> */
.L_x_208:
[----:B------:R-:W-:Y:S05]  /*8d710*/  BSYNC B1 ;  /* 0x0000000000017941 */ /* 0x000fea0003800000 */
.L_x_207:
        /* <DEDUP_REMOVED lines=38> */
.L_x_210:
[----:B------:R-:W-:Y:S05]  /*8d980*/  BSYNC B1 ;  /* 0x0000000000017941 */ /* 0x000fea0003800000 */
.L_x_209:
        /* <DEDUP_REMOVED lines=20> */
.L_x_212:
[----:B------:R-:W-:Y:S05]  /*8dad0*/  BSYNC B1 ;  /* 0x0000000000017941 */ /* 0x000fea0003800000 */
.L_x_211:
        /* <DEDUP_REMOVED lines=38> */
.L_x_214:
[----:B------:R-:W-:Y:S05]  /*8dd40*/  BSYNC B1 ;  /* 0x0000000000017941 */ /* 0x000fea0003800000 */
.L_x_213:
        /* <DEDUP_REMOVED lines=20> */
.L_x_216:
[----:B------:R-:W-:Y:S05]  /*8de90*/  BSYNC B1 ;  /* 0x0000000000017941 */ /* 0x000fea0003800000 */
.L_x_215:
        /* <DEDUP_REMOVED lines=38> */
.L_x_218:
[----:B------:R-:W-:Y:S05]  /*8e100*/  BSYNC B1 ;  /* 0x0000000000017941 */ /* 0x000fea0003800000 */
.L_x_217:
        /* <DEDUP_REMOVED lines=20> */
.L_x_220:
[----:B------:R-:W-:Y:S05]  /*8e250*/  BSYNC B1 ;  /* 0x0000000000017941 */ /* 0x000fea0003800000 */
.L_x_219:
[----:B0-----:R-:W2:Y:S04]  /*8e260*/  LDL.LU R11, [R1+0x1450] ;  /* 0x00145000010b7983 */ /* 0x001ea80000300800 */
[----:B------:R-:W3:Y:S04]  /*8e270*/  LDL.LU R21, [R1+0x1454] ;  /* 0x0014540001157983 */ /* 0x000ee80000300800 */
[----:B------:R-:W4:Y:S01]  /*8e280*/  LDL.LU R20, [R1+0x1458] ;  /* 0x0014580001147983 */ /* 0x000f220000300800 */
[----:B------:R-:W-:Y:S01]  /*8e290*/  @!P0 IMAD.MOV.U32 R14, RZ, RZ, R24 ;  /* 0x000000ffff0e8224 */ /* 0x000fe200078e0018 */
[C---:B------:R-:W-:Y:S01]  /*8e2a0*/  ISETP.LT.OR P2, PT, R28.reuse, 0x171, !P4 ;  /* 0x000001711c00780c */ /* 0x040fe20006741670 */
[----:B------:R-:W-:Y:S01]  /*8e2b0*/  @!P0 IMAD.MOV.U32 R15, RZ, RZ, R29 ;  /* 0x000000ffff0f8224 */ /* 0x000fe200078e001d */
[----:B------:R-:W-:Y:S01]  /*8e2c0*/  ISETP.LT.OR P1, PT, R28, 0x172, !P4 ;  /* 0x000001721c00780c */ /* 0x000fe20006721670 */
[----:B------:R-:W-:Y:S01]  /*8e2d0*/  @!P0 IMAD R18, R13, 0x180, RZ ;  /* 0x000001800d128824 */ /* 0x000fe200078e02ff */
[----:B------:R-:W-:Y:S01]  /*8e2e0*/  BSSY B1, `(.L_x_221) ;  /* 0x000001b000017945 */ /* 0x000fe20003800000 */
[----:B------:R-:W-:-:S08]  /*8e2f0*/  @!P0 IMAD.WIDE.U32 R14, R12, 0x180, R14 ;  /* 0x000001800c0e8825 */ /* 0x000fd000078e000e */
[----:B------:R-:W0:Y:S08]  /*8e300*/  @!P2 LDC.64 R22, c[0x0][0x5c0] ;  /* 0x00017000ff16ab82 */ /* 0x000e300000000a00 */
[----:B------:R-:W1:Y:S01]  /*8e310*/  @!P1 LDC.64 R26, c[0x0][0x5c0] ;  /* 0x00017000ff1a9b82 */ /* 0x000e620000000a00 */
[----:B--2---:R-:W-:-:S05]  /*8e320*/  FMUL R11, R11, UR27 ;  /* 0x0000001b0b0b7c20 */ /* 0x004fca0008400000 */
[----:B------:R-:W-:Y:S01]  /*8e330*/  F2FP.SATFINITE.E4M3.F32.PACK_AB_MERGE_C R19, RZ, R11, RZ ;  /* 0x0000000bff13723e */ /* 0x000fe200048070ff */
[----:B---3--:R-:W-:-:S04]  /*8e340*/  FMUL R11, R21, UR27 ;  /* 0x0000001b150b7c20 */ /* 0x008fc80008400000 */
[----:B------:R2:W-:Y:S01]  /*8e350*/  @!P3 STG.E.U8 desc[UR30][R16.64+0x168], R19 ;  /* 0x000168131000b986 */ /* 0x0005e2000c10111e */
[----:B------:R-:W-:Y:S02]  /*8e360*/  @!P0 IADD3 R14, P3, R14, R30, RZ ;  /* 0x0000001e0e0e8210 */ /* 0x000fe40007f7e0ff */
[----:B------:R-:W-:Y:S01]  /*8e370*/  F2FP.SATFINITE.E4M3.F32.PACK_AB_MERGE_C R21, RZ, R11, RZ ;  /* 0x0000000bff15723e */ /* 0x000fe200048070ff */
[----:B----4-:R-:W-:Y:S01]  /*8e380*/  FMUL R11, R20, UR27 ;  /* 0x0000001b140b7c20 */ /* 0x010fe20008400000 */
[----:B------:R-:W-:Y:S02]  /*8e390*/  @!P0 IADD3.X R15, R31, R15, R18, P3, !PT ;  /* 0x0000000f1f0f8210 */ /* 0x000fe40001ffe412 */
[----:B------:R-:W-:Y:S02]  /*8e3a0*/  ISETP.LT.OR P3, PT, R28, 0x169, !P5 ;  /* 0x000001691c00780c */ /* 0x000fe40006f61670 */
[----:B------:R-:W-:Y:S01]  /*8e3b0*/  F2FP.SATFINITE.E4M3.F32.PACK_AB_MERGE_C R11, RZ, R11, RZ ;  /* 0x0000000bff0b723e */ /* 0x000fe200048070ff */
[----:B------:R2:W-:Y:S10]  /*8e3c0*/  @!P0 STG.E.U8 desc[UR30][R14.64+0x169], R21 ;  /* 0x000169150e008986 */ /* 0x0005f4000c10111e */
        /* <DEDUP_REMOVED lines=12> */
.L_x_222:
[----:B------:R-:W-:Y:S05]  /*8e490*/  BSYNC B1 ;  /* 0x0000000000017941 */ /* 0x000fea0003800000 */
.L_x_221:
[----:B0-----:R-:W3:Y:S01]  /*8e4a0*/  LDL.LU R11, [R1+0x145c] ;  /* 0x00145c00010b7983 */ /* 0x001ee20000300800 */
[----:B------:R-:W-:Y:S01]  /*8e4b0*/  ISETP.LT.OR P0, PT, R28, 0x16a, !P5 ;  /* 0x0000016a1c00780c */ /* 0x000fe20006f01670 */
[----:B------:R-:W-:Y:S01]  /*8e4c0*/  BSSY B1, `(.L_x_223) ;  /* 0x000000f000017945 */ /* 0x000fe20003800000 */
[----:B---3--:R-:W-:-:S05]  /*8e4d0*/  FMUL R11, R11, UR27 ;  /* 0x0000001b0b0b7c20 */ /* 0x008fca0008400000 */
[----:B------:R-:W-:-:S06]  /*8e4e0*/  F2FP.SATFINITE.E4M3.F32.PACK_AB_MERGE_C R11, RZ, R11, RZ ;  /* 0x0000000bff0b723e */ /* 0x000fcc00048070ff */
[----:B------:R-:W-:Y:S05]  /*8e4f0*/  @P0 BRA `(.L_x_224) ;  /* 0x00000000002c0947 */ /* 0x000fea0003800000 */
        /* <DEDUP_REMOVED lines=11> */
.L_x_224:
[----:B------:R-:W-:Y:S05]  /*8e5b0*/  BSYNC B1 ;  /* 0x0000000000017941 */ /* 0x000fea0003800000 */
.L_x_223:
[----:B0-----:R-:W3:Y:S04]  /*8e5c0*/  LDL.LU R11, [R1+0x1460] ;  /* 0x00146000010b7983 */ /* 0x001ee80000300800 */
[----:B--2---:R-:W2:Y:S04]  /*8e5d0*/  LDL.LU R21, [R1+0x1464] ;  /* 0x0014640001157983 */ /* 0x004ea80000300800 */
[----:B------:R-:W4:Y:S01]  /*8e5e0*/  LDL.LU R20, [R1+0x1468] ;  /* 0x0014680001147983 */ /* 0x000f220000300800 */
[--C-:B------:R-:W-:Y:S01]  /*8e5f0*/  @!P2 IMAD.MOV.U32 R14, RZ, RZ, R24.reuse ;  /* 0x000000ffff0ea224 */ /* 0x100fe200078e0018 */
[C---:B------:R-:W-:Y:S01]  /*8e600*/  ISETP.LT.OR P0, PT, R28.reuse, 0x179, !P4 ;  /* 0x000001791c00780c */ /* 0x040fe20006701670 */
[----:B------:R-:W-:Y:S01]  /*8e610*/  @!P2 IMAD.MOV.U32 R15, RZ, RZ, R29 ;  /* 0x000000ffff0fa224 */ /* 0x000fe200078e001d */
[----:B------:R-:W-:Y:S01]  /*8e620*/  ISETP.LT.OR P4, PT, R28, 0x17a, !P4 ;  /* 0x0000017a1c00780c */ /* 0x000fe20006781670 */
[----:B------:R-:W-:Y:S01]  /*8e630*/  @!P1 IMAD.MOV.U32 R16, RZ, RZ, R24 ;  /* 0x000000ffff109224 */ /* 0x000fe200078e0018 */
[----:B------:R-:W-:Y:S01]  /*8e640*/  BSSY B1, `(.L_x_225) ;  /* 0x0000021000017945 */ /* 0x000fe20003800000 */
[----:B------:R-:W-:-:S04]  /*8e650*/  @!P2 IMAD.WIDE.U32 R14, R12, 0x180, R14 ;  /* 0x000001800c0ea825 */ /* 0x000fc800078e000e */
[----:B------:R-:W-:Y:S01]  /*8e660*/  @!P1 IMAD.MOV.U32 R17, RZ, RZ, R29 ;  /* 0x000000ffff119224 */ /* 0x000fe200078e001d */
[----:B------:R-:W-:Y:S01]  /*8e670*/  @!P2 IADD3 R14, P3, R14, R22, RZ ;  /* 0x000000160e0ea210 */ /* 0x000fe20007f7e0ff */
[----:B------:R-:W-:Y:S02]  /*8e680*/  @!P2 IMAD R18, R13, 0x180, RZ ;  /* 0x000001800d12a824 */ /* 0x000fe400078e02ff */
[----:B------:R-:W-:Y:S01]  /*8e690*/  @!P1 IMAD.WIDE.U32 R16, R12, 0x180, R16 ;  /* 0x000001800c109825 */ /* 0x000fe200078e0010 */
[----:B------:R-:W0:Y:S02]  /*8e6a0*/  @!P0 LDC.64 R30, c[0x0][0x5c0] ;  /* 0x00017000ff1e8b82 */ /* 0x000e240000000a00 */
[----:B------:R-:W-:Y:S01]  /*8e6b0*/  @!P2 IADD3.X R15, R23, R15, R18, P3, !PT ;  /* 0x0000000f170fa210 */ /* 0x000fe20001ffe412 */
[----:B------:R-:W-:Y:S01]  /*8e6c0*/  @!P1 IMAD R18, R13, 0x180, RZ ;  /* 0x000001800d129824 */ /* 0x000fe200078e02ff */
[----:B------:R-:W-:-:S04]  /*8e6d0*/  @!P1 IADD3 R16, P3, R16, R26, RZ ;  /* 0x0000001a10109210 */ /* 0x000fc80007f7e0ff */
[----:B------:R-:W-:Y:S01]  /*8e6e0*/  @!P1 IADD3.X R17, R27, R17, R18, P3, !PT ;  /* 0x000000111b119210 */ /* 0x000fe20001ffe412 */
[----:B------:R-:W1:Y:S01]  /*8e6f0*/  @!P4 LDC.64 R32, c[0x0][0x5c0] ;  /* 0x00017000ff20cb82 */ /* 0x000e620000000a00 */
[----:B---3--:R-:W-:-:S05]  /*8e700*/  FMUL R11, R11, UR27 ;  /* 0x0000001b0b0b7c20 */ /* 0x008fca0008400000 */
[----:B------:R-:W-:Y:S01]  /*8e710*/  F2FP.SATFINITE.E4M3.F32.PACK_AB_MERGE_C R19, RZ, R11, RZ ;  /* 0x0000000bff13723e */ /* 0x000fe200048070ff */
[----:B--2---:R-:W-:-:S04]  /*8e720*/  FMUL R11, R21, UR27 ;  /* 0x0000001b150b7c20 */ /* 0x004fc80008400000 */
[----:B------:R2:W-:Y:S01]  /*8e730*/  @!P2 STG.E.U8 desc[UR30][R14.64+0x170], R19 ;  /* 0x000170130e00a986 */ /* 0x0005e2000c10111e */
[----:B------:R-:W-:Y:S01]  /*8e740*/  F2FP.SATFINITE.E4M3.F32.PACK_AB_MERGE_C R21, RZ, R11, RZ ;  /* 0x0000000bff15723e */ /* 0x000fe200048070ff */
[----:B----4-:R-:W-:Y:S01]  /*8e750*/  FMUL R11, R20, UR27 ;  /* 0x0000001b140b7c20 */ /* 0x010fe20008400000 */
[----:B------:R-:W-:-:S03]  /*8e760*/  ISETP.LT.OR P2, PT, R28, 0x171, !P5 ;  /* 0x000001711c00780c */ /* 0x000fc60006f41670 */
[----:B------:R2:W-:Y:S01]  /*8e770*/  @!P1 STG.E.U8 desc[UR30][R16.64+0x171], R21 ;  /* 0x0001711510009986 */ /* 0x0005e2000c10111e */
[----:B------:R-:W-:-:S09]  /*8e780*/  F2FP.SATFINITE.E4M3.F32.PACK_AB_MERGE_C R11, RZ, R11, RZ ;  /* 0x0000000bff0b723e */ /* 0x000fd200048070ff */
        /* <DEDUP_REMOVED lines=12> */
.L_x_226:
[----:B------:R-:W-:Y:S05]  /*8e850*/  BSYNC B1 ;  /* 0x0000000000017941 */ /* 0x000fea0003800000 */
.L_x_225:
[----:B0-2---:R-:W2:Y:S04]  /*8e860*/  LDL.LU R14, [R1+0x1470] ;  /* 0x00147000010e7983 */ /* 0x005ea80000300800 */
[----:B------:R-:W3:Y:S04]  /*8e870*/  LDL.LU R22, [R1+0x1474] ;  /* 0x0014740001167983 */ /* 0x000ee80000300800 */
[----:B------:R-:W4:Y:S01]  /*8e880*/  LDL.LU R11, [R1+0x146c] ;  /* 0x00146c00010b7983 */ /* 0x000f220000300800 */
[--C-:B------:R-:W-:Y:S01]  /*8e890*/  @!P0 IMAD.MOV.U32 R15, RZ, RZ, R29.reuse ;  /* 0x000000ffff0f8224 */ /* 0x100fe200078e001d */
[----:B------:R-:W-:Y:S01]  /*8e8a0*/  ISETP.LT.OR P1, PT, R28, 0x172, !P5 ;  /* 0x000001721c00780c */ /* 0x000fe20006f21670 */
[----:B------:R-:W-:Y:S01]  /*8e8b0*/  @!P4 IMAD.MOV.U32 R16, RZ, RZ, R24 ;  /* 0x000000ffff10c224 */ /* 0x000fe200078e0018 */
[----:B------:R-:W-:Y:S01]  /*8e8c0*/  BSSY B1, `(.L_x_227) ;  /* 0x000001d000017945 */ /* 0x000fe20003800000 */
[----:B------:R-:W-:-:S02]  /*8e8d0*/  @!P4 IMAD.MOV.U32 R17, RZ, RZ, R29 ;  /* 0x000000ffff11c224 */ /* 0x000fc400078e001d */
[----:B------:R-:W-:Y:S02]  /*8e8e0*/  @!P4 IMAD R21, R13, 0x180, RZ ;  /* 0x000001800d15c824 */ /* 0x000fe400078e02ff */
[----:B------:R-:W-:-:S04]  /*8e8f0*/  @!P4 IMAD.WIDE.U32 R18, R12, 0x180, R16 ;  /* 0x000001800c12c825 */ /* 0x000fc800078e0010 */
[----:B------:R-:W-:Y:S01]  /*8e900*/  @!P0 IMAD R17, R13, 0x180, RZ ;  /* 0x000001800d118824 */ /* 0x000fe200078e02ff */
[----:B------:R-:W-:-:S04]  /*8e910*/  @!P4 IADD3 R18, P3, R18, R32, RZ ;  /* 0x000000201212c210 */ /* 0x000fc80007f7e0ff */
[----:B------:R-:W-:Y:S01]  /*8e920*/  @!P4 IADD3.X R19, R33, R19, R21, P3, !PT ;  /* 0x000000132113c210 */ /* 0x000fe20001ffe415 */
[----:B--2---:R-:W-:Y:S01]  /*8e930*/  FMUL R20, R14, UR27 ;  /* 0x0000001b0e147c20 */ /* 0x004fe20008400000 */
[----:B------:R-:W-:-:S04]  /*8e940*/  @!P0 IMAD.MOV.U32 R14, RZ, RZ, R24 ;  /* 0x000000ffff0e8224 */ /* 0x000fc800078e0018 */
[----:B------:R-:W-:Y:S01]  /*8e950*/  @!P0 IMAD.WIDE.U32 R14, R12, 0x180, R14 ;  /* 0x000001800c0e8825 */ /* 0x000fe200078e000e */
[----:B------:R-:W-:-:S03]  /*8e960*/  F2FP.SATFINITE.E4M3.F32.PACK_AB_MERGE_C R21, RZ, R20, RZ ;  /* 0x00000014ff15723e */ /* 0x000fc600048070ff */
[----:B----4-:R-:W-:Y:S01]  /*8e970*/  FMUL R11, R11, UR27 ;  /* 0x0000001b0b0b7c20 */ /* 0x010fe20008400000 */
[----:B------:R-:W-:Y:S01]  /*8e980*/  @!P0 IADD3 R16, P2, R14, R30, RZ ;  /* 0x0000001e0e108210 */ /* 0x000fe20007f5e0ff */
[----:B---3--:R-:W-:-:S03]  /*8e990*/  FMUL R14, R22, UR27 ;  /* 0x0000001b160e7c20 */ /* 0x008fc60008400000 */
[----:B------:R-:W-:Y:S02]  /*8e9a0*/  F2FP.SATFINITE.E4M3.F32.PACK_AB_MERGE_C R11, RZ, R11, RZ ;  /* 0x0000000bff0b723e */ /* 0x000fe400048070ff */
[----:B------:R-:W-:Y:S02]  /*8e9b0*/  @!P0 IADD3.X R17, R31, R15, R17, P2, !PT ;  /* 0x0000000f1f118210 */ /* 0x000fe400017fe411 */
        /* <DEDUP_REMOVED lines=13> */
.L_x_228:
[----:B------:R-:W-:Y:S05]  /*8ea90*/  BSYNC B1 ;  /* 0x0000000000017941 */ /* 0x000fea0003800000 */
.L_x_227:
[----:B0-----:R-:W2:Y:S04]  /*8eaa0*/  LDL.LU R11, [R1+0x1478] ;  /* 0x00147800010b7983 */ /* 0x001ea80000300800 */
[----:B------:R-:W3:Y:S01]  /*8eab0*/  LDL.LU R14, [R1+0x147c] ;  /* 0x00147c00010e7983 */ /* 0x000ee20000300800 */
[----:B------:R-:W-:Y:S03]  /*8eac0*/  BSSY B1, `(.L_x_229) ;  /* 0x0000013000017945 */ /* 0x000fe60003800000 */
[----:B------:R0:W-:Y:S01]  /*8ead0*/  @!P0 STG.E.U8 desc[UR30][R16.64+0x178], R21 ;  /* 0x0001781510008986 */ /* 0x0001e2000c10111e */
[C---:B------:R-:W-:Y:S02]  /*8eae0*/  ISETP.LT.OR P0, PT, R28.reuse, 0x179, !P5 ;  /* 0x000001791c00780c */ /* 0x040fe40006f01670 */
[----:B------:R-:W-:Y:S01]  /*8eaf0*/  ISETP.LT.OR P5, PT, R28, 0x17a, !P5 ;  /* 0x0000017a1c00780c */ /* 0x000fe20006fa1670 */
[----:B------:R0:W-:Y:S01]  /*8eb00*/  @!P4 STG.E.U8 desc[UR30][R18.64+0x179], R23 ;  /* 0x000179171200c986 */ /* 0x0001e2000c10111e */
[----:B--2---:R-:W-:Y:S01]  /*8eb10*/  FMUL R11, R11, UR27 ;  /* 0x0000001b0b0b7c20 */ /* 0x004fe20008400000 */
[----:B---3--:R-:W-:-:S04]  /*8eb20*/  FMUL R20, R14, UR27 ;  /* 0x0000001b0e147c20 */ /* 0x008fc80008400000 */
[----:B------:R-:W-:-:S04]  /*8eb30*/  F2FP.SATFINITE.E4M3.F32.PACK_AB_MERGE_C R11, RZ, R11, RZ ;  /* 0x0000000bff0b723e */ /* 0x000fc800048070ff */
[----:B0-----:R-:W-:Y:S05]  /*8eb40*/  @P0 BRA `(.L_x_230) ;  /* 0x0000000000280947 */ /* 0x001fea0003800000 */
[----:B------:R-:W-:Y:S01]  /*8eb50*/  IMAD.MOV.U32 R28, RZ, RZ, R24 ;  /* 0x000000ffff1c7224 */ /* 0x000fe200078e0018 */
[----:B------:R-:W-:Y:S01]  /*8eb60*/  ULDC.64 UR14, c[0x0][0x5c0] ;  /* 0x00017000000e7ab9 */ /* 0x000fe20000000a00 */
        /* <DEDUP_REMOVED lines=8> */
.L_x_230:
[----:B------:R-:W-:Y:S05]  /*8ebf0*/  BSYNC B1 ;  /* 0x0000000000017941 */ /* 0x000fea0003800000 */
.L_x_229:
[----:B0-----:R-:W-:Y:S01]  /*8ec00*/  F2FP.SATFINITE.E4M3.F32.PACK_AB_MERGE_C R11, RZ, R20, RZ ;  /* 0x00000014ff0b723e */ /* 0x001fe200048070ff */
[----:B------:R-:W-:Y:S06]  /*8ec10*/  @P5 BRA `(.L_x_40) ;  /* 0x0000000000285947 */ /* 0x000fec0003800000 */
        /* <DEDUP_REMOVED lines=10> */
.L_x_40:
[----:B------:R-:W-:Y:S05]  /*8ecc0*/  BSYNC B0 ;  /* 0x0000000000007941 */ /* 0x000fea0003800000 */
.L_x_36:
[----:B------:R-:W2:Y:S04]  /*8ecd0*/  LDL.LU R13, [R1+0x1490] ;  /* 0x00149000010d7983 */ /* 0x000ea80000300800 */
[----:B0-----:R-:W2:Y:S01]  /*8ece0*/  LDL.LU R12, [R1+0x1494] ;  /* 0x00149400010c7983 */ /* 0x001ea20000300800 */
[----:B------:R-:W-:Y:S01]  /*8ecf0*/  ULDC UR14, c[0x0][0xc] ;  /* 0x00000300000e7ab9 */ /* 0x000fe20000000800 */
[----:B------:R-:W-:Y:S01]  /*8ed00*/  ULDC UR15, c[0x0][0x10] ;  /* 0x00000400000f7ab9 */ /* 0x000fe20000000800 */
[----:B-1---5:R-:W2:Y:S01]  /*8ed10*/  LDC R11, c[0x0][0x14] ;  /* 0x00000500ff0b7b82 */ /* 0x022ea20000000800 */
[----:B------:R-:W-:Y:S01]  /*8ed20*/  UIMAD.WIDE.U32 UR14, UR14, UR15, URZ ;  /* 0x0000000f0e0e72a5 */ /* 0x000fe2000f8e003f */
[----:B------:R0:W5:Y:S01]  /*8ed30*/  LDL R36, [R1+0x3c8] ;  /* 0x0003c80001247983 */ /* 0x0001620000100800 */
[----:B------:R-:W-:-:S04]  /*8ed40*/  UMOV UR28, 0xffffffff ;  /* 0xffffffff001c7882 */ /* 0x000fc80000000000 */
[----:B--2---:R-:W-:-:S04]  /*8ed50*/  IMAD.WIDE.U32 R12, R11, UR14, R12 ;  /* 0x0000000e0b0c7c25 */ /* 0x004fc8000f8e000c */
[----:B------:R-:W-:Y:S01]  /*8ed60*/  IMAD R11, R11, UR15, RZ ;  /* 0x0000000f0b0b7c24 */ /* 0x000fe2000f8e02ff */
[----:B------:R-:W-:Y:S01]  /*8ed70*/  ULDC.64 UR14, c[0x0][0x650] ;  /* 0x00019400000e7ab9 */ /* 0x000fe20000000a00 */
[----:B------:R-:W-:Y:S01]  /*8ed80*/  IMAD.MOV.U32 R29, RZ, RZ, R12 ;  /* 0x000000ffff1d7224 */ /* 0x000fe200078e000c */
[----:B------:R-:W-:Y:S01]  /*8ed90*/  ISETP.GE.U32.AND P0, PT, R12, UR14, PT ;  /* 0x0000000e0c007c0c */ /* 0x000fe2000bf06070 */
[--C-:B------:R-:W-:Y:S01]  /*8eda0*/  IMAD.IADD R30, R13, 0x1, R11.reuse ;  /* 0x000000010d1e7824 */ /* 0x100fe200078e020b */
[----:B------:R-:W-:Y:S01]  /*8edb0*/  PRMT R11, RZ, 0x7610, R11 ;  /* 0x00007610ff0b7816 */ /* 0x000fe2000000000b */
[----:B------:R-:W-:-:S03]  /*8edc0*/  IMAD.MOV.U32 R12, RZ, RZ, -0x1 ;  /* 0xffffffffff0c7424 */ /* 0x000fc600078e00ff */
[----:B------:R0:W-:Y:S01]  /*8edd0*/  STL [R1+0x1490], R30 ;  /* 0x0014901e01007387 */ /* 0x0001e20000100800 */
[----:B------:R-:W-:-:S03]  /*8ede0*/  ISETP.GE.U32.AND.EX P0, PT, R30, UR15, PT, P0 ;  /* 0x0000000f1e007c0c */ /* 0x000fc6000bf06100 */
[----:B------:R0:W-:Y:S04]  /*8edf0*/  STL [R1+0x1494], R29 ;  /* 0x0014941d01007387 */ /* 0x0001e80000100800 */
[----:B------:R0:W-:Y:S06]  /*8ee00*/  STL [R1+0x1484], R12 ;  /* 0x0014840c01007387 */ /* 0x0001ec0000100800 */
[----:B------:R-:W-:Y:S05]  /*8ee10*/  @P0 BRA `(.L_x_231) ;  /* 0x00000004007c0947 */ /* 0x000fea0003800000 */
[----:B------:R-:W1:Y:S01]  /*8ee20*/  S2R R24, SR_CTAID.X ;  /* 0x0000000000187919 */ /* 0x000e620000002500 */
[----:B------:R-:W2:Y:S01]  /*8ee30*/  LDC.64 R18, c[0x0][0x628] ;  /* 0x00018a00ff127b82 */ /* 0x000ea20000000a00 */
[----:B------:R-:W-:Y:S01]  /*8ee40*/  ULDC UR6, c[0x0][0x150] ;  /* 0x0000540000067ab9 */ /* 0x000fe20000000800 */
[----:B------:R-:W-:Y:S01]  /*8ee50*/  IMAD.MOV.U32 R16, RZ, RZ, R29 ;  /* 0x000000ffff107224 */ /* 0x000fe200078e001d */
[----:B------:R-:W3:Y:S01]  /*8ee60*/  S2R R26, SR_CTAID.Y ;  /* 0x00000000001a7919 */ /* 0x000ee20000002600 */
[----:B------:R-:W-:-:S04]  /*8ee70*/  IMAD.MOV.U32 R17, RZ, RZ, R30 ;  /* 0x000000ffff117224 */ /* 0x000fc800078e001e */
[----:B------:R-:W0:Y:S08]  /*8ee80*/  LDC R27, c[0x0][0x144] ;  /* 0x00005100ff1b7b82 */ /* 0x000e300000000800 */
[----:B------:R-:W0:Y:S08]  /*8ee90*/  LDC R20, c[0x0][0x630] ;  /* 0x00018c00ff147b82 */ /* 0x000e300000000800 */
[----:B------:R-:W0:Y:S01]  /*8eea0*/  LDC.64 R22, c[0x0][0x620] ;  /* 0x00018800ff167b82 */ /* 0x000e220000000a00 */
[----:B--2---:R-:W-:-:S04]  /*8eeb0*/  ISETP.NE.U32.AND P0, PT, R18, RZ, PT ;  /* 0x000000ff1200720c */ /* 0x004fc80003f05070 */
[----:B------:R-:W-:Y:S02]  /*8eec0*/  ISETP.NE.AND.EX P0, PT, R19, RZ, PT, P0 ;  /* 0x000000ff1300720c */ /* 0x000fe40003f05300 */
[----:B-1----:R-:W-:-:S05]  /*8eed0*/  I2FP.F32.U32 R11, R24 ;  /* 0x00000018000b7245 */ /* 0x002fca0000201000 */
[----:B------:R-:W-:-:S04]  /*8eee0*/  FMUL R11, R11, UR6 ;  /* 0x000000060b0b7c20 */ /* 0x000fc80008400000 */
[----:B------:R1:W2:Y:S02]  /*8eef0*/  F2I.U32.TRUNC.NTZ R25, R11 ;  /* 0x0000000b00197305 */ /* 0x0002a4000020f000 */
[----:B---3--:R-:W-:Y:S05]  /*8ef00*/  @!P0 BRA `(.L_x_232) ;  /* 0x0000000000288947 */ /* 0x008fea0003800000 */
[----:B-1----:R-:W1:Y:S02]  /*8ef10*/  LDC R11, c[0x0][0x634] ;  /* 0x00018d00ff0b7b82 */ /* 0x002e640000000800 */
[----:B-1----:R-:W-:-:S05]  /*8ef20*/  IADD3 R11, P0, R29, R11, RZ ;  /* 0x0000000b1d0b7210 */ /* 0x002fca0007f1e0ff */
[----:B------:R-:W-:-:S04]  /*8ef30*/  IMAD.X R21, RZ, RZ, R30, P0 ;  /* 0x000000ffff157224 */ /* 0x000fc800000e061e */
[----:B0-----:R-:W-:-:S04]  /*8ef40*/  IMAD.WIDE.U32 R12, R21, R18, RZ ;  /* 0x00000012150c7225 */ /* 0x001fc800078e00ff */
[----:B------:R-:W-:-:S04]  /*8ef50*/  IMAD.WIDE.U32 R14, P0, R11, R19, R12 ;  /* 0x000000130b0e7225 */ /* 0x000fc8000780000c */
[----:B------:R-:W-:-:S04]  /*8ef60*/  IMAD.WIDE.U32 R12, R11, R18, RZ ;  /* 0x000000120b0c7225 */ /* 0x000fc800078e00ff */
[----:B------:R-:W-:Y:S01]  /*8ef70*/  IMAD.X R17, RZ, RZ, RZ, P0 ;  /* 0x000000ffff117224 */ /* 0x000fe200000e06ff */
[----:B------:R-:W-:Y:S01]  /*8ef80*/  IADD3 RZ, P0, R13, R14, RZ ;  /* 0x0000000e0dff7210 */ /* 0x000fe20007f1e0ff */
[----:B------:R-:W-:-:S04]  /*8ef90*/  IMAD.MOV.U32 R16, RZ, RZ, R15 ;  /* 0x000000ffff107224 */ /* 0x000fc800078e000f */
[----:B------:R-:W-:-:S08]  /*8efa0*/  IMAD.WIDE.U32.X R16, R21, R19, R16, P0 ;  /* 0x0000001315107225 */ /* 0x000fd000000e0410 */
.L_x_232:
[-CC-:B0-----:R-:W-:Y:S01]  /*8efb0*/  SHF.R.U64 R33, R16, R20.reuse, R17.reuse ;  /* 0x0000001410217219 */ /* 0x181fe20000001211 */
[----:B------:R-:W0:Y:S01]  /*8efc0*/  LDC.64 R34, c[0x0][0x640] ;  /* 0x00019000ff227b82 */ /* 0x000e220000000a00 */
[----:B-1----:R-:W-:Y:S01]  /*8efd0*/  SHF.R.U32.HI R11, RZ, R20, R17 ;  /* 0x00000014ff0b7219 */ /* 0x002fe20000011611 */
[----:B------:R-:W-:Y:S01]  /*8efe0*/  IMAD.MOV.U32 R12, RZ, RZ, R29 ;  /* 0x000000ffff0c7224 */ /* 0x000fe200078e001d */
[----:B------:R-:W-:Y:S01]  /*8eff0*/  IADD3 R15, P0, RZ, -R33, RZ ;  /* 0x80000021ff0f7210 */ /* 0x000fe20007f1e0ff */
[----:B------:R-:W-:Y:S01]  /*8f000*/  IMAD.MOV.U32 R13, RZ, RZ, R30 ;  /* 0x000000ffff0d7224 */ /* 0x000fe200078e001e */
[----:B------:R-:W-:Y:S01]  /*8f010*/  ULDC UR6, c[0x0][0x154] ;  /* 0x0000550000067ab9 */ /* 0x000fe20000000800 */
[----:B--2---:R-:W-:Y:S02]  /*8f020*/  IMAD.MOV R25, RZ, RZ, -R25 ;  /* 0x000000ffff197224 */ /* 0x004fe400078e0a19 */
[----:B------:R-:W1:Y:S01]  /*8f030*/  LDC R16, c[0x0][0x618] ;  /* 0x00018600ff107b82 */ /* 0x000e620000000800 */
[----:B------:R-:W-:-:S02]  /*8f040*/  IMAD.X R11, RZ, RZ, ~R11, P0 ;  /* 0x000000ffff0b7224 */ /* 0x000fc400000e0e0b */
[----:B------:R-:W-:-:S04]  /*8f050*/  IMAD.WIDE.U32 R12, R15, R22, R12 ;  /* 0x000000160f0c7225 */ /* 0x000fc800078e000c */
[----:B------:R-:W-:Y:S01]  /*8f060*/  IMAD R14, R11, R22, RZ ;  /* 0x000000160b0e7224 */ /* 0x000fe200078e02ff */
[----:B------:R-:W2:Y:S01]  /*8f070*/  LDC R28, c[0x0][0x608] ;  /* 0x00018200ff1c7b82 */ /* 0x000ea20000000800 */
[----:B------:R-:W-:Y:S02]  /*8f080*/  IMAD R30, R27, R25, R24 ;  /* 0x000000191b1e7224 */ /* 0x000fe400078e0218 */
[----:B------:R-:W-:Y:S02]  /*8f090*/  IMAD R11, R15, R23, R14 ;  /* 0x000000170f0b7224 */ /* 0x000fe400078e020e */
[----:B------:R-:W-:Y:S02]  /*8f0a0*/  IMAD.MOV.U32 R15, RZ, RZ, 0x1 ;  /* 0x00000001ff0f7424 */ /* 0x000fe400078e00ff */
[----:B------:R-:W-:Y:S01]  /*8f0b0*/  IMAD.IADD R11, R13, 0x1, R11 ;  /* 0x000000010d0b7824 */ /* 0x000fe200078e020b */
[----:B------:R-:W3:Y:S01]  /*8f0c0*/  LDC R32, c[0x0][0x658] ;  /* 0x00019600ff207b82 */ /* 0x000ee20000000800 */
[----:B------:R-:W-:-:S02]  /*8f0d0*/  I2FP.F32.U32 R13, R26 ;  /* 0x0000001a000d7245 */ /* 0x000fc40000201000 */
[----:B0-----:R-:W-:-:S03]  /*8f0e0*/  ISETP.NE.U32.AND P0, PT, R34, RZ, PT ;  /* 0x000000ff2200720c */ /* 0x001fc60003f05070 */
[----:B------:R-:W-:Y:S01]  /*8f0f0*/  FMUL R14, R13, UR6 ;  /* 0x000000060d0e7c20 */ /* 0x000fe20008400000 */
[----:B------:R-:W-:Y:S01]  /*8f100*/  ISETP.NE.AND.EX P0, PT, R35, RZ, PT, P0 ;  /* 0x000000ff2300720c */ /* 0x000fe20003f05300 */
[----:B------:R-:W0:Y:S01]  /*8f110*/  LDC R23, c[0x0][0x148] ;  /* 0x00005200ff177b82 */ /* 0x000e220000000800 */
[-CC-:B-1----:R-:W-:Y:S01]  /*8f120*/  SHF.R.U64 R20, R12, R16.reuse, R11.reuse ;  /* 0x000000100c147219 */ /* 0x182fe2000000120b */
[----:B------:R1:W0:Y:S01]  /*8f130*/  F2I.U32.TRUNC.NTZ R22, R14 ;  /* 0x0000000e00167305 */ /* 0x000222000020f000 */
[----:B------:R-:W-:Y:S01]  /*8f140*/  SHF.R.U32.HI R11, RZ, R16, R11 ;  /* 0x00000010ff0b7219 */ /* 0x000fe2000001160b */
[----:B------:R-:W-:-:S04]  /*8f150*/  IMAD.MOV.U32 R13, RZ, RZ, -0x1 ;  /* 0xffffffffff0d7424 */ /* 0x000fc800078e00ff */
[----:B------:R-:W0:Y:S01]  /*8f160*/  LDC R24, c[0x0][0x600] ;  /* 0x00018000ff187b82 */ /* 0x000e220000000800 */
[-CC-:B--2---:R-:W-:Y:S02]  /*8f170*/  SHF.R.U64 R18, R20, R28.reuse, R11.reuse ;  /* 0x0000001c14127219 */ /* 0x184fe4000000120b */
[----:B------:R-:W-:-:S05]  /*8f180*/  SHF.R.U32.HI R11, RZ, R28, R11 ;  /* 0x0000001cff0b7219 */ /* 0x000fca000001160b */
[----:B------:R-:W2:Y:S01]  /*8f190*/  LDC R27, c[0x0][0x648] ;  /* 0x00019200ff1b7b82 */ /* 0x000ea20000000800 */
[-C--:B---3--:R-:W-:Y:S02]  /*8f1a0*/  SHF.L.U32 R12, R13, R32.reuse, RZ ;  /* 0x000000200d0c7219 */ /* 0x088fe400000006ff */
[-CC-:B------:R-:W-:Y:S02]  /*8f1b0*/  SHF.R.U64 R21, R18, R32.reuse, R11.reuse ;  /* 0x0000002012157219 */ /* 0x180fe4000000120b */
[----:B------:R-:W-:Y:S02]  /*8f1c0*/  SHF.R.U32.HI R13, RZ, R32, R11 ;  /* 0x00000020ff0d7219 */ /* 0x000fe4000001160b */
[----:B------:R-:W-:Y:S01]  /*8f1d0*/  LOP3.LUT R25, RZ, R12, RZ, 0x33, !PT ;  /* 0x0000000cff197212 */ /* 0x000fe200078e33ff */
[----:B------:R-:W3:Y:S01]  /*8f1e0*/  LDC R29, c[0x0][0x638] ;  /* 0x00018e00ff1d7b82 */ /* 0x000ee20000000800 */
[----:B------:R-:W-:Y:S01]  /*8f1f0*/  SHF.L.U32 R32, R15, R32, RZ ;  /* 0x000000200f207219 */ /* 0x000fe200000006ff */
[----:B------:R-:W-:-:S06]  /*8f200*/  IMAD.MOV.U32 R12, RZ, RZ, R21 ;  /* 0x000000ffff0c7224 */ /* 0x000fcc00078e0015 */
[----:B------:R-:W0:Y:S01]  /*8f210*/  LDC R31, c[0x0][0x610] ;  /* 0x00018400ff1f7b82 */ /* 0x000e220000000800 */
[----:B-1----:R-:W-:Y:S05]  /*8f220*/  @!P0 BRA `(.L_x_233) ;  /* 0x0000000000288947 */ /* 0x002fea0003800000 */
        /* <DEDUP_REMOVED lines=10> */
.L_x_233:
[----:B------:R-:W1:Y:S01]  /*8f2d0*/  LDC R14, c[0x0][0x65c] ;  /* 0x00019700ff0e7b82 */ /* 0x000e620000000800 */
[----:B--2---:R-:W-:Y:S01]  /*8f2e0*/  SHF.R.U64 R11, R12, R27, R13 ;  /* 0x0000001b0c0b7219 */ /* 0x004fe2000000120d */
[----:B0-----:R-:W-:Y:S01]  /*8f2f0*/  VIADD R13, R24, 0xffffffff ;  /* 0xffffffff180d7836 */ /* 0x001fe20000000000 */
[----:B------:R-:W-:Y:S01]  /*8f300*/  LOP3.LUT R18, R18, R25, RZ, 0xc0, !PT ;  /* 0x0000001912127212 */ /* 0x000fe200078ec0ff */
[----:B------:R-:W-:Y:S01]  /*8f310*/  IMAD.MOV R22, RZ, RZ, -R22 ;  /* 0x000000ffff167224 */ /* 0x000fe200078e0a16 */
[----:B------:R-:W-:Y:S01]  /*8f320*/  R2UR UR28, R33 ;  /* 0x00000000211c72ca */ /* 0x000fe200000e0000 */
[----:B------:R-:W-:Y:S01]  /*8f330*/  IMAD.MOV R12, RZ, RZ, -R11 ;  /* 0x000000ffff0c7224 */ /* 0x000fe200078e0a0b */
[----:B------:R-:W-:Y:S01]  /*8f340*/  LOP3.LUT R13, R20, R13, RZ, 0xc0, !PT ;  /* 0x0000000d140d7212 */ /* 0x000fe200078ec0ff */
[----:B------:R-:W-:Y:S02]  /*8f350*/  IMAD R11, R32, R11, R18 ;  /* 0x0000000b200b7224 */ /* 0x000fe400078e0212 */
[----:B---3--:R-:W-:-:S04]  /*8f360*/  IMAD R12, R12, R29, R21 ;  /* 0x0000001d0c0c7224 */ /* 0x008fc800078e0215 */
[----:B------:R-:W-:Y:S02]  /*8f370*/  IMAD R12, R12, R24, R13 ;  /* 0x000000180c0c7224 */ /* 0x000fe400078e020d */
[----:B------:R-:W-:Y:S01]  /*8f380*/  IMAD.MOV.U32 R13, RZ, RZ, 0x1 ;  /* 0x00000001ff0d7424 */ /* 0x000fe200078e00ff */
[----:B-1----:R-:W-:-:S13]  /*8f390*/  ISETP.NE.AND P0, PT, R14, 0x1, PT ;  /* 0x000000010e00780c */ /* 0x002fda0003f05270 */
[----:B------:R-:W-:-:S04]  /*8f3a0*/  @P0 IMAD R30, R23, R22, R26 ;  /* 0x00000016171e0224 */ /* 0x000fc800078e021a */
[----:B------:R-:W-:-:S05]  /*8f3b0*/  IMAD R11, R11, R31, R30 ;  /* 0x0000001f0b0b7224 */ /* 0x000fca00078e021e */
[----:B------:R-:W-:Y:S02]  /*8f3c0*/  SEL R14, R12, R11, !P0 ;  /* 0x0000000b0c0e7207 */ /* 0x000fe40004000000 */
[----:B-----5:R-:W-:Y:S02]  /*8f3d0*/  SEL R36, R11, R12, !P0 ;  /* 0x0000000c0b247207 */ /* 0x020fe40004000000 */
[----:B------:R-:W-:Y:S01]  /*8f3e0*/  PRMT R11, R13, 0x7610, R11 ;  /* 0x000076100d0b7816 */ /* 0x000fe2000000000b */
[----:B------:R1:W-:Y:S04]  /*8f3f0*/  STL [R1+0x1484], R14 ;  /* 0x0014840e01007387 */ /* 0x0003e80000100800 */
[----:B------:R1:W-:Y:S02]  /*8f400*/  STL [R1+0x3c8], R36 ;  /* 0x0003c82401007387 */ /* 0x0003e40000100800 */
.L_x_231:
[----:B------:R-:W-:Y:S01]  /*8f410*/  UIADD3 UR5, UR25, UR5, URZ ;  /* 0x0000000519057290 */ /* 0x000fe2000fffe03f */
[----:B------:R-:W-:Y:S01]  /*8f420*/  LOP3.LUT P0, RZ, R11, 0xff, RZ, 0xc0, !PT ;  /* 0x000000ff0bff7812 */ /* 0x000fe2000780c0ff */
[----:B-----5:R-:W-:Y:S02]  /*8f430*/  IMAD.MOV.U32 R11, RZ, RZ, R36 ;  /* 0x000000ffff0b7224 */ /* 0x020fe400078e0024 */
[----:B------:R-:W-:Y:S02]  /*8f440*/  USHF.R.U32.HI UR6, URZ, 0x3, UR5 ;  /* 0x000000033f067899 */ /* 0x000fe40008011605 */
[----:B------:R-:W-:Y:S01]  /*8f450*/  UISETP.GT.U32.AND UP1, UPT, UR5, 0x7, UPT ;  /* 0x000000070500788c */ /* 0x000fe2000bf24070 */
[----:B------:R2:W-:Y:S01]  /*8f460*/  STL [R1+0x1480], R11 ;  /* 0x0014800b01007387 */ /* 0x0005e20000100800 */
[----:B------:R-:W-:Y:S02]  /*8f470*/  ULOP3.LUT UR6, UR6, 0x1, URZ, 0xc0, !UPT ;  /* 0x0000000106067892 */ /* 0x000fe4000f8ec03f */
[----:B------:R-:W-:-:S02]  /*8f480*/  UISETP.LT.U32.AND UP1, UPT, UR25, 0x8, UP1 ;  /* 0x000000081900788c */ /* 0x000fc40008f21070 */
[----:B------:R-:W-:Y:S02]  /*8f490*/  UISETP.NE.U32.AND UP0, UPT, UR6, 0x1, UPT ;  /* 0x000000010600788c */ /* 0x000fe4000bf05070 */
[----:B------:R-:W-:Y:S02]  /*8f4a0*/  USEL UR14, URZ, 0x1, !UP1 ;  /* 0x000000013f0e7887 */ /* 0x000fe4000c800000 */
[----:B------:R-:W-:Y:S02]  /*8f4b0*/  UISETP.GT.U32.AND UP0, UPT, UR25, 0x7, !UP0 ;  /* 0x000000071900788c */ /* 0x000fe4000c704070 */
[----:B------:R-:W-:Y:S02]  /*8f4c0*/  ULOP3.LUT UR5, UR5, 0x7, URZ, 0xc0, !UPT ;  /* 0x0000000705057892 */ /* 0x000fe4000f8ec03f */
[----:B------:R-:W-:-:S04]  /*8f4d0*/  USEL UR6, URZ, 0x1, !UP0 ;  /* 0x000000013f067887 */ /* 0x000fc8000c000000 */
[----:B------:R-:W-:Y:S01]  /*8f4e0*/  ULOP3.LUT UR4, UR6, UR4, UR14, 0x96, !UPT ;  /* 0x0000000406047292 */ /* 0x000fe2000f8e960e */
[----:B--2---:R-:W-:Y:S11]  /*8f4f0*/  @P0 BRA `(.L_x_234) ;  /* 0xfffff71c00cc0947 */ /* 0x004ff6000383ffff */
[----:B------:R-:W-:Y:S05]  /*8f500*/  EXIT ;  /* 0x000000000000794d */ /* 0x000fea0003800000 */
.L_x_8:
[----:B------:R-:W2:Y:S01]  /*8f510*/  LDL R17, [R1+0x1494] ;  /* 0x0014940001117983 */ /* 0x000ea20000100800 */
[----:B------:R-:W-:-:S03]  /*8f520*/  ULDC.64 UR4, c[0x0][0x650] ;  /* 0x0001940000047ab9 */ /* 0x000fc60000000a00 */
[----:B------:R-:W3:Y:S01]  /*8f530*/  LDL R20, [R1+0x1490] ;  /* 0x0014900001147983 */ /* 0x000ee20000100800 */
[----:B------:R-:W-:Y:S01]  /*8f540*/  PRMT R6, RZ, 0x7610, R6 ;  /* 0x00007610ff067816 */ /* 0x000fe20000000006 */
[----:B------:R-:W-:Y:S02]  /*8f550*/  IMAD.MOV.U32 R4, RZ, RZ, -0x1 ;  /* 0xffffffffff047424 */ /* 0x000fe400078e00ff */
[----:B------:R-:W-:Y:S02]  /*8f560*/  IMAD.MOV.U32 R5, RZ, RZ, -0x1 ;  /* 0xffffffffff057424 */ /* 0x000fe400078e00ff */
[----:B------:R-:W-:Y:S01]  /*8f570*/  IMAD.MOV.U32 R11, RZ, RZ, -0x1 ;  /* 0xffffffffff0b7424 */ /* 0x000fe200078e00ff */
[----:B--2---:R-:W-:-:S04]  /*8f580*/  ISETP.GE.U32.AND P0, PT, R17, UR4, PT ;  /* 0x0000000411007c0c */ /* 0x004fc8000bf06070 */
[----:B---3--:R-:W-:-:S13]  /*8f590*/  ISETP.GE.U32.AND.EX P0, PT, R20, UR5, PT, P0 ;  /* 0x0000000514007c0c */ /* 0x008fda000bf06100 */
[----:B------:R-:W-:Y:S05]  /*8f5a0*/  @P0 BRA `(.L_x_235) ;  /* 0x0000000400340947 */ /* 0x000fea0003800000 */
        /* <DEDUP_REMOVED lines=18> */
.L_x_236:
[----:B0-----:R-:W0:Y:S01]  /*8f6d0*/  LDC.64 R22, c[0x0][0x640] ;  /* 0x00019000ff167b82 */ /* 0x001e220000000a00 */
[-CC-:B------:R-:W-:Y:S02]  /*8f6e0*/  SHF.R.U64 R14, R8, R16.reuse, R9.reuse ;  /* 0x00000010080e7219 */ /* 0x180fe40000001209 */
[----:B------:R-:W-:Y:S02]  /*8f6f0*/  SHF.R.U32.HI R4, RZ, R16, R9 ;  /* 0x00000010ff047219 */ /* 0x000fe40000011609 */
[----:B------:R-:W-:-:S03]  /*8f700*/  IADD3 R7, P0, RZ, -R14, RZ ;  /* 0x8000000eff077210 */ /* 0x000fc60007f1e0ff */
[----:B------:R-:W1:Y:S02]  /*8f710*/  LDC R8, c[0x0][0x618] ;  /* 0x00018600ff087b82 */ /* 0x000e640000000800 */
[----:B------:R-:W-:Y:S02]  /*8f720*/  IMAD.X R5, RZ, RZ, ~R4, P0 ;  /* 0x000000ffff057224 */ /* 0x000fe400000e0e04 */
[----:B------:R-:W-:Y:S02]  /*8f730*/  IMAD.MOV.U32 R4, RZ, RZ, R17 ;  /* 0x000000ffff047224 */ /* 0x000fe400078e0011 */
[----:B------:R-:W-:Y:S02]  /*8f740*/  IMAD R6, R5, R18, RZ ;  /* 0x0000001205067224 */ /* 0x000fe400078e02ff */
[----:B------:R-:W2:Y:S01]  /*8f750*/  LDC R16, c[0x0][0x608] ;  /* 0x00018200ff107b82 */ /* 0x000ea20000000800 */
[----:B------:R-:W-:Y:S02]  /*8f760*/  IMAD.MOV.U32 R5, RZ, RZ, R20 ;  /* 0x000000ffff057224 */ /* 0x000fe400078e0014 */
[----:B------:R-:W-:-:S02]  /*8f770*/  IMAD.MOV.U32 R20, RZ, RZ, 0x1 ;  /* 0x00000001ff147424 */ /* 0x000fc400078e00ff */
[----:B------:R-:W-:-:S03]  /*8f780*/  IMAD.WIDE.U32 R4, R7, R18, R4 ;  /* 0x0000001207047225 */ /* 0x000fc600078e0004 */
[----:B------:R-:W3:Y:S01]  /*8f790*/  LDC R21, c[0x0][0x658] ;  /* 0x00019600ff157b82 */ /* 0x000ee20000000800 */
[----:B------:R-:W-:Y:S01]  /*8f7a0*/  IMAD R7, R7, R19, R6 ;  /* 0x0000001307077224 */ /* 0x000fe200078e0206 */
[----:B0-----:R-:W-:Y:S01]  /*8f7b0*/  ISETP.NE.U32.AND P0, PT, R22, RZ, PT ;  /* 0x000000ff1600720c */ /* 0x001fe20003f05070 */
[----:B------:R-:W-:Y:S02]  /*8f7c0*/  IMAD.MOV.U32 R6, RZ, RZ, -0x1 ;  /* 0xffffffffff067424 */ /* 0x000fe400078e00ff */
[----:B------:R-:W-:Y:S01]  /*8f7d0*/  IMAD.IADD R5, R5, 0x1, R7 ;  /* 0x0000000105057824 */ /* 0x000fe200078e0207 */
[----:B------:R-:W-:Y:S02]  /*8f7e0*/  ISETP.NE.AND.EX P0, PT, R23, RZ, PT, P0 ;  /* 0x000000ff1700720c */ /* 0x000fe40003f05300 */
[----:B------:R-:W0:Y:S02]  /*8f7f0*/  LDC R17, c[0x0][0x600] ;  /* 0x00018000ff117b82 */ /* 0x000e240000000800 */
[----:B-1----:R-:W-:-:S02]  /*8f800*/  SHF.R.U64 R10, R4, R8, R5 ;  /* 0x00000008040a7219 */ /* 0x002fc40000001205 */
[----:B------:R-:W-:-:S04]  /*8f810*/  SHF.R.U32.HI R5, RZ, R8, R5 ;  /* 0x00000008ff057219 */ /* 0x000fc80000011605 */
[----:B------:R-:W1:Y:S01]  /*8f820*/  LDC R18, c[0x0][0x648] ;  /* 0x00019200ff127b82 */ /* 0x000e620000000800 */
[-CC-:B--2---:R-:W-:Y:S02]  /*8f830*/  SHF.R.U64 R15, R10, R16.reuse, R5.reuse ;  /* 0x000000100a0f7219 */ /* 0x184fe40000001205 */
[----:B------:R-:W-:-:S05]  /*8f840*/  SHF.R.U32.HI R4, RZ, R16, R5 ;  /* 0x00000010ff047219 */ /* 0x000fca0000011605 */
[----:B------:R-:W2:Y:S01]  /*8f850*/  LDC R19, c[0x0][0x638] ;  /* 0x00018e00ff137b82 */ /* 0x000ea20000000800 */
[-CC-:B---3--:R-:W-:Y:S02]  /*8f860*/  SHF.R.U64 R16, R15, R21.reuse, R4.reuse ;  /* 0x000000150f107219 */ /* 0x188fe40000001204 */
[-C--:B------:R-:W-:Y:S02]  /*8f870*/  SHF.L.U32 R6, R6, R21.reuse, RZ ;  /* 0x0000001506067219 */ /* 0x080fe400000006ff */
[----:B------:R-:W-:Y:S01]  /*8f880*/  SHF.R.U32.HI R5, RZ, R21, R4 ;  /* 0x00000015ff057219 */ /* 0x000fe20000011604 */
[----:B------:R-:W-:Y:S01]  /*8f890*/  IMAD.MOV.U32 R4, RZ, RZ, R16 ;  /* 0x000000ffff047224 */ /* 0x000fe200078e0010 */
[----:B------:R-:W-:Y:S01]  /*8f8a0*/  LOP3.LUT R24, RZ, R6, RZ, 0x33, !PT ;  /* 0x00000006ff187212 */ /* 0x000fe200078e33ff */
[----:B------:R-:W3:Y:S01]  /*8f8b0*/  LDC R25, c[0x0][0x610] ;  /* 0x00018400ff197b82 */ /* 0x000ee20000000800 */
[----:B------:R-:W-:Y:S05]  /*8f8c0*/  @!P0 BRA `(.L_x_237) ;  /* 0x0000000000288947 */ /* 0x000fea0003800000 */
        /* <DEDUP_REMOVED lines=10> */
.L_x_237:
[----:B------:R-:W4:Y:S01]  /*8f970*/  LDC R6, c[0x0][0x65c] ;  /* 0x00019700ff067b82 */ /* 0x000f220000000800 */
[----:B-1----:R-:W-:Y:S01]  /*8f980*/  SHF.R.U64 R4, R4, R18, R5 ;  /* 0x0000001204047219 */ /* 0x002fe20000001205 */
[----:B0-----:R-:W-:Y:S01]  /*8f990*/  VIADD R7, R17, 0xffffffff ;  /* 0xffffffff11077836 */ /* 0x001fe20000000000 */
[----:B------:R-:W-:Y:S01]  /*8f9a0*/  SHF.L.U32 R20, R20, R21, RZ ;  /* 0x0000001514147219 */ /* 0x000fe200000006ff */
[----:B------:R-:W-:Y:S01]  /*8f9b0*/  IMAD.MOV.U32 R11, RZ, RZ, R14 ;  /* 0x000000ffff0b7224 */ /* 0x000fe200078e000e */
[----:B------:R-:W-:Y:S01]  /*8f9c0*/  LOP3.LUT R3, R15, R24, RZ, 0xc0, !PT ;  /* 0x000000180f037212 */ /* 0x000fe200078ec0ff */
[----:B------:R-:W-:Y:S01]  /*8f9d0*/  IMAD.MOV R5, RZ, RZ, -R4 ;  /* 0x000000ffff057224 */ /* 0x000fe200078e0a04 */
[----:B------:R-:W-:-:S03]  /*8f9e0*/  LOP3.LUT R7, R10, R7, RZ, 0xc0, !PT ;  /* 0x000000070a077212 */ /* 0x000fc600078ec0ff */
[----:B------:R-:W-:Y:S01]  /*8f9f0*/  IMAD R3, R20, R4, R3 ;  /* 0x0000000414037224 */ /* 0x000fe200078e0203 */
[----:B----4-:R-:W-:Y:S01]  /*8fa00*/  ISETP.NE.AND P0, PT, R6, 0x1, PT ;  /* 0x000000010600780c */ /* 0x010fe20003f05270 */
[----:B------:R-:W-:-:S12]  /*8fa10*/  IMAD.MOV.U32 R6, RZ, RZ, 0x1 ;  /* 0x00000001ff067424 */ /* 0x000fd800078e00ff */
[----:B------:R-:W-:Y:S02]  /*8fa20*/  @P0 IMAD R0, R13, R12, R2 ;  /* 0x0000000c0d000224 */ /* 0x000fe400078e0202 */
[----:B--2---:R-:W-:Y:S02]  /*8fa30*/  IMAD R2, R5, R19, R16 ;  /* 0x0000001305027224 */ /* 0x004fe400078e0210 */
[----:B---3--:R-:W-:Y:S02]  /*8fa40*/  IMAD R0, R3, R25, R0 ;  /* 0x0000001903007224 */ /* 0x008fe400078e0200 */
[----:B------:R-:W-:-:S05]  /*8fa50*/  IMAD R3, R2, R17, R7 ;  /* 0x0000001102037224 */ /* 0x000fca00078e0207 */
[----:B------:R-:W-:Y:S02]  /*8fa60*/  SEL R5, R3, R0, !P0 ;  /* 0x0000000003057207 */ /* 0x000fe40004000000 */
[----:B------:R-:W-:-:S07]  /*8fa70*/  SEL R4, R0, R3, !P0 ;  /* 0x0000000300047207 */ /* 0x000fce0004000000 */
.L_x_235:
[----:B------:R-:W-:-:S08]  /*8fa80*/  NOP ;  /* 0x0000000000007918 */ /* 0x000fd00000000000 */
[----:B0-----:R-:W0:-:S00]  /*8fa90*/  USETMAXREG.DEALLOC.CTAPOOL 0x18 ;  /* 0x00000018000079c8 */ /* 0x001e0000080e0500 */
[----:B------:R-:W-:-:S13]  /*8faa0*/  ISETP.NE.AND P0, PT, RZ, UR6, PT ;  /* 0x00000006ff007c0c */ /* 0x000fda000bf05270 */
[----:B------:R-:W-:Y:S05]  /*8fab0*/  @P0 EXIT ;  /* 0x000000000000094d */ /* 0x000fea0003800000 */
[----:B0-----:R-:W-:Y:S01]  /*8fac0*/  LOP3.LUT P0, RZ, R6, 0xff, RZ, 0xc0, !PT ;  /* 0x000000ff06ff7812 */ /* 0x001fe2000780c0ff */
[----:B------:R-:W-:Y:S02]  /*8fad0*/  IMAD.MOV.U32 R0, RZ, RZ, 0x1 ;  /* 0x00000001ff007424 */ /* 0x000fe400078e00ff */
[----:B------:R-:W-:-:S10]  /*8fae0*/  IMAD.MOV.U32 R6, RZ, RZ, RZ ;  /* 0x000000ffff067224 */ /* 0x000fd400078e00ff */
[----:B------:R-:W-:Y:S05]  /*8faf0*/  @!P0 BRA `(.L_x_238) ;  /* 0x0000000c00588947 */ /* 0x000fea0003800000 */
[----:B------:R-:W0:Y:S01]  /*8fb00*/  LDC R0, c[0x0][0x28c] ;  /* 0x0000a300ff007b82 */ /* 0x000e220000000800 */
[----:B------:R-:W1:Y:S01]  /*8fb10*/  S2R R10, SR_CgaCtaId ;  /* 0x00000000000a7919 */ /* 0x000e620000008800 */
[----:B------:R-:W-:Y:S01]  /*8fb20*/  ULDC UR8, c[0x0][0xc] ;  /* 0x0000030000087ab9 */ /* 0x000fe20000000800 */
[----:B------:R-:W-:Y:S01]  /*8fb30*/  ULDC UR9, c[0x0][0x10] ;  /* 0x0000040000097ab9 */ /* 0x000fe20000000800 */
[----:B------:R-:W-:Y:S01]  /*8fb40*/  ULDC UR5, c[0x0][0x658] ;  /* 0x0001960000057ab9 */ /* 0x000fe20000000800 */
[----:B------:R-:W-:Y:S01]  /*8fb50*/  UMOV UR6, 0xffffffff ;  /* 0xffffffff00067882 */ /* 0x000fe20000000000 */
[----:B------:R-:W-:Y:S01]  /*8fb60*/  UMOV UR10, 0x1 ;  /* 0x00000001000a7882 */ /* 0x000fe20000000000 */
[----:B------:R-:W-:Y:S01]  /*8fb70*/  UIMAD.WIDE.U32 UR8, UR8, UR9, URZ ;  /* 0x00000009080872a5 */ /* 0x000fe2000f8e003f */
[----:B------:R-:W-:Y:S01]  /*8fb80*/  BSSY B0, `(.L_x_238) ;  /* 0x00000cd000007945 */ /* 0x000fe20003800000 */
[----:B------:R-:W-:Y:S01]  /*8fb90*/  USHF.L.U32 UR6, UR6, UR5, URZ ;  /* 0x0000000506067299 */ /* 0x000fe2000800063f */
[----:B------:R-:W-:Y:S01]  /*8fba0*/  IMAD.MOV.U32 R9, RZ, RZ, 0x1 ;  /* 0x00000001ff097424 */ /* 0x000fe200078e00ff */
[----:B------:R-:W-:Y:S01]  /*8fbb0*/  USHF.L.U32 UR19, UR10, UR5, URZ ;  /* 0x000000050a137299 */ /* 0x000fe2000800063f */
[----:B------:R-:W-:Y:S01]  /*8fbc0*/  IMAD.MOV.U32 R6, RZ, RZ, RZ ;  /* 0x000000ffff067224 */ /* 0x000fe200078e00ff */
[----:B------:R-:W-:Y:S01]  /*8fbd0*/  ULDC UR4, c[0x0][0x600] ;  /* 0x0001800000047ab9 */ /* 0x000fe20000000800 */
[----:B------:R-:W-:Y:S01]  /*8fbe0*/  ULDC UR5, c[0x0][0x14] ;  /* 0x0000050000057ab9 */ /* 0x000fe20000000800 */
[----:B------:R-:W-:-:S02]  /*8fbf0*/  ULOP3.LUT UR21, UR7, 0x2, URZ, 0xfc, !UPT ;  /* 0x0000000207157892 */ /* 0x000fc4000f8efc3f */
[----:B------:R-:W-:Y:S02]  /*8fc00*/  UIMAD.WIDE.U32 UR22, UR8, UR5, URZ ;  /* 0x00000005081672a5 */ /* 0x000fe4000f8e003f */
[----:B------:R-:W-:Y:S02]  /*8fc10*/  UIMAD UR13, UR9, UR5, URZ ;  /* 0x00000005090d72a4 */ /* 0x000fe4000f8e023f */
[----:B------:R-:W-:Y:S02]  /*8fc20*/  UIADD3 UR4, UR4, -0x1, URZ ;  /* 0xffffffff04047890 */ /* 0x000fe4000fffe03f */
[----:B------:R-:W-:Y:S01]  /*8fc30*/  ULOP3.LUT UR18, URZ, UR6, URZ, 0x33, !UPT ;  /* 0x000000063f127292 */ /* 0x000fe2000f8e333f */
[----:B0-----:R-:W-:Y:S01]  /*8fc40*/  VIADD R0, R0, 0x1f ;  /* 0x0000001f00007836 */ /* 0x001fe20000000000 */
[----:B------:R-:W-:Y:S01]  /*8fc50*/  UIADD3 UR13, UR23, UR13, URZ ;  /* 0x0000000d170d7290 */ /* 0x000fe2000fffe03f */
[----:B------:R-:W-:-:S03]  /*8fc60*/  ULDC.64 UR24, c[0x0][0x198] ;  /* 0x0000660000187ab9 */ /* 0x000fc60000000a00 */
[----:B------:R-:W-:-:S04]  /*8fc70*/  SHF.R.S32.HI R3, RZ, 0x1f, R0 ;  /* 0x0000001fff037819 */ /* 0x000fc80000011400 */
[----:B------:R-:W-:Y:S01]  /*8fc80*/  LEA.HI R3, R3, R0, RZ, 0x5 ;  /* 0x0000000003037211 */ /* 0x000fe200078f28ff */
[----:B------:R-:W-:Y:S01]  /*8fc90*/  IMAD.MOV.U32 R0, RZ, RZ, 0x1 ;  /* 0x00000001ff007424 */ /* 0x000fe200078e00ff */
[----:B-1----:R-:W-:Y:S02]  /*8fca0*/  LOP3.LUT R10, R10, 0x1, RZ, 0xc0, !PT ;  /* 0x000000010a0a7812 */ /* 0x002fe400078ec0ff */
[----:B------:R-:W-:-:S05]  /*8fcb0*/  SHF.R.S32.HI R7, RZ, 0x5, R3 ;  /* 0x00000005ff077819 */ /* 0x000fca0000011403 */
[----:B------:R-:W-:-:S07]  /*8fcc0*/  VIADD R16, R7, 0x1 ;  /* 0x0000000107107836 */ /* 0x000fce0000000000 */
.L_x_249:
[----:B------:R-:W-:-:S03]  /*8fcd0*/  UMOV UR5, 0xffffffff ;  /* 0xffffffff00057882 */ /* 0x000fc60000000000 */
[----:B------:R-:W-:Y:S05]  /*8fce0*/  BRA.DIV UR5, `(.L_x_239) ;  /* 0x0000001205687947 */ /* 0x000fea000b800000 */
[----:B------:R-:W-:-:S13]  /*8fcf0*/  ELECT P0, URZ, PT ;  /* 0x00000000003f782f */ /* 0x000fda0003800000 */
.L_x_264:
[----:B------:R-:W0:Y:S01]  /*8fd00*/  LDC R2, c[0x0][0x28c] ;  /* 0x0000a300ff027b82 */ /* 0x000e220000000800 */
[----:B------:R-:W-:Y:S01]  /*8fd10*/  BSSY B1, `(.L_x_240) ;  /* 0x000003a000017945 */ /* 0x000fe20003800000 */
[----:B0-----:R-:W-:-:S13]  /*8fd20*/  ISETP.LT.OR P0, PT, R2, 0x1, !P0 ;  /* 0x000000010200780c */ /* 0x001fda0004701670 */
[----:B------:R-:W-:Y:S05]  /*8fd30*/  @P0 BRA `(.L_x_241) ;  /* 0x0000000000dc0947 */ /* 0x000fea0003800000 */
[----:B------:R-:W-:Y:S02]  /*8fd40*/  IMAD R5, R5, 0x2, R10 ;  /* 0x0000000205057824 */ /* 0x000fe400078e020a */
[----:B------:R-:W-:Y:S02]  /*8fd50*/  IMAD.SHL.U32 R2, R4, 0x200, RZ ;  /* 0x0000020004027824 */ /* 0x000fe400078e00ff */
[----:B------:R-:W-:Y:S02]  /*8fd60*/  IMAD R5, R5, 0xc0, RZ ;  /* 0x000000c005057824 */ /* 0x000fe400078e02ff */
[----:B------:R-:W-:Y:S02]  /*8fd70*/  IMAD.MOV.U32 R12, RZ, RZ, RZ ;  /* 0x000000ffff0c7224 */ /* 0x000fe400078e00ff */
[----:B------:R-:W-:Y:S02]  /*8fd80*/  IMAD.MOV.U32 R4, RZ, RZ, R16 ;  /* 0x000000ffff047224 */ /* 0x000fe400078e0010 */
[----:B------:R-:W-:-:S02]  /*8fd90*/  IMAD.MOV.U32 R3, RZ, RZ, R0 ;  /* 0x000000ffff037224 */ /* 0x000fc400078e0000 */
[----:B------:R-:W-:-:S07]  /*8fda0*/  IMAD.MOV.U32 R13, RZ, RZ, R6 ;  /* 0x000000ffff0d7224 */ /* 0x000fce00078e0006 */
.L_x_244:
[----:B------:R-:W0:Y:S01]  /*8fdb0*/  S2R R15, SR_CgaCtaId ;  /* 0x00000000000f7919 */ /* 0x000e220000008800 */
[----:B------:R-:W-:Y:S02]  /*8fdc0*/  MOV R8, 0x400 ;  /* 0x0000040000087802 */ /* 0x000fe40000000f00 */
[----:B------:R-:W-:Y:S02]  /*8fdd0*/  SHF.L.U32 R14, R3, 0x1f, RZ ;  /* 0x0000001f030e7819 */ /* 0x000fe400000006ff */
[----:B0-----:R-:W-:-:S05]  /*8fde0*/  LEA R8, R15, R8, 0x18 ;  /* 0x000000080f087211 */ /* 0x001fca00078ec0ff */
[----:B------:R-:W-:-:S04]  /*8fdf0*/  IMAD R15, R13, 0x8, R8 ;  /* 0x000000080d0f7824 */ /* 0x000fc800078e0208 */
[----:B------:R-:W0:Y:S02]  /*8fe00*/  SYNCS.PHASECHK.TRANS64.TRYWAIT P0, [R15+URZ+0x40], R14 ;  /* 0x0000400e0f0075a7 */ /* 0x000e24000800017f */
[----:B0-----:R-:W-:Y:S05]  /*8fe10*/  @!P0 BRA `(.L_x_242) ;  /* 0x00000010003c8947 */ /* 0x001fea0003800000 */
.L_x_265:
[----:B------:R-:W1:Y:S01]  /*8fe20*/  S2R R17, SR_TID.X ;  /* 0x0000000000117919 */ /* 0x000e620000002100 */
[----:B------:R-:W-:-:S04]  /*8fe30*/  UPRMT UR5, UR21, 0x9910, URZ ;  /* 0x0000991015057896 */ /* 0x000fc8000800003f */
[----:B------:R-:W-:Y:S01]  /*8fe40*/  UISETP.NE.AND UP0, UPT, UR5, 0x2, UPT ;  /* 0x000000020500788c */ /* 0x000fe2000bf05270 */
[----:B-1----:R-:W-:-:S13]  /*8fe50*/  LOP3.LUT P0, RZ, R17, 0x7f, RZ, 0xc0, !PT ;  /* 0x0000007f11ff7812 */ /* 0x002fda000780c0ff */
[----:B0-----:R-:W0:Y:S02]  /*8fe60*/  @!P0 LDC R14, c[0x0][0x500] ;  /* 0x00014000ff0e8b82 */ /* 0x001e240000000800 */
[----:B0-----:R0:W-:Y:S01]  /*8fe70*/  @!P0 SYNCS.ARRIVE.TRANS64 RZ, [R15+URZ], R14 ;  /* 0x0000000e0fff89a7 */ /* 0x0011e2000800003f */
[----:B------:R-:W-:-:S13]  /*8fe80*/  PLOP3.LUT P0, PT, PT, PT, UP0, 0x80, 0x0 ;  /* 0x000000000000781c */ /* 0x000fda0003f0f008 */
[----:B0-----:R-:W-:Y:S05]  /*8fe90*/  @P0 BRA `(.L_x_243) ;  /* 0x0000000000040947 */ /* 0x001fea0003800000 */
[----:B------:R-:W-:Y:S01]  /*8fea0*/  BPT.TRAP 0x1 ;  /* 0x000000040000795c */ /* 0x000fe20000300000 */
.L_x_243:
[----:B------:R-:W-:Y:S01]  /*8feb0*/  R2UR UR9, R15 ;  /* 0x000000000f0972ca */ /* 0x000fe200000e0000 */
[C---:B------:R-:W-:Y:S01]  /*8fec0*/  IMAD R15, R13.reuse, 0x2, R10 ;  /* 0x000000020d0f7824 */ /* 0x040fe200078e020a */
[----:B------:R-:W-:Y:S01]  /*8fed0*/  UIADD3 UR14, UP0, UR24, 0xf0, URZ ;  /* 0x000000f0180e7890 */ /* 0x000fe2000ff1e03f */
[--C-:B------:R-:W-:Y:S01]  /*8fee0*/  IMAD R14, R13, 0x4000, R8.reuse ;  /* 0x000040000d0e7824 */ /* 0x100fe200078e0208 */
[----:B------:R-:W-:Y:S01]  /*8fef0*/  R2UR UR11, R2 ;  /* 0x00000000020b72ca */ /* 0x000fe200000e0000 */
[----:B------:R-:W-:Y:S01]  /*8ff00*/  IMAD R15, R15, 0x1800, R8 ;  /* 0x000018000f0f7824 */ /* 0x000fe200078e0208 */
[----:B------:R-:W-:Y:S01]  /*8ff10*/  R2UR UR10, R12 ;  /* 0x000000000c0a72ca */ /* 0x000fe200000e0000 */
[----:B------:R-:W-:Y:S01]  /*8ff20*/  VIADD R4, R4, 0xffffffff ;  /* 0xffffffff04047836 */ /* 0x000fe20000000000 */
[----:B------:R-:W-:Y:S01]  /*8ff30*/  R2UR UR5, R14 ;  /* 0x000000000e0572ca */ /* 0x000fe200000e0000 */
[----:B------:R-:W-:Y:S01]  /*8ff40*/  UIADD3 UR26, UP1, UR24, 0x1f0, URZ ;  /* 0x000001f0181a7890 */ /* 0x000fe2000ff3e03f */
[----:B------:R-:W-:Y:S01]  /*8ff50*/  R2UR UR6, R15 ;  /* 0x000000000f0672ca */ /* 0x000fe200000e0000 */
[----:B------:R-:W-:Y:S01]  /*8ff60*/  UIADD3.X UR15, URZ, UR25, URZ, UP0, !UPT ;  /* 0x000000193f0f7290 */ /* 0x000fe200087fe43f */
[----:B------:R-:W-:Y:S01]  /*8ff70*/  R2UR UR12, R11 ;  /* 0x000000000b0c72ca */ /* 0x000fe200000e0000 */
[----:B------:R-:W-:Y:S01]  /*8ff80*/  VIADD R13, R13, 0x1 ;  /* 0x000000010d0d7836 */ /* 0x000fe20000000000 */
[----:B------:R-:W-:Y:S01]  /*8ff90*/  R2UR UR20, R5 ;  /* 0x00000000051472ca */ /* 0x000fe200000e0000 */
[----:B------:R-:W-:Y:S01]  /*8ffa0*/  UIADD3.X UR27, URZ, UR25, URZ, UP1, !UPT ;  /* 0x000000193f1b7290 */ /* 0x000fe20008ffe43f */
[----:B------:R-:W-:Y:S01]  /*8ffb0*/  ISETP.GT.AND P1, PT, R4, 0x1, PT ;  /* 0x000000010400780c */ /* 0x000fe20003f24270 */
[----:B------:R-:W-:Y:S01]  /*8ffc0*/  UMOV UR16, 0x0 ;  /* 0x0000000000107882 */ /* 0x000fe20000000000 */
[----:B------:R-:W-:Y:S01]  /*8ffd0*/  UMOV UR17, 0x10000000 ;  /* 0x1000000000117882 */ /* 0x000fe20000000000 */
[----:B------:R-:W-:Y:S01]  /*8ffe0*/  ISETP.NE.AND P0, PT, R13, 0x8, PT ;  /* 0x000000080d00780c */ /* 0x000fe20003f05270 */
[----:B------:R-:W-:Y:S01]  /*8fff0*/  UMOV UR28, 0x30000 ;  /* 0x00030000001c7882 */ /* 0x000fe20000000000 */
[----:B------:R-:W-:Y:S01]  /*90000*/  UIADD3 UR8, UR5, 0x180, URZ ;  /* 0x0000018005087890 */ /* 0x000fe2000fffe03f */
[----:B------:R-:W-:Y:S01]  /*90010*/  VIADD R12, R12, 0x20 ;  /* 0x000000200c0c7836 */ /* 0x000fe20000000000 */
[----:B------:R-:W-:Y:S01]  /*90020*/  UIADD3 UR6, UR6, 0x20180, URZ ;  /* 0x0002018006067890 */ /* 0x000fe2000fffe03f */
[----:B------:R-:W-:-:S02]  /*90030*/  SEL R8, RZ, 0x1, P0 ;  /* 0x00000001ff087807 */ /* 0x000fc40000000000 */
[----:B------:R-:W-:Y:S02]  /*90040*/  SEL R13, R13, RZ, P0 ;  /* 0x000000ff0d0d7207 */ /* 0x000fe40000000000 */
[----:B------:R-:W-:Y:S02]  /*90050*/  LOP3.LUT R3, R3, R8, RZ, 0x3c, !PT ;  /* 0x0000000803037212 */ /* 0x000fe400078e3cff */
[----:B------:R0:W-:Y:S02]  /*90060*/  UTMALDG.3D [UR8], [UR14], desc[UR16] ;  /* 0x000010080e0075b4 */ /* 0x0001e40008011000 */
[----:B0-----:R-:W-:Y:S01]  /*90070*/  UMOV UR8, UR6 ;  /* 0x0000000600087c82 */ /* 0x001fe20008000000 */
[----:B------:R-:W-:Y:S02]  /*90080*/  UMOV UR11, UR20 ;  /* 0x00000014000b7c82 */ /* 0x000fe40008000000 */
[----:B------:R0:W-:Y:S02]  /*90090*/  UTMALDG.3D.MULTICAST [UR8], [UR26], UR28, desc[UR16] ;  /* 0x000010081a0073b4 */ /* 0x0001e4000801181c */
[----:B0-----:R-:W-:Y:S05]  /*900a0*/  @P1 BRA `(.L_x_244) ;  /* 0xfffffffc00401947 */ /* 0x001fea000383ffff */
.L_x_241:
[----:B------:R-:W-:Y:S05]  /*900b0*/  BSYNC B1 ;  /* 0x0000000000017941 */ /* 0x000fea0003800000 */
.L_x_240:
[----:B------:R-:W2:Y:S01]  /*900c0*/  LDL.LU R15, [R1+0x1490] ;  /* 0x00149000010f7983 */ /* 0x000ea20000300800 */
[----:B------:R-:W-:Y:S01]  /*900d0*/  LOP3.LUT P2, RZ, R9, 0xff, RZ, 0xc0, !PT ;  /* 0x000000ff09ff7812 */ /* 0x000fe2000784c0ff */
[----:B------:R-:W-:Y:S01]  /*900e0*/  IMAD.IADD R6, R7, 0x1, R6 ;  /* 0x0000000107067824 */ /* 0x000fe200078e0206 */
[----:B------:R-:W-:Y:S01]  /*900f0*/  ULDC.64 UR8, c[0x0][0x650] ;  /* 0x0001940000087ab9 */ /* 0x000fe20000000a00 */
[----:B------:R-:W3:Y:S01]  /*90100*/  LDL.LU R14, [R1+0x1494] ;  /* 0x00149400010e7983 */ /* 0x000ee20000300800 */
[----:B------:R-:W-:Y:S01]  /*90110*/  BSSY B1, `(.L_x_245) ;  /* 0x0000071000017945 */ /* 0x000fe20003800000 */
[----:B------:R-:W-:Y:S01]  /*90120*/  IMAD.MOV.U32 R4, RZ, RZ, -0x1 ;  /* 0xffffffffff047424 */ /* 0x000fe200078e00ff */
[----:B------:R-:W-:Y:S01]  /*90130*/  SHF.R.U32.HI R2, RZ, 0x3, R6 ;  /* 0x00000003ff027819 */ /* 0x000fe20000011606 */
[----:B------:R-:W-:Y:S01]  /*90140*/  IMAD.MOV.U32 R5, RZ, RZ, -0x1 ;  /* 0xffffffffff057424 */ /* 0x000fe200078e00ff */
[----:B------:R-:W-:Y:S01]  /*90150*/  ISETP.GT.U32.AND P0, PT, R6, 0x7, PT ;  /* 0x000000070600780c */ /* 0x000fe20003f04070 */
[----:B------:R-:W-:Y:S01]  /*90160*/  IMAD.MOV.U32 R11, RZ, RZ, -0x1 ;  /* 0xffffffffff0b7424 */ /* 0x000fe200078e00ff */
[----:B------:R-:W-:-:S02]  /*90170*/  LOP3.LUT R2, R2, 0x1, RZ, 0xc0, !PT ;  /* 0x0000000102027812 */ /* 0x000fc400078ec0ff */
[C---:B------:R-:W-:Y:S01]  /*90180*/  ISETP.LT.U32.AND P0, PT, R7.reuse, 0x8, P0 ;  /* 0x000000080700780c */ /* 0x040fe20000701070 */
[----:B------:R-:W0:Y:S01]  /*90190*/  @P2 S2R R3, SR_CgaCtaId ;  /* 0x0000000000032919 */ /* 0x000e220000008800 */
[----:B------:R-:W-:Y:S02]  /*901a0*/  ISETP.NE.U32.AND P1, PT, R2, 0x1, PT ;  /* 0x000000010200780c */ /* 0x000fe40003f25070 */
[----:B------:R-:W-:Y:S02]  /*901b0*/  @P2 MOV R2, 0x400 ;  /* 0x0000040000022802 */ /* 0x000fe40000000f00 */
[----:B------:R-:W-:Y:S02]  /*901c0*/  ISETP.GT.U32.AND P1, PT, R7, 0x7, !P1 ;  /* 0x000000070700780c */ /* 0x000fe40004f24070 */
[----:B------:R-:W-:Y:S02]  /*901d0*/  LOP3.LUT R6, R6, 0x7, RZ, 0xc0, !PT ;  /* 0x0000000706067812 */ /* 0x000fe400078ec0ff */
[----:B------:R-:W-:-:S02]  /*901e0*/  PRMT R9, RZ, 0x7610, R9 ;  /* 0x00007610ff097816 */ /* 0x000fc40000000009 */
[----:B0-----:R-:W-:Y:S02]  /*901f0*/  @P2 LEA R2, R3, R2, 0x18 ;  /* 0x0000000203022211 */ /* 0x001fe400078ec0ff */
[----:B------:R-:W-:Y:S02]  /*90200*/  SEL R3, RZ, 0x1, !P0 ;  /* 0x00000001ff037807 */ /* 0x000fe40004000000 */
[----:B------:R0:W-:Y:S02]  /*90210*/  @P2 SYNCS.ARRIVE.TRANS64.A1T0 RZ, [R2+URZ+0x98], RZ ;  /* 0x000098ff02ff29a7 */ /* 0x0001e4000810003f */
[----:B0-----:R-:W-:-:S04]  /*90220*/  SEL R2, RZ, 0x1, !P1 ;  /* 0x00000001ff027807 */ /* 0x001fc80004800000 */
[----:B------:R-:W-:Y:S02]  /*90230*/  LOP3.LUT R0, R2, R0, R3, 0x96, !PT ;  /* 0x0000000002007212 */ /* 0x000fe400078e9603 */
[----:B------:R-:W-:Y:S02]  /*90240*/  PRMT R2, RZ, 0x7610, R2 ;  /* 0x00007610ff027816 */ /* 0x000fe40000000002 */
[----:B---3--:R-:W-:-:S04]  /*90250*/  IADD3 R14, P0, R14, UR22, RZ ;  /* 0x000000160e0e7c10 */ /* 0x008fc8000ff1e0ff */
[----:B--2---:R-:W-:Y:S01]  /*90260*/  IADD3.X R15, R15, UR13, RZ, P0, !PT ;  /* 0x0000000d0f0f7c10 */ /* 0x004fe200087fe4ff */
[----:B------:R0:W-:Y:S01]  /*90270*/  STL [R1+0x1494], R14 ;  /* 0x0014940e01007387 */ /* 0x0001e20000100800 */
[----:B------:R-:W-:-:S03]  /*90280*/  ISETP.GE.U32.AND P0, PT, R14, UR8, PT ;  /* 0x000000080e007c0c */ /* 0x000fc6000bf06070 */
[----:B------:R0:W-:Y:S01]  /*90290*/  STL [R1+0x1490], R15 ;  /* 0x0014900f01007387 */ /* 0x0001e20000100800 */
[----:B------:R-:W-:-:S13]  /*902a0*/  ISETP.GE.U32.AND.EX P0, PT, R15, UR9, PT, P0 ;  /* 0x000000090f007c0c */ /* 0x000fda000bf06100 */
[----:B0-----:R-:W-:Y:S05]  /*902b0*/  @P0 BRA `(.L_x_246) ;  /* 0x0000000400580947 */ /* 0x001fea0003800000 */
[----:B------:R-:W0:Y:S01]  /*902c0*/  S2R R8, SR_CTAID.X ;  /* 0x0000000000087919 */ /* 0x000e220000002500 */
[----:B------:R-:W1:Y:S01]  /*902d0*/  LDC R17, c[0x0][0x65c] ;  /* 0x00019700ff117b82 */ /* 0x000e620000000800 */
[----:B------:R-:W-:Y:S01]  /*902e0*/  ULDC UR5, c[0x0][0x150] ;  /* 0x0000540000057ab9 */ /* 0x000fe20000000800 */
[----:B------:R-:W-:Y:S01]  /*902f0*/  ULDC.64 UR8, c[0x0][0x628] ;  /* 0x00018a0000087ab9 */ /* 0x000fe20000000a00 */
[----:B------:R-:W2:Y:S01]  /*90300*/  S2R R2, SR_CTAID.Y ;  /* 0x0000000000027919 */ /* 0x000ea20000002600 */
[----:B------:R-:W-:Y:S01]  /*90310*/  ISETP.NE.U32.AND P0, PT, RZ, UR8, PT ;  /* 0x00000008ff007c0c */ /* 0x000fe2000bf05070 */
[----:B------:R-:W-:-:S03]  /*90320*/  ULDC UR6, c[0x0][0x630] ;  /* 0x00018c0000067ab9 */ /* 0x000fc60000000800 */
[----:B------:R-:W3:Y:S01]  /*90330*/  LDC R5, c[0x0][0x144] ;  /* 0x00005100ff057b82 */ /* 0x000ee20000000800 */
[----:B------:R-:W-:-:S07]  /*90340*/  ISETP.NE.AND.EX P0, PT, RZ, UR9, PT, P0 ;  /* 0x00000009ff007c0c */ /* 0x000fce000bf05300 */
[----:B------:R-:W4:Y:S01]  /*90350*/  LDC R13, c[0x0][0x148] ;  /* 0x00005200ff0d7b82 */ /* 0x000f220000000800 */
[----:B-1----:R-:W-:Y:S02]  /*90360*/  ISETP.NE.AND P3, PT, R17, 0x1, PT ;  /* 0x000000011100780c */ /* 0x002fe40003f65270 */
[----:B0-----:R-:W-:Y:S02]  /*90370*/  I2FP.F32.U32 R3, R8 ;  /* 0x0000000800037245 */ /* 0x001fe40000201000 */
[----:B--2---:R-:W-:-:S03]  /*90380*/  I2FP.F32.U32 R4, R2 ;  /* 0x0000000200047245 */ /* 0x004fc60000201000 */
[----:B------:R-:W-:Y:S01]  /*90390*/  FMUL R3, R3, UR5 ;  /* 0x0000000503037c20 */ /* 0x000fe20008400000 */
[----:B------:R-:W-:Y:S02]  /*903a0*/  ULDC UR5, c[0x0][0x154] ;  /* 0x0000550000057ab9 */ /* 0x000fe40000000800 */
[----:B------:R-:W-:-:S03]  /*903b0*/  FMUL R11, R4, UR5 ;  /* 0x00000005040b7c20 */ /* 0x000fc60008400000 */
[----:B------:R-:W0:Y:S08]  /*903c0*/  F2I.U32.TRUNC.NTZ R3, R3 ;  /* 0x0000000300037305 */ /* 0x000e30000020f000 */
[----:B------:R-:W1:Y:S01]  /*903d0*/  F2I.U32.TRUNC.NTZ R11, R11 ;  /* 0x0000000b000b7305 */ /* 0x000e62000020f000 */
[----:B0-----:R-:W-:Y:S02]  /*903e0*/  IMAD.MOV R4, RZ, RZ, -R3 ;  /* 0x000000ffff047224 */ /* 0x001fe400078e0a03 */
[----:B------:R-:W-:-:S02]  /*903f0*/  IMAD.MOV.U32 R3, RZ, RZ, R15 ;  /* 0x000000ffff037224 */ /* 0x000fc400078e000f */
[----:B---3--:R-:W-:Y:S02]  /*90400*/  IMAD R8, R5, R4, R8 ;  /* 0x0000000405087224 */ /* 0x008fe400078e0208 */
[----:B-1----:R-:W-:-:S04]  /*90410*/  IMAD.MOV R4, RZ, RZ, -R11 ;  /* 0x000000ffff047224 */ /* 0x002fc800078e0a0b */
[----:B----4-:R-:W-:Y:S02]  /*90420*/  @P3 IMAD R8, R13, R4, R2 ;  /* 0x000000040d083224 */ /* 0x010fe400078e0202 */
[----:B------:R-:W-:Y:S01]  /*90430*/  IMAD.MOV.U32 R2, RZ, RZ, R14 ;  /* 0x000000ffff027224 */ /* 0x000fe200078e000e */
[----:B------:R-:W-:Y:S06]  /*90440*/  @!P0 BRA `(.L_x_247) ;  /* 0x0000000000288947 */ /* 0x000fec0003800000 */
[----:B------:R-:W-:Y:S02]  /*90450*/  ULDC UR5, c[0x0][0x634] ;  /* 0x00018d0000057ab9 */ /* 0x000fe40000000800 */
[----:B------:R-:W-:-:S05]  /*90460*/  IADD3 R3, P0, R14, UR5, RZ ;  /* 0x000000050e037c10 */ /* 0x000fca000ff1e0ff */
[----:B------:R-:W-:-:S04]  /*90470*/  IMAD.X R11, RZ, RZ, R15, P0 ;  /* 0x000000ffff0b7224 */ /* 0x000fc800000e060f */
[----:B------:R-:W-:-:S04]  /*90480*/  IMAD.WIDE.U32 R4, R11, UR8, RZ ;  /* 0x000000080b047c25 */ /* 0x000fc8000f8e00ff */
[----:B------:R-:W-:-:S04]  /*90490*/  IMAD.WIDE.U32 R4, P0, R3, UR9, R4 ;  /* 0x0000000903047c25 */ /* 0x000fc8000f800004 */
[----:B------:R-:W-:-:S04]  /*904a0*/  IMAD.WIDE.U32 R2, R3, UR8, RZ ;  /* 0x0000000803027c25 */ /* 0x000fc8000f8e00ff */
[----:B------:R-:W-:Y:S01]  /*904b0*/  IMAD.MOV.U32 R2, RZ, RZ, R5 ;  /* 0x000000ffff027224 */ /* 0x000fe200078e0005 */
[----:B------:R-:W-:Y:S01]  /*904c0*/  IADD3 RZ, P1, R3, R4, RZ ;  /* 0x0000000403ff7210 */ /* 0x000fe20007f3e0ff */
[----:B------:R-:W-:-:S04]  /*904d0*/  IMAD.X R3, RZ, RZ, RZ, P0 ;  /* 0x000000ffff037224 */ /* 0x000fc800000e06ff */
[----:B------:R-:W-:-:S08]  /*904e0*/  IMAD.WIDE.U32.X R2, R11, UR9, R2, P1 ;  /* 0x000000090b027c25 */ /* 0x000fd000088e0402 */
.L_x_247:
[--C-:B------:R-:W-:Y:S01]  /*904f0*/  SHF.R.U64 R11, R2, UR6, R3.reuse ;  /* 0x00000006020b7c19 */ /* 0x100fe20008001203 */
[----:B------:R-:W-:Y:S01]  /*90500*/  ULDC.64 UR8, c[0x0][0x620] ;  /* 0x0001880000087ab9 */ /* 0x000fe20000000a00 */
[----:B------:R-:W-:Y:S01]  /*90510*/  SHF.R.U32.HI R2, RZ, UR6, R3 ;  /* 0x00000006ff027c19 */ /* 0x000fe20008011603 */
[----:B------:R-:W-:Y:S01]  /*90520*/  IMAD.MOV.U32 R3, RZ, RZ, R15 ;  /* 0x000000ffff037224 */ /* 0x000fe200078e000f */
[----:B------:R-:W-:Y:S01]  /*90530*/  IADD3 R13, P0, RZ, -R11, RZ ;  /* 0x8000000bff0d7210 */ /* 0x000fe20007f1e0ff */
[----:B------:R-:W-:-:S04]  /*90540*/  ULDC UR5, c[0x0][0x618] ;  /* 0x0001860000057ab9 */ /* 0x000fc80000000800 */
[----:B------:R-:W-:-:S04]  /*90550*/  IMAD.X R2, RZ, RZ, ~R2, P0 ;  /* 0x000000ffff027224 */ /* 0x000fc800000e0e02 */
[----:B------:R-:W-:-:S04]  /*90560*/  IMAD R2, R2, UR8, RZ ;  /* 0x0000000802027c24 */ /* 0x000fc8000f8e02ff */
[----:B------:R-:W-:Y:S02]  /*90570*/  IMAD R5, R13, UR9, R2 ;  /* 0x000000090d057c24 */ /* 0x000fe4000f8e0202 */
[----:B------:R-:W-:-:S04]  /*90580*/  IMAD.MOV.U32 R2, RZ, RZ, R14 ;  /* 0x000000ffff027224 */ /* 0x000fc800078e000e */
[----:B------:R-:W-:Y:S01]  /*90590*/  IMAD.WIDE.U32 R2, R13, UR8, R2 ;  /* 0x000000080d027c25 */ /* 0x000fe2000f8e0002 */
[----:B------:R-:W-:Y:S02]  /*905a0*/  ULDC.64 UR8, c[0x0][0x640] ;  /* 0x0001900000087ab9 */ /* 0x000fe40000000a00 */
[----:B------:R-:W-:Y:S01]  /*905b0*/  ISETP.NE.U32.AND P0, PT, RZ, UR8, PT ;  /* 0x00000008ff007c0c */ /* 0x000fe2000bf05070 */
[----:B------:R-:W-:-:S03]  /*905c0*/  IMAD.IADD R3, R3, 0x1, R5 ;  /* 0x0000000103037824 */ /* 0x000fc600078e0205 */
[----:B------:R-:W-:Y:S02]  /*905d0*/  ISETP.NE.AND.EX P0, PT, RZ, UR9, PT, P0 ;  /* 0x00000009ff007c0c */ /* 0x000fe4000bf05300 */
[--C-:B------:R-:W-:Y:S02]  /*905e0*/  SHF.R.U64 R12, R2, UR5, R3.reuse ;  /* 0x00000005020c7c19 */ /* 0x100fe40008001203 */
[----:B------:R-:W-:Y:S01]  /*905f0*/  SHF.R.U32.HI R3, RZ, UR5, R3 ;  /* 0x00000005ff037c19 */ /* 0x000fe20008011603 */
[----:B------:R-:W-:-:S03]  /*90600*/  ULDC UR5, c[0x0][0x608] ;  /* 0x0001820000057ab9 */ /* 0x000fc60000000800 */
[--C-:B------:R-:W-:Y:S02]  /*90610*/  SHF.R.U64 R13, R12, UR5, R3.reuse ;  /* 0x000000050c0d7c19 */ /* 0x100fe40008001203 */
[----:B------:R-:W-:Y:S01]  /*90620*/  SHF.R.U32.HI R2, RZ, UR5, R3 ;  /* 0x00000005ff027c19 */ /* 0x000fe20008011603 */
[----:B------:R-:W-:-:S03]  /*90630*/  ULDC UR5, c[0x0][0x658] ;  /* 0x0001960000057ab9 */ /* 0x000fc60000000800 */
[--C-:B------:R-:W-:Y:S02]  /*90640*/  SHF.R.U64 R14, R13, UR5, R2.reuse ;  /* 0x000000050d0e7c19 */ /* 0x100fe40008001202 */
[----:B------:R-:W-:-:S03]  /*90650*/  SHF.R.U32.HI R15, RZ, UR5, R2 ;  /* 0x00000005ff0f7c19 */ /* 0x000fc60008011602 */
[----:B------:R-:W-:Y:S02]  /*90660*/  IMAD.MOV.U32 R2, RZ, RZ, R14 ;  /* 0x000000ffff027224 */ /* 0x000fe400078e000e */
        /* <DEDUP_REMOVED lines=12> */
.L_x_248:
[----:B------:R-:W-:Y:S01]  /*90730*/  ULDC UR5, c[0x0][0x648] ;  /* 0x0001920000057ab9 */ /* 0x000fe20000000800 */
[----:B------:R-:W-:Y:S02]  /*90740*/  LOP3.LUT R13, R13, UR18, RZ, 0xc0, !PT ;  /* 0x000000120d0d7c12 */ /* 0x000fe4000f8ec0ff */
[----:B------:R-:W-:Y:S01]  /*90750*/  SHF.R.U64 R2, R2, UR5, R3 ;  /* 0x0000000502027c19 */ /* 0x000fe20008001203 */
[----:B------:R-:W-:-:S04]  /*90760*/  ULDC UR5, c[0x0][0x638] ;  /* 0x00018e0000057ab9 */ /* 0x000fc80000000800 */
[----:B------:R-:W-:Y:S02]  /*90770*/  IMAD.MOV R3, RZ, RZ, -R2 ;  /* 0x000000ffff037224 */ /* 0x000fe400078e0a02 */
[----:B------:R-:W-:Y:S02]  /*90780*/  IMAD R13, R2, UR19, R13 ;  /* 0x00000013020d7c24 */ /* 0x000fe4000f8e020d */
[----:B------:R-:W-:Y:S01]  /*90790*/  IMAD R14, R3, UR5, R14 ;  /* 0x00000005030e7c24 */ /* 0x000fe2000f8e020e */
[----:B------:R-:W-:Y:S01]  /*907a0*/  ULDC UR5, c[0x0][0x610] ;  /* 0x0001840000057ab9 */ /* 0x000fe20000000800 */
[----:B------:R-:W-:Y:S01]  /*907b0*/  LOP3.LUT R3, R12, UR4, RZ, 0xc0, !PT ;  /* 0x000000040c037c12 */ /* 0x000fe2000f8ec0ff */
[----:B------:R-:W-:Y:S01]  /*907c0*/  IMAD R8, R13, UR5, R8 ;  /* 0x000000050d087c24 */ /* 0x000fe2000f8e0208 */
[----:B------:R-:W-:Y:S01]  /*907d0*/  ULDC UR5, c[0x0][0x600] ;  /* 0x0001800000057ab9 */ /* 0x000fe20000000800 */
[----:B------:R-:W-:Y:S02]  /*907e0*/  IMAD.MOV.U32 R2, RZ, RZ, 0x1 ;  /* 0x00000001ff027424 */ /* 0x000fe400078e00ff */
[----:B------:R-:W-:-:S05]  /*907f0*/  IMAD R3, R14, UR5, R3 ;  /* 0x000000050e037c24 */ /* 0x000fca000f8e0203 */
[----:B------:R-:W-:Y:S02]  /*90800*/  SEL R5, R3, R8, !P3 ;  /* 0x0000000803057207 */ /* 0x000fe40005800000 */
[----:B------:R-:W-:-:S07]  /*90810*/  SEL R4, R8, R3, !P3 ;  /* 0x0000000308047207 */ /* 0x000fce0005800000 */
.L_x_246:
[----:B------:R-:W-:Y:S05]  /*90820*/  BSYNC B1 ;  /* 0x0000000000017941 */ /* 0x000fea0003800000 */
.L_x_245:
[----:B------:R-:W-:-:S13]  /*90830*/  LOP3.LUT P0, RZ, R2, 0xff, RZ, 0xc0, !PT ;  /* 0x000000ff02ff7812 */ /* 0x000fda000780c0ff */
[----:B------:R-:W-:Y:S05]  /*90840*/  @P0 BRA `(.L_x_249) ;  /* 0xfffffff400200947 */ /* 0x000fea000383ffff */
[----:B------:R-:W-:Y:S05]  /*90850*/  BSYNC B0 ;  /* 0x0000000000007941 */ /* 0x000fea0003800000 */
.L_x_238:
[----:B------:R-:W-:-:S03]  /*90860*/  UMOV UR5, 0xffffffff ;  /* 0xffffffff00057882 */ /* 0x000fc60000000000 */
[----:B------:R-:W-:Y:S05]  /*90870*/  BRA.DIV UR5, `(.L_x_250) ;  /* 0x0000000605b87947 */ /* 0x000fea000b800000 */
[----:B------:R-:W-:-:S13]  /*90880*/  ELECT P0, URZ, PT ;  /* 0x00000000003f782f */ /* 0x000fda0003800000 */
.L_x_268:
[----:B------:R-:W-:Y:S04]  /*90890*/  BSSY B0, `(.L_x_251) ;  /* 0x0000050000007945 */ /* 0x000fe80003800000 */
[----:B------:R-:W-:Y:S05]  /*908a0*/  @!P0 BRA `(.L_x_252) ;  /* 0x0000000400388947 */ /* 0x000fea0003800000 */
[----:B------:R-:W-:-:S04]  /*908b0*/  ULOP3.LUT UR5, UR7, 0x2, URZ, 0xfc, !UPT ;  /* 0x0000000207057892 */ /* 0x000fc8000f8efc3f */
[----:B------:R-:W-:-:S06]  /*908c0*/  UISETP.NE.AND UP0, UPT, UR5, 0x3, UPT ;  /* 0x000000030500788c */ /* 0x000fcc000bf05270 */
[----:B------:R-:W-:-:S13]  /*908d0*/  PLOP3.LUT P0, PT, PT, PT, UP0, 0x80, 0x0 ;  /* 0x000000000000781c */ /* 0x000fda0003f0f008 */
[----:B------:R-:W-:Y:S05]  /*908e0*/  @!P0 BRA `(.L_x_253) ;  /* 0x0000000000048947 */ /* 0x000fea0003800000 */
[----:B------:R-:W-:Y:S01]  /*908f0*/  BPT.TRAP 0x1 ;  /* 0x000000040000795c */ /* 0x000fe20000300000 */
.L_x_253:
[----:B------:R-:W0:Y:S01]  /*90900*/  S2R R3, SR_CgaCtaId ;  /* 0x0000000000037919 */ /* 0x000e220000008800 */
[----:B------:R-:W-:-:S04]  /*90910*/  MOV R2, 0x400 ;  /* 0x0000040000027802 */ /* 0x000fc80000000f00 */
[----:B0-----:R-:W-:Y:S02]  /*90920*/  LEA R3, R3, R2, 0x18 ;  /* 0x0000000203037211 */ /* 0x001fe400078ec0ff */
[----:B------:R-:W-:-:S03]  /*90930*/  SHF.L.U32 R2, R0, 0x1f, RZ ;  /* 0x0000001f00027819 */ /* 0x000fc600000006ff */
[----:B------:R-:W-:-:S04]  /*90940*/  VIADD R3, R3, 0x40 ;  /* 0x0000004003037836 */ /* 0x000fc80000000000 */
[----:B------:R-:W-:-:S04]  /*90950*/  IMAD R5, R6, 0x8, R3 ;  /* 0x0000000806057824 */ /* 0x000fc800078e0203 */
[----:B------:R-:W0:Y:S02]  /*90960*/  SYNCS.PHASECHK.TRANS64.TRYWAIT P0, [R5+URZ], R2 ;  /* 0x00000002050075a7 */ /* 0x000e24000800017f */
[----:B0-----:R-:W-:Y:S05]  /*90970*/  @!P0 BRA `(.L_x_254) ;  /* 0x0000000400988947 */ /* 0x001fea0003800000 */
.L_x_269:
[----:B------:R-:W-:-:S05]  /*90980*/  VIADD R6, R6, 0x1 ;  /* 0x0000000106067836 */ /* 0x000fca0000000000 */
[----:B------:R-:W-:-:S04]  /*90990*/  ISETP.NE.AND P0, PT, R6, 0x8, PT ;  /* 0x000000080600780c */ /* 0x000fc80003f05270 */
[----:B0-----:R-:W-:Y:S02]  /*909a0*/  SEL R5, RZ, 0x1, P0 ;  /* 0x00000001ff057807 */ /* 0x001fe40000000000 */
[----:B------:R-:W-:Y:S02]  /*909b0*/  SEL R6, R6, RZ, P0 ;  /* 0x000000ff06067207 */ /* 0x000fe40000000000 */
[----:B------:R-:W-:-:S03]  /*909c0*/  LOP3.LUT R5, R0, R5, RZ, 0x3c, !PT ;  /* 0x0000000500057212 */ /* 0x000fc600078e3cff */
[----:B------:R-:W-:Y:S01]  /*909d0*/  IMAD R7, R6, 0x8, R3 ;  /* 0x0000000806077824 */ /* 0x000fe200078e0203 */
[----:B------:R-:W-:-:S04]  /*909e0*/  SHF.L.U32 R0, R5, 0x1f, RZ ;  /* 0x0000001f05007819 */ /* 0x000fc800000006ff */
[----:B------:R-:W0:Y:S02]  /*909f0*/  SYNCS.PHASECHK.TRANS64.TRYWAIT P0, [R7+URZ], R0 ;  /* 0x00000000070075a7 */ /* 0x000e24000800017f */
[----:B0-----:R-:W-:Y:S05]  /*90a00*/  @!P0 BRA `(.L_x_255) ;  /* 0x0000000400888947 */ /* 0x001fea0003800000 */
.L_x_270:
[----:B0-----:R-:W-:-:S05]  /*90a10*/  VIADD R0, R6, 0x1 ;  /* 0x0000000106007836 */ /* 0x001fca0000000000 */
[----:B------:R-:W-:-:S04]  /*90a20*/  ISETP.NE.AND P0, PT, R0, 0x8, PT ;  /* 0x000000080000780c */ /* 0x000fc80003f05270 */
[----:B------:R-:W-:Y:S02]  /*90a30*/  SEL R2, RZ, 0x1, P0 ;  /* 0x00000001ff027807 */ /* 0x000fe40000000000 */
[----:B------:R-:W-:Y:S02]  /*90a40*/  SEL R4, R0, RZ, P0 ;  /* 0x000000ff00047207 */ /* 0x000fe40000000000 */
[----:B------:R-:W-:-:S03]  /*90a50*/  LOP3.LUT R5, R5, R2, RZ, 0x3c, !PT ;  /* 0x0000000205057212 */ /* 0x000fc600078e3cff */
[----:B------:R-:W-:Y:S01]  /*90a60*/  IMAD R7, R4, 0x8, R3 ;  /* 0x0000000804077824 */ /* 0x000fe200078e0203 */
[----:B------:R-:W-:-:S04]  /*90a70*/  SHF.L.U32 R0, R5, 0x1f, RZ ;  /* 0x0000001f05007819 */ /* 0x000fc800000006ff */
[----:B------:R-:W0:Y:S02]  /*90a80*/  SYNCS.PHASECHK.TRANS64.TRYWAIT P0, [R7+URZ], R0 ;  /* 0x00000000070075a7 */ /* 0x000e24000800017f */
[----:B0-----:R-:W-:Y:S05]  /*90a90*/  @!P0 BRA `(.L_x_256) ;  /* 0x0000000400788947 */ /* 0x001fea0003800000 */
.L_x_271:
        /* <DEDUP_REMOVED lines=9> */
.L_x_272:
        /* <DEDUP_REMOVED lines=9> */
.L_x_273:
        /* <DEDUP_REMOVED lines=9> */
.L_x_274:
        /* <DEDUP_REMOVED lines=9> */
.L_x_275:
[----:B0-----:R-:W-:-:S05]  /*90ce0*/  VIADD R0, R4, 0x1 ;  /* 0x0000000104007836 */ /* 0x001fca0000000000 */
[----:B------:R-:W-:-:S04]  /*90cf0*/  ISETP.NE.AND P0, PT, R0, 0x8, PT ;  /* 0x000000080000780c */ /* 0x000fc80003f05270 */
[----:B------:R-:W-:Y:S02]  /*90d00*/  SEL R2, RZ, 0x1, P0 ;  /* 0x00000001ff027807 */ /* 0x000fe40000000000 */
[----:B------:R-:W-:Y:S02]  /*90d10*/  SEL R0, R0, RZ, P0 ;  /* 0x000000ff00007207 */ /* 0x000fe40000000000 */
[----:B------:R-:W-:-:S03]  /*90d20*/  LOP3.LUT R2, R5, R2, RZ, 0x3c, !PT ;  /* 0x0000000205027212 */ /* 0x000fc600078e3cff */
[----:B------:R-:W-:Y:S01]  /*90d30*/  IMAD R3, R0, 0x8, R3 ;  /* 0x0000000800037824 */ /* 0x000fe200078e0203 */
[----:B------:R-:W-:-:S07]  /*90d40*/  SHF.L.U32 R0, R2, 0x1f, RZ ;  /* 0x0000001f02007819 */ /* 0x000fce00000006ff */
.L_x_261:
[----:B0-----:R0:W1:Y:S02]  /*90d50*/  SYNCS.PHASECHK.TRANS64.TRYWAIT P0, [R3+URZ], R0 ;  /* 0x00000000030075a7 */ /* 0x001064000800017f */
[----:B-1----:R-:W-:Y:S05]  /*90d60*/  @!P0 NANOSLEEP.SYNCS 0x989680 ;  /* 0x009896800000895d */ /* 0x002fea0003900000 */
[----:B------:R-:W1:Y:S02]  /*90d70*/  @!P0 SYNCS.PHASECHK.TRANS64 P0, [R3+URZ], R0 ;  /* 0x00000000030085a7 */ /* 0x000e64000800007f */
[----:B-1----:R-:W-:Y:S05]  /*90d80*/  @!P0 BRA `(.L_x_261) ;  /* 0xfffffffc00f08947 */ /* 0x002fea000383ffff */
.L_x_252:
[----:B------:R-:W-:Y:S05]  /*90d90*/  BSYNC B0 ;  /* 0x0000000000007941 */ /* 0x000fea0003800000 */
.L_x_251:
[----:B------:R-:W-:Y:S05]  /*90da0*/  EXIT ;  /* 0x000000000000794d */ /* 0x000fea0003800000 */
.L_x_22:
[----:B--2---:R-:W-:-:S04]  /*90db0*/  IMAD.U32 R12, RZ, RZ, UR16 ;  /* 0x00000010ff0c7e24 */ /* 0x004fc8000f8e00ff */
[----:B------:R2:W0:Y:S03]  /*90dc0*/  SYNCS.PHASECHK.TRANS64.TRYWAIT P0, [R12+URZ], R11 ;  /* 0x0000000b0c0075a7 */ /* 0x000426000800017f */
[----:B0-----:R-:W-:Y:S05]  /*90dd0*/  @!P0 NANOSLEEP.SYNCS 0x989680 ;  /* 0x009896800000895d */ /* 0x001fea0003900000 */
[----:B------:R-:W0:Y:S02]  /*90de0*/  @!P0 SYNCS.PHASECHK.TRANS64 P0, [R12+URZ], R11 ;  /* 0x0000000b0c0085a7 */ /* 0x000e24000800007f */
[----:B0-----:R-:W-:Y:S05]  /*90df0*/  @!P0 BRA `(.L_x_22) ;  /* 0xfffffffc00ec8947 */ /* 0x001fea000383ffff */
[----:B------:R-:W-:Y:S05]  /*90e00*/  BRA `(.L_x_21) ;  /* 0xfffff76000607947 */ /* 0x000fea000383ffff */
.L_x_28:
[----:B-----5:R1:W-:Y:S02]  /*90e10*/  STL [R1+0x14a0], R0 ;  /* 0x0014a00001007387 */ /* 0x0203e40000100800 */
[----:B-1----:R-:W-:-:S04]  /*90e20*/  IMAD.U32 R0, RZ, RZ, UR17 ;  /* 0x00000011ff007e24 */ /* 0x002fc8000f8e00ff */
[----:B------:R0:W1:Y:S03]  /*90e30*/  SYNCS.PHASECHK.TRANS64.TRYWAIT P0, [R0+URZ], R13 ;  /* 0x0000000d000075a7 */ /* 0x000066000800017f */
[----:B-1----:R-:W-:Y:S05]  /*90e40*/  @!P0 NANOSLEEP.SYNCS 0x989680 ;  /* 0x009896800000895d */ /* 0x002fea0003900000 */
[----:B------:R0:W1:Y:S02]  /*90e50*/  @!P0 SYNCS.PHASECHK.TRANS64 P0, [R0+URZ], R13 ;  /* 0x0000000d000085a7 */ /* 0x000064000800007f */
[----:B0-----:R0:W5:Y:S02]  /*90e60*/  LDL.LU R0, [R1+0x14a0] ;  /* 0x0014a00001007983 */ /* 0x0011640000300800 */
[----:B01----:R-:W-:Y:S05]  /*90e70*/  @!P0 BRA `(.L_x_28) ;  /* 0xfffffffc00e48947 */ /* 0x003fea000383ffff */
[----:B------:R-:W-:Y:S05]  /*90e80*/  BRA `(.L_x_27) ;  /* 0xfffff83000d47947 */ /* 0x000fea000383ffff */
.L_x_239:
[----:B------:R-:W-:Y:S01]  /*90e90*/  BSSY B1, `(.L_x_262) ;  /* 0x0000006000017945 */ /* 0x000fe20003800000 */
[----:B------:R-:W-:-:S07]  /*90ea0*/  IMAD.MOV.U32 R2, RZ, RZ, -0x1 ;  /* 0xffffffffff027424 */ /* 0x000fce00078e00ff */
[----:B------:R-:W-:Y:S05]  /*90eb0*/  WARPSYNC.COLLECTIVE R2, `(.L_x_263) ;  /* 0x00000000020c7348 */ /* 0x000fea0003c00000 */
[----:B------:R-:W-:Y:S02]  /*90ec0*/  ELECT P0, UR62, PT ;  /* 0x00000000003e782f */ /* 0x000fe40003800000 */
[----:B------:R-:W-:Y:S01]  /*90ed0*/  MOV R2, UR62 ;  /* 0x0000003e00027c02 */ /* 0x000fe20008000f00 */
[----:B------:R-:W-:Y:S10]  /*90ee0*/  ENDCOLLECTIVE ;  /* 0x000000000000791b */ /* 0x000ff40003800000 */
.L_x_263:
[----:B------:R-:W-:Y:S05]  /*90ef0*/  BSYNC B1 ;  /* 0x0000000000017941 */ /* 0x000fea0003800000 */
.L_x_262:
[----:B------:R-:W-:Y:S05]  /*90f00*/  BRA `(.L_x_264) ;  /* 0xffffffec007c7947 */ /* 0x000fea000383ffff */
.L_x_242:
[----:B0-----:R0:W1:Y:S02]  /*90f10*/  SYNCS.PHASECHK.TRANS64.TRYWAIT P0, [R15+URZ+0x40], R14 ;  /* 0x0000400e0f0075a7 */ /* 0x001064000800017f */
[----:B-1----:R-:W-:Y:S05]  /*90f20*/  @!P0 NANOSLEEP.SYNCS 0x989680 ;  /* 0x009896800000895d */ /* 0x002fea0003900000 */
[----:B------:R-:W1:Y:S02]  /*90f30*/  @!P0 SYNCS.PHASECHK.TRANS64 P0, [R15+URZ+0x40], R14 ;  /* 0x0000400e0f0085a7 */ /* 0x000e64000800007f */
[----:B-1----:R-:W-:Y:S05]  /*90f40*/  @!P0 BRA `(.L_x_242) ;  /* 0xfffffffc00f08947 */ /* 0x002fea000383ffff */
[----:B------:R-:W-:Y:S05]  /*90f50*/  BRA `(.L_x_265) ;  /* 0xffffffec00b07947 */ /* 0x000fea000383ffff */
.L_x_250:
[----:B------:R-:W-:Y:S01]  /*90f60*/  BSSY B0, `(.L_x_266) ;  /* 0x0000006000007945 */ /* 0x000fe20003800000 */
[----:B------:R-:W-:-:S07]  /*90f70*/  IMAD.MOV.U32 R2, RZ, RZ, -0x1 ;  /* 0xffffffffff027424 */ /* 0x000fce00078e00ff */
[----:B------:R-:W-:Y:S05]  /*90f80*/  WARPSYNC.COLLECTIVE R2, `(.L_x_267) ;  /* 0x00000000020c7348 */ /* 0x000fea0003c00000 */
[----:B------:R-:W-:Y:S02]  /*90f90*/  ELECT P0, UR62, PT ;  /* 0x00000000003e782f */ /* 0x000fe40003800000 */
[----:B------:R-:W-:Y:S01]  /*90fa0*/  MOV R2, UR62 ;  /* 0x0000003e00027c02 */ /* 0x000fe20008000f00 */
[----:B------:R-:W-:Y:S10]  /*90fb0*/  ENDCOLLECTIVE ;  /* 0x000000000000791b */ /* 0x000ff40003800000 */
.L_x_267:
[----:B------:R-:W-:Y:S05]  /*90fc0*/  BSYNC B0 ;  /* 0x0000000000007941 */ /* 0x000fea0003800000 */
.L_x_266:
[----:B------:R-:W-:Y:S05]  /*90fd0*/  BRA `(.L_x_268) ;  /* 0xfffffff8002c7947 */ /* 0x000fea000383ffff */
.L_x_254:
[----:B0-----:R0:W1:Y:S02]  /*90fe0*/  SYNCS.PHASECHK.TRANS64.TRYWAIT P0, [R5+URZ], R2 ;  /* 0x00000002050075a7 */ /* 0x001064000800017f */
[----:B-1----:R-:W-:Y:S05]  /*90ff0*/  @!P0 NANOSLEEP.SYNCS 0x989680 ;  /* 0x009896800000895d */ /* 0x002fea0003900000 */
[----:B------:R-:W1:Y:S02]  /*91000*/  @!P0 SYNCS.PHASECHK.TRANS64 P0, [R5+URZ], R2 ;  /* 0x00000002050085a7 */ /* 0x000e64000800007f */
[----:B-1----:R-:W-:Y:S05]  /*91010*/  @!P0 BRA `(.L_x_254) ;  /* 0xfffffffc00f08947 */ /* 0x002fea000383ffff */
[----:B------:R-:W-:Y:S05]  /*91020*/  BRA `(.L_x_269) ;  /* 0xfffffff800547947 */ /* 0x000fea000383ffff */
.L_x_255:
[----:B0-----:R0:W1:Y:S02]  /*91030*/  SYNCS.PHASECHK.TRANS64.TRYWAIT P0, [R7+URZ], R0 ;  /* 0x00000000070075a7 */ /* 0x001064000800017f */
[----:B-1----:R-:W-:Y:S05]  /*91040*/  @!P0 NANOSLEEP.SYNCS 0x989680 ;  /* 0x009896800000895d */ /* 0x002fea0003900000 */
[----:B------:R-:W1:Y:S02]  /*91050*/  @!P0 SYNCS.PHASECHK.TRANS64 P0, [R7+URZ], R0 ;  /* 0x00000000070085a7 */ /* 0x000e64000800007f */
[----:B-1----:R-:W-:Y:S05]  /*91060*/  @!P0 BRA `(.L_x_255) ;  /* 0xfffffffc00f08947 */ /* 0x002fea000383ffff */
[----:B------:R-:W-:Y:S05]  /*91070*/  BRA `(.L_x_270) ;  /* 0xfffffff800647947 */ /* 0x000fea000383ffff */
.L_x_256:
[----:B0-----:R0:W1:Y:S02]  /*91080*/  SYNCS.PHASECHK.TRANS64.TRYWAIT P0, [R7+URZ], R0 ;  /* 0x00000000070075a7 */ /* 0x001064000800017f */
[----:B-1----:R-:W-:Y:S05]  /*91090*/  @!P0 NANOSLEEP.SYNCS 0x989680 ;  /* 0x009896800000895d */ /* 0x002fea0003900000 */
[----:B------:R-:W1:Y:S02]  /*910a0*/  @!P0 SYNCS.PHASECHK.TRANS64 P0, [R7+URZ], R0 ;  /* 0x00000000070085a7 */ /* 0x000e64000800007f */
[----:B-1----:R-:W-:Y:S05]  /*910b0*/  @!P0 BRA `(.L_x_256) ;  /* 0xfffffffc00f08947 */ /* 0x002fea000383ffff */
[----:B------:R-:W-:Y:S05]  /*910c0*/  BRA `(.L_x_271) ;  /* 0xfffffff800747947 */ /* 0x000fea000383ffff */
.L_x_257:
[----:B0-----:R0:W1:Y:S02]  /*910d0*/  SYNCS.PHASECHK.TRANS64.TRYWAIT P0, [R7+URZ], R0 ;  /* 0x00000000070075a7 */ /* 0x001064000800017f */
[----:B-1----:R-:W-:Y:S05]  /*910e0*/  @!P0 NANOSLEEP.SYNCS 0x989680 ;  /* 0x009896800000895d */ /* 0x002fea0003900000 */
[----:B------:R-:W1:Y:S02]  /*910f0*/  @!P0 SYNCS.PHASECHK.TRANS64 P0, [R7+URZ], R0 ;  /* 0x00000000070085a7 */ /* 0x000e64000800007f */
[----:B-1----:R-:W-:Y:S05]  /*91100*/  @!P0 BRA `(.L_x_257) ;  /* 0xfffffffc00f08947 */ /* 0x002fea000383ffff */
[----:B------:R-:W-:Y:S05]  /*91110*/  BRA `(.L_x_272) ;  /* 0xfffffff800847947 */ /* 0x000fea000383ffff */
.L_x_258:
[----:B0-----:R0:W1:Y:S02]  /*91120*/  SYNCS.PHASECHK.TRANS64.TRYWAIT P0, [R7+URZ], R0 ;  /* 0x00000000070075a7 */ /* 0x001064000800017f */
[----:B-1----:R-:W-:Y:S05]  /*91130*/  @!P0 NANOSLEEP.SYNCS 0x989680 ;  /* 0x009896800000895d */ /* 0x002fea0003900000 */
[----:B------:R-:W1:Y:S02]  /*91140*/  @!P0 SYNCS.PHASECHK.TRANS64 P0, [R7+URZ], R0 ;  /* 0x00000000070085a7 */ /* 0x000e64000800007f */
[----:B-1----:R-:W-:Y:S05]  /*91150*/  @!P0 BRA `(.L_x_258) ;  /* 0xfffffffc00f08947 */ /* 0x002fea000383ffff */
[----:B------:R-:W-:Y:S05]  /*91160*/  BRA `(.L_x_273) ;  /* 0xfffffff800947947 */ /* 0x000fea000383ffff */
.L_x_259:
[----:B0-----:R0:W1:Y:S02]  /*91170*/  SYNCS.PHASECHK.TRANS64.TRYWAIT P0, [R7+URZ], R0 ;  /* 0x00000000070075a7 */ /* 0x001064000800017f */
[----:B-1----:R-:W-:Y:S05]  /*91180*/  @!P0 NANOSLEEP.SYNCS 0x989680 ;  /* 0x009896800000895d */ /* 0x002fea0003900000 */
[----:B------:R-:W1:Y:S02]  /*91190*/  @!P0 SYNCS.PHASECHK.TRANS64 P0, [R7+URZ], R0 ;  /* 0x00000000070085a7 */ /* 0x000e64000800007f */
[----:B-1----:R-:W-:Y:S05]  /*911a0*/  @!P0 BRA `(.L_x_259) ;  /* 0xfffffffc00f08947 */ /* 0x002fea000383ffff */
[----:B------:R-:W-:Y:S05]  /*911b0*/  BRA `(.L_x_274) ;  /* 0xfffffff800a47947 */ /* 0x000fea000383ffff */
.L_x_260:
[----:B0-----:R0:W1:Y:S02]  /*911c0*/  SYNCS.PHASECHK.TRANS64.TRYWAIT P0, [R7+URZ], R0 ;  /* 0x00000000070075a7 */ /* 0x001064000800017f */
[----:B-1----:R-:W-:Y:S05]  /*911d0*/  @!P0 NANOSLEEP.SYNCS 0x989680 ;  /* 0x009896800000895d */ /* 0x002fea0003900000 */
[----:B------:R-:W1:Y:S02]  /*911e0*/  @!P0 SYNCS.PHASECHK.TRANS64 P0, [R7+URZ], R0 ;  /* 0x00000000070085a7 */ /* 0x000e64000800007f */
[----:B-1----:R-:W-:Y:S05]  /*911f0*/  @!P0 BRA `(.L_x_260) ;  /* 0xfffffffc00f08947 */ /* 0x002fea000383ffff */
[----:B------:R-:W-:Y:S05]  /*91200*/  BRA `(.L_x_275) ;  /* 0xfffffff800b47947 */ /* 0x000fea000383ffff */
.L_x_276:
[----:B------:R-:W-:-:S00]  /*91210*/  BRA `(.L_x_276) ;  /* 0xfffffffc00fc7947 */ /* 0x000fc0000383ffff */
[----:B------:R-:W-:-:S00]  /*91220*/  NOP ;  /* 0x0000000000007918 */ /* 0x000fc00000000000 */
        /* <DEDUP_REMOVED lines=13> */
.L_x_277:


//--------------------- .nv.shared._ZN7cutlass13device_kernelINS_4gemm6kernel13GemmUniversalIN4cute5tupleIJiiiiEEENS1_10collective13CollectiveMmaINS1_37MainloopSm90TmaGmmaWarpSpecializedFP8ILi8ENS5_IJNS4_1CILi2EEENSA_ILi1EEESC_EEENS1_35KernelTmaWarpSpecializedCooperativeEEENS5_IJNSA_ILi512EEENSA_ILi384EEENSA_ILi32EEEEEENS_12float_e4m3_tENS5_IJlSC_lEEESK_SL_NS4_8TiledMMAINS4_8MMA_AtomIJNS4_4SM904GMMA31MMA_64x192x32_F32E4M3E4M3_SS_TNILNSP_7ScaleInE1ELSR_1EEEEEENS4_6LayoutISD_NS5_IJSC_NSA_ILi0EEESV_EEEEENS5_IJNS4_10UnderscoreESY_SY_EEEEENS4_13SM90_TMA_LOADENS4_14ComposedLayoutINS4_7SwizzleILi1ELi4ELi3EEENS4_18smem_ptr_flag_bitsILi8EEENSU_INS5_IJNSA_ILi8EEESI_EEENS5_IJSI_SC_EEEEEEEvNS4_8identityENS4_23SM90_TMA_LOAD_MULTICASTES1B_vS1C_EENS_8epilogue10collective6detail29Sm90TmaWarpSpecializedAdapterINS1G_15DefaultEpilogueISK_SL_SL_NS1F_6thread17LinearCombinationISK_Li1EffLNS1K_9ScaleType4KindE0ELNS_15FloatRoundStyleE2ESK_EENS1_15EpilogueDefaultEEEEEvvEEEEvNT_6ParamsE --------------------------
	.section	.nv.shared._ZN7cutlass13device_kernelINS_4gemm6kernel13GemmUniversalIN4cute5tupleIJiiiiEEENS1_10collective13CollectiveMmaINS1_37MainloopSm90TmaGmmaWarpSpecializedFP8ILi8ENS5_IJNS4_1CILi2EEENSA_ILi1EEESC_EEENS1_35KernelTmaWarpSpecializedCooperativeEEENS5_IJNSA_ILi512EEENSA_ILi384EEENSA_ILi32EEEEEENS_12float_e4m3_tENS5_IJlSC_lEEESK_SL_NS4_8TiledMMAINS4_8MMA_AtomIJNS4_4SM904GMMA31MMA_64x192x32_F32E4M3E4M3_SS_TNILNSP_7ScaleInE1ELSR_1EEEEEENS4_6LayoutISD_NS5_IJSC_NSA_ILi0EEESV_EEEEENS5_IJNS4_10UnderscoreESY_SY_EEEEENS4_13SM90_TMA_LOADENS4_14ComposedLayoutINS4_7SwizzleILi1ELi4ELi3EEENS4_18smem_ptr_flag_bitsILi8EEENSU_INS5_IJNSA_ILi8EEESI_EEENS5_IJSI_SC_EEEEEEEvNS4_8identityENS4_23SM90_TMA_LOAD_MULTICASTES1B_vS1C_EENS_8epilogue10collective6detail29Sm90TmaWarpSpecializedAdapterINS1G_15DefaultEpilogueISK_SL_SL_NS1F_6thread17LinearCombinationISK_Li1EffLNS1K_9ScaleType4KindE0ELNS_15FloatRoundStyleE2ESK_EENS1_15EpilogueDefaultEEEEEvvEEEEvNT_6ParamsE,"aw",@nobits
	.sectionflags	@""
	.align	16
	.zero		1024


//--------------------- .nv.shared.reserved.0     --------------------------
	.section	.nv.shared.reserved.0,"aw",@nobits
	.weak		__nv_reservedSMEM_offset_0_alias
	.size		__nv_reservedSMEM_offset_0_alias, 0, 0
	.other		__nv_reservedSMEM_offset_0_alias,@"STO_CUDA_RESERVED_SHARED STV_DEFAULT"
__nv_reservedSMEM_offset_0_alias:
	.zero		0


//--------------------- .nv.global                --------------------------
	.section	.nv.global,"aw",@nobits
.nv.global:
	.type		_ZN39_INTERNAL_668addc2_4_k_cu_e18fb28c_76274cute1_E,@object
	.size		_ZN39_INTERNAL_668addc2_4_k_cu_e18fb28c_76274cute1_E,(_ZN39_INTERNAL_668addc2_4_k_cu_e18fb28c_76274cuda3std3__45__cpo6cbeginE - _ZN39_INTERNAL_668addc2_4_k_cu_e18fb28c_76274cute1_E)
_ZN39_INTERNAL_668addc2_4_k_cu_e18fb28c_76274cute1_E:
	.zero		1
	.type		_ZN39_INTERNAL_668addc2_4_k_cu_e18fb28c_76274cuda3std3__45__cpo6cbeginE,@object
	.size		_ZN39_INTERNAL_668addc2_4_k_cu_e18fb28c_76274cuda3std3__45__cpo6cbeginE,(_ZN39_INTERNAL_668addc2_4_k_cu_e18fb28c_76274cuda3std3__48in_placeE - _ZN39_INTERNAL_668addc2_4_k_cu_e18fb28c_76274cuda3std3__45__cpo6cbeginE)
_ZN39_INTERNAL_668addc2_4_k_cu_e18fb28c_76274cuda3std3__45__cpo6cbeginE:
	.zero		1
	.type		_ZN39_INTERNAL_668addc2_4_k_cu_e18fb28c_76274cuda3std3__48in_placeE,@object
	.size		_ZN39_INTERNAL_668addc2_4_k_cu_e18fb28c_76274cuda3std3__48in_placeE,(_ZN39_INTERNAL_668addc2_4_k_cu_e18fb28c_76274cuda3std6ranges3__45__cpo9iter_moveE - _ZN39_INTERNAL_668addc2_4_k_cu_e18fb28c_76274cuda3std3__48in_placeE)
_ZN39_INTERNAL_668addc2_4_k_cu_e18fb28c_76274cuda3std3__48in_placeE:
	.zero		1
	.type		_ZN39_INTERNAL_668addc2_4_k_cu_e18fb28c_76274cuda3std6ranges3__45__cpo9iter_moveE,@object
	.size		_ZN39_INTERNAL_668addc2_4_k_cu_e18fb28c_76274cuda3std6ranges3__45__cpo9iter_moveE,(_ZN39_INTERNAL_668addc2_4_k_cu_e18fb28c_76274cuda3std3__45__cpo5beginE - _ZN39_INTERNAL_668addc2_4_k_cu_e18fb28c_76274cuda3std6ranges3__45__cpo9iter_moveE)
_ZN39_INTERNAL_668addc2_4_k_cu_e18fb28c_76274cuda3std6ranges3__45__cpo9iter_moveE:
	.zero		1
	.type		_ZN39_INTERNAL_668addc2_4_k_cu_e18fb28c_76274cuda3std3__45__cpo5beginE,@object
	.size		_ZN39_INTERNAL_668addc2_4_k_cu_e18fb28c_76274cuda3std3__45__cpo5beginE,(_ZN39_INTERNAL_668addc2_4_k_cu_e18fb28c_76274cuda3std3__441_GLOBAL__N__668addc2_4_k_cu_e18fb28c_76276ignoreE - _ZN39_INTERNAL_668addc2_4_k_cu_e18fb28c_76274cuda3std3__45__cpo5beginE)
_ZN39_INTERNAL_668addc2_4_k_cu_e18fb28c_76274cuda3std3__45__cpo5beginE:
	.zero		1
	.type		_ZN39_INTERNAL_668addc2_4_k_cu_e18fb28c_76274cuda3std3__441_GLOBAL__N__668addc2_4_k_cu_e18fb28c_76276ignoreE,@object
	.size		_ZN39_INTERNAL_668addc2_4_k_cu_e18fb28c_76274cuda3std3__441_GLOBAL__N__668addc2_4_k_cu_e18fb28c_76276ignoreE,(_ZN39_INTERNAL_668addc2_4_k_cu_e18fb28c_76274cute7productE - _ZN39_INTERNAL_668addc2_4_k_cu_e18fb28c_76274cuda3std3__441_GLOBAL__N__668addc2_4_k_cu_e18fb28c_76276ignoreE)
_ZN39_INTERNAL_668addc2_4_k_cu_e18fb28c_76274cuda3std3__441_GLOBAL__N__668addc2_4_k_cu_e18fb28c_76276ignoreE:
	.zero		1
	.type		_ZN39_INTERNAL_668addc2_4_k_cu_e18fb28c_76274cute7productE,@object
	.size		_ZN39_INTERNAL_668addc2_4_k_cu_e18fb28c_76274cute7productE,(_ZN39_INTERNAL_668addc2_4_k_cu_e18fb28c_76274cuda3std3__45__cpo3endE - _ZN39_INTERNAL_668addc2_4_k_cu_e18fb28c_76274cute7productE)
_ZN39_INTERNAL_668addc2_4_k_cu_e18fb28c_76274cute7productE:
	.zero		1
	.type		_ZN39_INTERNAL_668addc2_4_k_cu_e18fb28c_76274cuda3std3__45__cpo3endE,@object
	.size		_ZN39_INTERNAL_668addc2_4_k_cu_e18fb28c_76274cuda3std3__45__cpo3endE,(_ZN39_INTERNAL_668addc2_4_k_cu_e18fb28c_76274cuda3std3__419piecewise_constructE - _ZN39_INTERNAL_668addc2_4_k_cu_e18fb28c_76274cuda3std3__45__cpo3endE)
_ZN39_INTERNAL_668addc2_4_k_cu_e18fb28c_76274cuda3std3__45__cpo3endE:
	.zero		1
	.type		_ZN39_INTERNAL_668addc2_4_k_cu_e18fb28c_76274cuda3std3__419piecewise_constructE,@object
	.size		_ZN39_INTERNAL_668addc2_4_k_cu_e18fb28c_76274cuda3std3__419piecewise_constructE,(_ZN39_INTERNAL_668addc2_4_k_cu_e18fb28c_76274cuda3std3__45__cpo4cendE - _ZN39_INTERNAL_668addc2_4_k_cu_e18fb28c_76274cuda3std3__419piecewise_constructE)
_ZN39_INTERNAL_668addc2_4_k_cu_e18fb28c_76274cuda3std3__419piecewise_constructE:
	.zero		1
	.type		_ZN39_INTERNAL_668addc2_4_k_cu_e18fb28c_76274cuda3std3__45__cpo4cendE,@object
	.size		_ZN39_INTERNAL_668addc2_4_k_cu_e18fb28c_76274cuda3std3__45__cpo4cendE,(_ZN39_INTERNAL_668addc2_4_k_cu_e18fb28c_76274cuda3std6ranges3__45__cpo4swapE - _ZN39_INTERNAL_668addc2_4_k_cu_e18fb28c_76274cuda3std3__45__cpo4cendE)
_ZN39_INTERNAL_668addc2_4_k_cu_e18fb28c_76274cuda3std3__45__cpo4cendE:
	.zero		1
	.type		_ZN39_INTERNAL_668addc2_4_k_cu_e18fb28c_76274cuda3std6ranges3__45__cpo4swapE,@object
	.size		_ZN39_INTERNAL_668addc2_4_k_cu_e18fb28c_76274cuda3std6ranges3__45__cpo4swapE,(.L_7 - _ZN39_INTERNAL_668addc2_4_k_cu_e18fb28c_76274cuda3std6ranges3__45__cpo4swapE)
_ZN39_INTERNAL_668addc2_4_k_cu_e18fb28c_76274cuda3std6ranges3__45__cpo4swapE:
	.zero		1
.L_7:


//--------------------- .nv.constant0._ZN7cutlass13device_kernelINS_4gemm6kernel13GemmUniversalIN4cute5tupleIJiiiiEEENS1_10collective13CollectiveMmaINS1_37MainloopSm90TmaGmmaWarpSpecializedFP8ILi8ENS5_IJNS4_1CILi2EEENSA_ILi1EEESC_EEENS1_35KernelTmaWarpSpecializedCooperativeEEENS5_IJNSA_ILi512EEENSA_ILi384EEENSA_ILi32EEEEEENS_12float_e4m3_tENS5_IJlSC_lEEESK_SL_NS4_8TiledMMAINS4_8MMA_AtomIJNS4_4SM904GMMA31MMA_64x192x32_F32E4M3E4M3_SS_TNILNSP_7ScaleInE1ELSR_1EEEEEENS4_6LayoutISD_NS5_IJSC_NSA_ILi0EEESV_EEEEENS5_IJNS4_10UnderscoreESY_SY_EEEEENS4_13SM90_TMA_LOADENS4_14ComposedLayoutINS4_7SwizzleILi1ELi4ELi3EEENS4_18smem_ptr_flag_bitsILi8EEENSU_INS5_IJNSA_ILi8EEESI_EEENS5_IJSI_SC_EEEEEEEvNS4_8identityENS4_23SM90_TMA_LOAD_MULTICASTES1B_vS1C_EENS_8epilogue10collective6detail29Sm90TmaWarpSpecializedAdapterINS1G_15DefaultEpilogueISK_SL_SL_NS1F_6thread17LinearCombinationISK_Li1EffLNS1K_9ScaleType4KindE0ELNS_15FloatRoundStyleE2ESK_EENS1_15EpilogueDefaultEEEEEvvEEEEvNT_6ParamsE --------------------------
	.section	.nv.constant0._ZN7cutlass13device_kernelINS_4gemm6kernel13GemmUniversalIN4cute5tupleIJiiiiEEENS1_10collective13CollectiveMmaINS1_37MainloopSm90TmaGmmaWarpSpecializedFP8ILi8ENS5_IJNS4_1CILi2EEENSA_ILi1EEESC_EEENS1_35KernelTmaWarpSpecializedCooperativeEEENS5_IJNSA_ILi512EEENSA_ILi384EEENSA_ILi32EEEEEENS_12float_e4m3_tENS5_IJlSC_lEEESK_SL_NS4_8TiledMMAINS4_8MMA_AtomIJNS4_4SM904GMMA31MMA_64x192x32_F32E4M3E4M3_SS_TNILNSP_7ScaleInE1ELSR_1EEEEEENS4_6LayoutISD_NS5_IJSC_NSA_ILi0EEESV_EEEEENS5_IJNS4_10UnderscoreESY_SY_EEEEENS4_13SM90_TMA_LOADENS4_14ComposedLayoutINS4_7SwizzleILi1ELi4ELi3EEENS4_18smem_ptr_flag_bitsILi8EEENSU_INS5_IJNSA_ILi8EEESI_EEENS5_IJSI_SC_EEEEEEEvNS4_8identityENS4_23SM90_TMA_LOAD_MULTICASTES1B_vS1C_EENS_8epilogue10collective6detail29Sm90TmaWarpSpecializedAdapterINS1G_15DefaultEpilogueISK_SL_SL_NS1F_6thread17LinearCombinationISK_Li1EffLNS1K_9ScaleType4KindE0ELNS_15FloatRoundStyleE2ESK_EENS1_15EpilogueDefaultEEEEEvvEEEEvNT_6ParamsE,"a",@progbits
	.sectionflags	@""
	.align	4
.nv.constant0._ZN7cutlass13device_kernelINS_4gemm6kernel13GemmUniversalIN4cute5tupleIJiiiiEEENS1_10collective13CollectiveMmaINS1_37MainloopSm90TmaGmmaWarpSpecializedFP8ILi8ENS5_IJNS4_1CILi2EEENSA_ILi1EEESC_EEENS1_35KernelTmaWarpSpecializedCooperativeEEENS5_IJNSA_ILi512EEENSA_ILi384EEENSA_ILi32EEEEEENS_12float_e4m3_tENS5_IJlSC_lEEESK_SL_NS4_8TiledMMAINS4_8MMA_AtomIJNS4_4SM904GMMA31MMA_64x192x32_F32E4M3E4M3_SS_TNILNSP_7ScaleInE1ELSR_1EEEEEENS4_6LayoutISD_NS5_IJSC_NSA_ILi0EEESV_EEEEENS5_IJNS4_10UnderscoreESY_SY_EEEEENS4_13SM90_TMA_LOADENS4_14ComposedLayoutINS4_7SwizzleILi1ELi4ELi3EEENS4_18smem_ptr_flag_bitsILi8EEENSU_INS5_IJNSA_ILi8EEESI_EEENS5_IJSI_SC_EEEEEEEvNS4_8identityENS4_23SM90_TMA_LOAD_MULTICASTES1B_vS1C_EENS_8epilogue10collective6detail29Sm90TmaWarpSpecializedAdapterINS1G_15DefaultEpilogueISK_SL_SL_NS1F_6thread17LinearCombinationISK_Li1EffLNS1K_9ScaleType4KindE0ELNS_15FloatRoundStyleE2ESK_EENS1_15EpilogueDefaultEEEEEvvEEEEvNT_6ParamsE:
	.zero		1664


//--------------------- SYMBOLS --------------------------

	.type		.nv.reservedSmem.offset0,@object
	.size		.nv.reservedSmem.offset0,0x4
